	.target	sm_80

	.elftype	@"ET_EXEC"


//--------------------- .note.nv.tkinfo           --------------------------
	.section	.note.nv.tkinfo,"",@"SHT_NOTE"
	.sectionflags	@"SHF_NOTE_NV_TKINFO"
	.tkinfo
        /*0018*/ 	.word	0x00000002
        /*0030*/ 	.string	""
        /*0030*/ 	.string	"ptxas"
        /*0030*/ 	.string	"Cuda compilation tools, release 13.0, V13.0.88"
        /*0030*/ 	.string	"Build cuda_13.0.r13.0/compiler.36424714_0"
        /*0030*/ 	.string	"-v  -suppress-debug-info  -lineinfo  -arch sm_80 "



//--------------------- .note.nv.cuinfo           --------------------------
	.section	.note.nv.cuinfo,"",@"SHT_NOTE"
	.sectionflags	@"SHF_NOTE_NV_CUINFO"
        /*0018*/ 	.short	0x0002
        /*001a*/ 	.short	0x0050
        /*001c*/ 	.short	0x0082
	.zero		2


//--------------------- .nv.info                  --------------------------
	.section	.nv.info,"",@"SHT_CUDA_INFO"
	.align	4


	//----- nvinfo : EIATTR_REGCOUNT
	.align		4
        /*0000*/ 	.byte	0x04, 0x2f
        /*0002*/ 	.short	(.L_1 - .L_0)
	.align		4
.L_0:
        /*0004*/ 	.word	index@(matmul_kernel)
        /*0008*/ 	.word	0x000000ff


	//----- nvinfo : EIATTR_FRAME_SIZE
	.align		4
.L_1:
        /*000c*/ 	.byte	0x04, 0x11
        /*000e*/ 	.short	(.L_3 - .L_2)
	.align		4
.L_2:
        /*0010*/ 	.word	index@(matmul_kernel)
        /*0014*/ 	.word	0x00000a88


	//----- nvinfo : EIATTR_MIN_STACK_SIZE
	.align		4
.L_3:
        /*0018*/ 	.byte	0x04, 0x12
        /*001a*/ 	.short	(.L_5 - .L_4)
	.align		4
.L_4:
        /*001c*/ 	.word	index@(matmul_kernel)
        /*0020*/ 	.word	0x00000a88
.L_5:


//--------------------- .nv.info.matmul_kernel    --------------------------
	.section	.nv.info.matmul_kernel,"",@"SHT_CUDA_INFO"
	.sectionflags	@""
	.align	4


	//----- nvinfo : EIATTR_CUDA_API_VERSION
	.align		4
        /*0000*/ 	.byte	0x04, 0x37
        /*0002*/ 	.short	(.L_7 - .L_6)
.L_6:
        /*0004*/ 	.word	0x00000082


	//----- nvinfo : EIATTR_SW2861232_WAR
	.align		4
.L_7:
        /*0008*/ 	.byte	0x01, 0x35
	.zero		2


	//----- nvinfo : EIATTR_PARAM_CBANK
	.align		4
        /*000c*/ 	.byte	0x04, 0x0a
        /*000e*/ 	.short	(.L_9 - .L_8)
	.align		4
.L_8:
        /*0010*/ 	.word	index@(.nv.constant0.matmul_kernel)
        /*0014*/ 	.short	0x0160
        /*0016*/ 	.short	0x0050


	//----- nvinfo : EIATTR_CBANK_PARAM_SIZE
	.align		4
.L_9:
        /*0018*/ 	.byte	0x03, 0x19
        /*001a*/ 	.short	0x0050


	//----- nvinfo : EIATTR_KPARAM_INFO
	.align		4
        /*001c*/ 	.byte	0x04, 0x17
        /*001e*/ 	.short	(.L_11 - .L_10)
.L_10:
        /*0020*/ 	.word	0x00000000
        /*0024*/ 	.short	0x000d
        /*0026*/ 	.short	0x0048
        /*0028*/ 	.byte	0x00, 0xf4, 0x21, 0x00


	//----- nvinfo : EIATTR_KPARAM_INFO
	.align		4
.L_11:
        /*002c*/ 	.byte	0x04, 0x17
        /*002e*/ 	.short	(.L_13 - .L_12)
.L_12:
        /*0030*/ 	.word	0x00000000
        /*0034*/ 	.short	0x000c
        /*0036*/ 	.short	0x0040
        /*0038*/ 	.byte	0x00, 0xf4, 0x21, 0x00


	//----- nvinfo : EIATTR_KPARAM_INFO
	.align		4
.L_13:
        /*003c*/ 	.byte	0x04, 0x17
        /*003e*/ 	.short	(.L_15 - .L_14)
.L_14:
        /*0040*/ 	.word	0x00000000
        /*0044*/ 	.short	0x000b
        /*0046*/ 	.short	0x0038
        /*0048*/ 	.byte	0x00, 0xf0, 0x11, 0x00


	//----- nvinfo : EIATTR_KPARAM_INFO
	.align		4
.L_15:
        /*004c*/ 	.byte	0x04, 0x17
        /*004e*/ 	.short	(.L_17 - .L_16)
.L_16:
        /*0050*/ 	.word	0x00000000
        /*0054*/ 	.short	0x000a
        /*0056*/ 	.short	0x0034
        /*0058*/ 	.byte	0x00, 0xf0, 0x11, 0x00


	//----- nvinfo : EIATTR_KPARAM_INFO
	.align		4
.L_17:
        /*005c*/ 	.byte	0x04, 0x17
        /*005e*/ 	.short	(.L_19 - .L_18)
.L_18:
        /*0060*/ 	.word	0x00000000
        /*0064*/ 	.short	0x0009
        /*0066*/ 	.short	0x0030
        /*0068*/ 	.byte	0x00, 0xf0, 0x11, 0x00


	//----- nvinfo : EIATTR_KPARAM_INFO
	.align		4
.L_19:
        /*006c*/ 	.byte	0x04, 0x17
        /*006e*/ 	.short	(.L_21 - .L_20)
.L_20:
        /*0070*/ 	.word	0x00000000
        /*0074*/ 	.short	0x0008
        /*0076*/ 	.short	0x002c
        /*0078*/ 	.byte	0x00, 0xf0, 0x11, 0x00


	//----- nvinfo : EIATTR_KPARAM_INFO
	.align		4
.L_21:
        /*007c*/ 	.byte	0x04, 0x17
        /*007e*/ 	.short	(.L_23 - .L_22)
.L_22:
        /*0080*/ 	.word	0x00000000
        /*0084*/ 	.short	0x0007
        /*0086*/ 	.short	0x0028
        /*0088*/ 	.byte	0x00, 0xf0, 0x11, 0x00


	//----- nvinfo : EIATTR_KPARAM_INFO
	.align		4
.L_23:
        /*008c*/ 	.byte	0x04, 0x17
        /*008e*/ 	.short	(.L_25 - .L_24)
.L_24:
        /*0090*/ 	.word	0x00000000
        /*0094*/ 	.short	0x0006
        /*0096*/ 	.short	0x0024
        /*0098*/ 	.byte	0x00, 0xf0, 0x11, 0x00


	//----- nvinfo : EIATTR_KPARAM_INFO
	.align		4
.L_25:
        /*009c*/ 	.byte	0x04, 0x17
        /*009e*/ 	.short	(.L_27 - .L_26)
.L_26:
        /*00a0*/ 	.word	0x00000000
        /*00a4*/ 	.short	0x0005
        /*00a6*/ 	.short	0x0020
        /*00a8*/ 	.byte	0x00, 0xf0, 0x11, 0x00


	//----- nvinfo : EIATTR_KPARAM_INFO
	.align		4
.L_27:
        /*00ac*/ 	.byte	0x04, 0x17
        /*00ae*/ 	.short	(.L_29 - .L_28)
.L_28:
        /*00b0*/ 	.word	0x00000000
        /*00b4*/ 	.short	0x0004
        /*00b6*/ 	.short	0x001c
        /*00b8*/ 	.byte	0x00, 0xf0, 0x11, 0x00


	//----- nvinfo : EIATTR_KPARAM_INFO
	.align		4
.L_29:
        /*00bc*/ 	.byte	0x04, 0x17
        /*00be*/ 	.short	(.L_31 - .L_30)
.L_30:
        /*00c0*/ 	.word	0x00000000
        /*00c4*/ 	.short	0x0003
        /*00c6*/ 	.short	0x0018
        /*00c8*/ 	.byte	0x00, 0xf0, 0x11, 0x00


	//----- nvinfo : EIATTR_KPARAM_INFO
	.align		4
.L_31:
        /*00cc*/ 	.byte	0x04, 0x17
        /*00ce*/ 	.short	(.L_33 - .L_32)
.L_32:
        /*00d0*/ 	.word	0x00000000
        /*00d4*/ 	.short	0x0002
        /*00d6*/ 	.short	0x0010
        /*00d8*/ 	.byte	0x00, 0xf4, 0x21, 0x00


	//----- nvinfo : EIATTR_KPARAM_INFO
	.align		4
.L_33:
        /*00dc*/ 	.byte	0x04, 0x17
        /*00de*/ 	.short	(.L_35 - .L_34)
.L_34:
        /*00e0*/ 	.word	0x00000000
        /*00e4*/ 	.short	0x0001
        /*00e6*/ 	.short	0x0008
        /*00e8*/ 	.byte	0x00, 0xf4, 0x21, 0x00


	//----- nvinfo : EIATTR_KPARAM_INFO
	.align		4
.L_35:
        /*00ec*/ 	.byte	0x04, 0x17
        /*00ee*/ 	.short	(.L_37 - .L_36)
.L_36:
        /*00f0*/ 	.word	0x00000000
        /*00f4*/ 	.short	0x0000
        /*00f6*/ 	.short	0x0000
        /*00f8*/ 	.byte	0x00, 0xf4, 0x21, 0x00


	//----- nvinfo : EIATTR_MAXREG_COUNT
	.align		4
.L_37:
        /*00fc*/ 	.byte	0x03, 0x1b
        /*00fe*/ 	.short	0x00ff


	//----- nvinfo : EIATTR_NUM_BARRIERS
	.align		4
        /*0100*/ 	.byte	0x02, 0x4c
        /*0102*/ 	.byte	0x01
	.zero		1


	//----- nvinfo : EIATTR_ANNOTATIONS
	.align		4
        /*0104*/ 	.byte	0x04, 0x55
        /*0106*/ 	.short	(.L_39 - .L_38)


	//   ....[0]....
.L_38:
        /*0108*/ 	.word	0x00000001
        /*010c*/ 	.byte	0x30, 0x06, 0x00, 0x00, 0x01, 0x00, 0x00, 0x00, 0xc0, 0x06, 0x00, 0x00, 0x01, 0x00, 0x00, 0x00
        /* <DEDUP_REMOVED lines=1067> */
        /*43cc*/ 	.byte	0x30, 0x7e, 0x02, 0x00, 0x01, 0x00, 0x00, 0x00, 0xa0, 0x7e, 0x02, 0x00


	//----- nvinfo : EIATTR_MERCURY_ISA_VERSION
	.align		4
.L_39:
        /*43d8*/ 	.byte	0x03, 0x5f
        /*43da*/ 	.short	0x0000


	//----- nvinfo : EIATTR_EXIT_INSTR_OFFSETS
	.align		4
        /*43dc*/ 	.byte	0x04, 0x1c
        /*43de*/ 	.short	(.L_41 - .L_40)


	//   ....[0]....
.L_40:
        /*43e0*/ 	.word	0x00029de0


	//   ....[1]....
        /*43e4*/ 	.word	0x00029e00


	//----- nvinfo : EIATTR_REQNTID
	.align		4
.L_41:
        /*43e8*/ 	.byte	0x04, 0x10
        /*43ea*/ 	.short	(.L_43 - .L_42)
.L_42:
        /*43ec*/ 	.word	0x00000080
        /*43f0*/ 	.word	0x00000001
        /*43f4*/ 	.word	0x00000001
.L_43:


//--------------------- .nv.callgraph             --------------------------
	.section	.nv.callgraph,"",@"SHT_CUDA_CALLGRAPH"
	.align	4
	.sectionentsize	8
	.align		4
        /*0000*/ 	.word	0x00000000
	.align		4
        /*0004*/ 	.word	0xffffffff
	.align		4
        /*0008*/ 	.word	0x00000000
	.align		4
        /*000c*/ 	.word	0xfffffffe
	.align		4
        /*0010*/ 	.word	0x00000000
	.align		4
        /*0014*/ 	.word	0xfffffffd
	.align		4
        /*0018*/ 	.word	0x00000000
	.align		4
        /*001c*/ 	.word	0xfffffffc


//--------------------- .nv.rel.action            --------------------------
	.section	.nv.rel.action,"",@"SHT_CUDA_RELOCINFO"
	.align	8
	.sectionentsize	8
        /*0000*/ 	.byte	0x73, 0x00, 0x00, 0x00, 0x00, 0x00, 0x00, 0x00, 0x00, 0x00, 0x00, 0x11, 0x25, 0x00, 0x05, 0x36


//--------------------- .nv.constant0.matmul_kernel --------------------------
	.section	.nv.constant0.matmul_kernel,"a",@progbits
	.sectionflags	@""
	.align	4
.nv.constant0.matmul_kernel:
	.zero		432


//--------------------- .text.matmul_kernel       --------------------------
	.section	.text.matmul_kernel,"ax",@progbits
	.sectioninfo	@"SHI_REGISTERS=255"
	.align	128
        .global         matmul_kernel
        .type           matmul_kernel,@function
        .size           matmul_kernel,(.L_x_3 - matmul_kernel)
        .other          matmul_kernel,@"STO_CUDA_ENTRY STV_DEFAULT"
matmul_kernel:
.text.matmul_kernel:
[----:B------:R-:W-:Y:S02]  /*0000*/  IMAD.MOV.U32 R1, RZ, RZ, c[0x0][0x28] ;  /* 0x00000a00ff017624 */ /* 0x000fe400078e00ff */
[----:B------:R-:W-:Y:S01]  /*0010*/  IMAD.MOV.U32 R0, RZ, RZ, c[0x0][0x17c] ;  /* 0x00005f00ff007624 */ /* 0x000fe200078e00ff */
[----:B------:R-:W1:Y:S01]  /*0020*/  S2R R5, SR_CTAID.X ;  /* 0x0000000000057919 */ /* 0x000e620000002500 */
[----:B------:R-:W-:Y:S01]  /*0030*/  IABS R11, c[0x0][0x178] ;  /* 0x00005e00000b7a13 */ /* 0x000fe20000000000 */
[----:B------:R-:W-:Y:S01]  /*0040*/  IMAD.MOV.U32 R244, RZ, RZ, c[0x0][0x188] ;  /* 0x00006200fff47624 */ /* 0x000fe200078e00ff */
[----:B------:R-:W-:Y:S01]  /*0050*/  LOP3.LUT R154, RZ, c[0x0][0x17c], RZ, 0x33, !PT ;  /* 0x00005f00ff9a7a12 */ /* 0x000fe200078e33ff */
[----:B------:R-:W2:Y:S01]  /*0060*/  S2R R66, SR_TID.X ;  /* 0x0000000000427919 */ /* 0x000ea20000002100 */
[----:B------:R-:W-:Y:S01]  /*0070*/  IADD3 R0, R0, 0x7f, RZ ;  /* 0x0000007f00007810 */ /* 0x000fe20007ffe0ff */
[----:B------:R-:W-:Y:S01]  /*0080*/  ULDC.64 UR12, c[0x0][0x118] ;  /* 0x00004600000c7ab9 */ /* 0x000fe20000000a00 */
[----:B------:R-:W-:Y:S01]  /*0090*/  IADD3 R1, R1, -0xa88, RZ ;  /* 0xfffff57801017810 */ /* 0x000fe20007ffe0ff */
[----:B------:R-:W-:Y:S01]  /*00a0*/  ULDC UR4, c[0x0][0x180] ;  /* 0x0000600000047ab9 */ /* 0x000fe20000000800 */
[----:B------:R-:W-:Y:S01]  /*00b0*/  SHF.R.S32.HI R3, RZ, 0x1f, R0 ;  /* 0x0000001fff037819 */ /* 0x000fe20000011400 */
[----:B------:R-:W-:-:S03]  /*00c0*/  ULDC.64 UR6, c[0x0][0x188] ;  /* 0x0000620000067ab9 */ /* 0x000fc60000000a00 */
[----:B------:R-:W-:-:S04]  /*00d0*/  LEA.HI R3, R3, R0, RZ, 0x7 ;  /* 0x0000000003037211 */ /* 0x000fc800078f38ff */
[----:B------:R-:W-:-:S05]  /*00e0*/  SHF.R.S32.HI R3, RZ, 0x7, R3 ;  /* 0x00000007ff037819 */ /* 0x000fca0000011403 */
[----:B------:R-:W-:Y:S01]  /*00f0*/  IMAD.SHL.U32 R4, R3, 0x8, RZ ;  /* 0x0000000803047824 */ /* 0x000fe200078e00ff */
[----:B-1----:R-:W-:-:S04]  /*0100*/  IABS R8, R5 ;  /* 0x0000000500087213 */ /* 0x002fc80000000000 */
[-C--:B------:R-:W-:Y:S02]  /*0110*/  IABS R7, R4.reuse ;  /* 0x0000000400077213 */ /* 0x080fe40000000000 */
[----:B------:R-:W-:Y:S02]  /*0120*/  IABS R10, R4 ;  /* 0x00000004000a7213 */ /* 0x000fe40000000000 */
[----:B------:R-:W1:Y:S08]  /*0130*/  I2F.RP R0, R7 ;  /* 0x0000000700007306 */ /* 0x000e700000209400 */
[----:B-1----:R-:W1:Y:S02]  /*0140*/  MUFU.RCP R0, R0 ;  /* 0x0000000000007308 */ /* 0x002e640000001000 */
[----:B-1----:R-:W-:Y:S01]  /*0150*/  IADD3 R2, R0, 0xffffffe, RZ ;  /* 0x0ffffffe00027810 */ /* 0x002fe20007ffe0ff */
[----:B------:R-:W-:-:S05]  /*0160*/  IMAD.MOV R0, RZ, RZ, -R10 ;  /* 0x000000ffff007224 */ /* 0x000fca00078e0a0a */
[----:B------:R1:W3:Y:S02]  /*0170*/  F2I.FTZ.U32.TRUNC.NTZ R3, R2 ;  /* 0x0000000200037305 */ /* 0x0002e4000021f000 */
[----:B-1----:R-:W-:Y:S02]  /*0180*/  IMAD.MOV.U32 R2, RZ, RZ, RZ ;  /* 0x000000ffff027224 */ /* 0x002fe400078e00ff */
[----:B---3--:R-:W-:-:S04]  /*0190*/  IMAD.MOV R6, RZ, RZ, -R3 ;  /* 0x000000ffff067224 */ /* 0x008fc800078e0a03 */
[----:B------:R-:W-:Y:S02]  /*01a0*/  IMAD R9, R6, R7, RZ ;  /* 0x0000000706097224 */ /* 0x000fe400078e02ff */
[----:B------:R-:W-:Y:S02]  /*01b0*/  IMAD.MOV.U32 R6, RZ, RZ, R8 ;  /* 0x000000ffff067224 */ /* 0x000fe400078e0008 */
[----:B------:R-:W-:-:S06]  /*01c0*/  IMAD.HI.U32 R3, R3, R9, R2 ;  /* 0x0000000903037227 */ /* 0x000fcc00078e0002 */
[----:B------:R-:W-:-:S04]  /*01d0*/  IMAD.HI.U32 R3, R3, R6, RZ ;  /* 0x0000000603037227 */ /* 0x000fc800078e00ff */
[----:B------:R-:W-:-:S05]  /*01e0*/  IMAD R0, R3, R0, R6 ;  /* 0x0000000003007224 */ /* 0x000fca00078e0206 */
[----:B------:R-:W-:-:S13]  /*01f0*/  ISETP.GT.U32.AND P1, PT, R7, R0, PT ;  /* 0x000000000700720c */ /* 0x000fda0003f24070 */
[----:B------:R-:W-:Y:S01]  /*0200*/  @!P1 IMAD.IADD R0, R0, 0x1, -R7 ;  /* 0x0000000100009824 */ /* 0x000fe200078e0a07 */
[----:B------:R-:W-:Y:S02]  /*0210*/  @!P1 IADD3 R3, R3, 0x1, RZ ;  /* 0x0000000103039810 */ /* 0x000fe40007ffe0ff */
[----:B------:R-:W-:Y:S02]  /*0220*/  ISETP.NE.AND P1, PT, R4, RZ, PT ;  /* 0x000000ff0400720c */ /* 0x000fe40003f25270 */
[----:B------:R-:W-:Y:S02]  /*0230*/  ISETP.GE.U32.AND P0, PT, R0, R7, PT ;  /* 0x000000070000720c */ /* 0x000fe40003f06070 */
[----:B------:R-:W-:-:S04]  /*0240*/  LOP3.LUT R0, R5, R4, RZ, 0x3c, !PT ;  /* 0x0000000405007212 */ /* 0x000fc800078e3cff */
[----:B------:R-:W-:Y:S01]  /*0250*/  ISETP.GE.AND P2, PT, R0, RZ, PT ;  /* 0x000000ff0000720c */ /* 0x000fe20003f46270 */
[----:B------:R-:W-:-:S05]  /*0260*/  IMAD.MOV.U32 R0, RZ, RZ, c[0x0][0x178] ;  /* 0x00005e00ff007624 */ /* 0x000fca00078e00ff */
[----:B------:R-:W-:Y:S02]  /*0270*/  IADD3 R0, R0, 0x3f, RZ ;  /* 0x0000003f00007810 */ /* 0x000fe40007ffe0ff */
[----:B------:R-:W-:-:S05]  /*0280*/  @P0 IADD3 R3, R3, 0x1, RZ ;  /* 0x0000000103030810 */ /* 0x000fca0007ffe0ff */
[----:B------:R-:W-:Y:S01]  /*0290*/  IMAD.MOV.U32 R2, RZ, RZ, R3 ;  /* 0x000000ffff027224 */ /* 0x000fe200078e0003 */
[----:B------:R-:W-:-:S03]  /*02a0*/  SHF.R.S32.HI R3, RZ, 0x1f, R0 ;  /* 0x0000001fff037819 */ /* 0x000fc60000011400 */
[----:B------:R-:W-:Y:S01]  /*02b0*/  @!P2 IMAD.MOV R2, RZ, RZ, -R2 ;  /* 0x000000ffff02a224 */ /* 0x000fe200078e0a02 */
[----:B------:R-:W-:Y:S02]  /*02c0*/  @!P1 LOP3.LUT R2, RZ, R4, RZ, 0x33, !PT ;  /* 0x00000004ff029212 */ /* 0x000fe400078e33ff */
[----:B------:R-:W-:-:S03]  /*02d0*/  LEA.HI R3, R3, R0, RZ, 0x6 ;  /* 0x0000000003037211 */ /* 0x000fc600078f30ff */
[----:B------:R-:W-:Y:S02]  /*02e0*/  IMAD.SHL.U32 R8, R2, 0x8, RZ ;  /* 0x0000000802087824 */ /* 0x000fe400078e00ff */
[----:B------:R-:W-:-:S03]  /*02f0*/  IMAD.MOV R2, RZ, RZ, -R2 ;  /* 0x000000ffff027224 */ /* 0x000fc600078e0a02 */
[----:B------:R-:W-:Y:S01]  /*0300*/  LEA.HI.SX32 R3, R3, -R8, 0x1a ;  /* 0x8000000803037211 */ /* 0x000fe200078fd2ff */
[----:B------:R-:W-:Y:S02]  /*0310*/  IMAD R10, R4, R2, R5 ;  /* 0x00000002040a7224 */ /* 0x000fe400078e0205 */
[----:B------:R-:W-:Y:S01]  /*0320*/  IMAD.MOV.U32 R2, RZ, RZ, RZ ;  /* 0x000000ffff027224 */ /* 0x000fe200078e00ff */
[----:B------:R-:W-:Y:S02]  /*0330*/  IMNMX R9, R3, 0x8, PT ;  /* 0x0000000803097817 */ /* 0x000fe40003800200 */
[----:B------:R-:W-:Y:S02]  /*0340*/  IABS R4, R10 ;  /* 0x0000000a00047213 */ /* 0x000fe40000000000 */
[----:B------:R-:W-:-:S04]  /*0350*/  IABS R7, R9 ;  /* 0x0000000900077213 */ /* 0x000fc80000000000 */
[----:B------:R-:W1:Y:S08]  /*0360*/  I2F.RP R0, R7 ;  /* 0x0000000700007306 */ /* 0x000e700000209400 */
[----:B-1----:R-:W1:Y:S02]  /*0370*/  MUFU.RCP R0, R0 ;  /* 0x0000000000007308 */ /* 0x002e640000001000 */
[----:B-1----:R-:W-:-:S06]  /*0380*/  IADD3 R3, R0, 0xffffffe, RZ ;  /* 0x0ffffffe00037810 */ /* 0x002fcc0007ffe0ff */
[----:B------:R-:W1:Y:S02]  /*0390*/  F2I.FTZ.U32.TRUNC.NTZ R3, R3 ;  /* 0x0000000300037305 */ /* 0x000e64000021f000 */
[----:B-1----:R-:W-:-:S04]  /*03a0*/  IMAD.MOV R6, RZ, RZ, -R3 ;  /* 0x000000ffff067224 */ /* 0x002fc800078e0a03 */
[----:B------:R-:W-:Y:S01]  /*03b0*/  IMAD R5, R6, R7, RZ ;  /* 0x0000000706057224 */ /* 0x000fe200078e02ff */
[----:B------:R-:W-:-:S03]  /*03c0*/  IABS R6, R9 ;  /* 0x0000000900067213 */ /* 0x000fc60000000000 */
[----:B------:R-:W-:Y:S01]  /*03d0*/  IMAD.HI.U32 R2, R3, R5, R2 ;  /* 0x0000000503027227 */ /* 0x000fe200078e0002 */
[----:B------:R-:W-:-:S03]  /*03e0*/  IABS R5, c[0x0][0x17c] ;  /* 0x00005f0000057a13 */ /* 0x000fc60000000000 */
[----:B------:R-:W-:Y:S02]  /*03f0*/  IMAD.MOV.U32 R3, RZ, RZ, R4 ;  /* 0x000000ffff037224 */ /* 0x000fe400078e0004 */
[----:B------:R-:W-:Y:S01]  /*0400*/  IMAD.MOV R0, RZ, RZ, -R6 ;  /* 0x000000ffff007224 */ /* 0x000fe200078e0a06 */
[----:B------:R-:W1:Y:S01]  /*0410*/  I2F.RP R4, R5 ;  /* 0x0000000500047306 */ /* 0x000e620000209400 */
[----:B------:R-:W-:-:S04]  /*0420*/  IMAD.HI.U32 R2, R2, R3, RZ ;  /* 0x0000000302027227 */ /* 0x000fc800078e00ff */
[----:B------:R-:W-:-:S03]  /*0430*/  IMAD R0, R2, R0, R3 ;  /* 0x0000000002007224 */ /* 0x000fc600078e0203 */
[----:B------:R-:W3:Y:S02]  /*0440*/  I2F.RP R3, R11 ;  /* 0x0000000b00037306 */ /* 0x000ee40000209400 */
[----:B------:R-:W-:-:S06]  /*0450*/  ISETP.GT.U32.AND P1, PT, R7, R0, PT ;  /* 0x000000000700720c */ /* 0x000fcc0003f24070 */
[----:B-1----:R-:W1:Y:S07]  /*0460*/  MUFU.RCP R4, R4 ;  /* 0x0000000400047308 */ /* 0x002e6e0000001000 */
[----:B------:R-:W-:Y:S01]  /*0470*/  @!P1 IMAD.IADD R0, R0, 0x1, -R7 ;  /* 0x0000000100009824 */ /* 0x000fe200078e0a07 */
[----:B---3--:R-:W3:Y:S01]  /*0480*/  MUFU.RCP R3, R3 ;  /* 0x0000000300037308 */ /* 0x008ee20000001000 */
[----:B------:R-:W-:Y:S02]  /*0490*/  @!P1 IADD3 R2, R2, 0x1, RZ ;  /* 0x0000000102029810 */ /* 0x000fe40007ffe0ff */
[----:B------:R-:W-:-:S02]  /*04a0*/  ISETP.NE.AND P1, PT, R9, RZ, PT ;  /* 0x000000ff0900720c */ /* 0x000fc40003f25270 */
[----:B------:R-:W-:Y:S02]  /*04b0*/  ISETP.GE.U32.AND P0, PT, R0, R7, PT ;  /* 0x000000070000720c */ /* 0x000fe40003f06070 */
[----:B------:R-:W-:Y:S02]  /*04c0*/  LOP3.LUT R0, R10, R9, RZ, 0x3c, !PT ;  /* 0x000000090a007212 */ /* 0x000fe400078e3cff */
[----:B-1----:R-:W-:Y:S02]  /*04d0*/  IADD3 R6, R4, 0xffffffe, RZ ;  /* 0x0ffffffe04067810 */ /* 0x002fe40007ffe0ff */
[----:B------:R-:W-:Y:S02]  /*04e0*/  ISETP.GE.AND P2, PT, R0, RZ, PT ;  /* 0x000000ff0000720c */ /* 0x000fe40003f46270 */
[----:B------:R-:W1:Y:S01]  /*04f0*/  F2I.FTZ.U32.TRUNC.NTZ R7, R6 ;  /* 0x0000000600077305 */ /* 0x000e62000021f000 */
[----:B---3--:R-:W-:-:S04]  /*0500*/  IADD3 R4, R3, 0xffffffe, RZ ;  /* 0x0ffffffe03047810 */ /* 0x008fc80007ffe0ff */
[----:B------:R-:W-:-:S03]  /*0510*/  @P0 IADD3 R2, R2, 0x1, RZ ;  /* 0x0000000102020810 */ /* 0x000fc60007ffe0ff */
[----:B------:R-:W3:Y:S02]  /*0520*/  F2I.FTZ.U32.TRUNC.NTZ R3, R4 ;  /* 0x0000000400037305 */ /* 0x000ee4000021f000 */
[----:B------:R-:W-:-:S04]  /*0530*/  IMAD.MOV.U32 R12, RZ, RZ, R2 ;  /* 0x000000ffff0c7224 */ /* 0x000fc800078e0002 */
[----:B------:R-:W-:Y:S01]  /*0540*/  @!P2 IMAD.MOV R12, RZ, RZ, -R12 ;  /* 0x000000ffff0ca224 */ /* 0x000fe200078e0a0c */
[----:B------:R-:W-:Y:S01]  /*0550*/  @!P1 LOP3.LUT R12, RZ, R9, RZ, 0x33, !PT ;  /* 0x00000009ff0c9212 */ /* 0x000fe200078e33ff */
[----:B-1----:R-:W-:-:S04]  /*0560*/  IMAD.MOV R6, RZ, RZ, -R7 ;  /* 0x000000ffff067224 */ /* 0x002fc800078e0a07 */
[----:B------:R-:W-:Y:S02]  /*0570*/  IMAD.MOV R0, RZ, RZ, -R12 ;  /* 0x000000ffff007224 */ /* 0x000fe400078e0a0c */
[----:B------:R-:W-:Y:S02]  /*0580*/  IMAD R13, R6, R5, RZ ;  /* 0x00000005060d7224 */ /* 0x000fe400078e02ff */
[----:B------:R-:W-:Y:S01]  /*0590*/  IMAD R0, R9, R0, R10 ;  /* 0x0000000009007224 */ /* 0x000fe200078e020a */
[----:B--2---:R-:W-:Y:S01]  /*05a0*/  LOP3.LUT R9, R66, 0x3f, RZ, 0xc0, !PT ;  /* 0x0000003f42097812 */ /* 0x004fe200078ec0ff */
[----:B---3--:R-:W-:Y:S02]  /*05b0*/  IMAD.MOV R10, RZ, RZ, -R3 ;  /* 0x000000ffff0a7224 */ /* 0x008fe400078e0a03 */
[----:B------:R-:W-:Y:S02]  /*05c0*/  IMAD.IADD R2, R8, 0x1, R0 ;  /* 0x0000000108027824 */ /* 0x000fe400078e0200 */
[----:B------:R-:W-:-:S02]  /*05d0*/  IMAD.MOV.U32 R6, RZ, RZ, RZ ;  /* 0x000000ffff067224 */ /* 0x000fc400078e00ff */
[----:B------:R-:W-:Y:S02]  /*05e0*/  IMAD.MOV.U32 R8, RZ, RZ, R10 ;  /* 0x000000ffff087224 */ /* 0x000fe400078e000a */
[----:B------:R-:W-:Y:S02]  /*05f0*/  IMAD R162, R2, 0x40, R9 ;  /* 0x0000004002a27824 */ /* 0x000fe400078e0209 */
[----:B------:R-:W-:-:S03]  /*0600*/  IMAD.HI.U32 R6, R7, R13, R6 ;  /* 0x0000000d07067227 */ /* 0x000fc600078e0006 */
[----:B------:R-:W-:Y:S01]  /*0610*/  IABS R194, R162 ;  /* 0x000000a200c27213 */ /* 0x000fe20000000000 */
[----:B------:R-:W-:Y:S01]  /*0620*/  IMAD R7, R8, R11, RZ ;  /* 0x0000000b08077224 */ /* 0x000fe200078e02ff */
[----:B------:R-:W-:Y:S01]  /*0630*/  STL [R1+0x648], R162 ;  /* 0x000648a201007387 */ /* 0x000fe20000100800 */
[----:B------:R-:W-:Y:S02]  /*0640*/  IMAD.MOV.U32 R2, RZ, RZ, RZ ;  /* 0x000000ffff027224 */ /* 0x000fe400078e00ff */
[----:B------:R-:W-:Y:S02]  /*0650*/  IMAD.SHL.U32 R0, R12, 0x80, RZ ;  /* 0x000000800c007824 */ /* 0x000fe400078e00ff */
[----:B------:R-:W-:-:S03]  /*0660*/  IMAD.HI.U32 R2, R3, R7, R2 ;  /* 0x0000000703027227 */ /* 0x000fc600078e0002 */
[C---:B------:R-:W-:Y:S01]  /*0670*/  IADD3 R12, R0.reuse, 0x1, RZ ;  /* 0x00000001000c7810 */ /* 0x040fe20007ffe0ff */
[----:B------:R-:W-:Y:S01]  /*0680*/  IMAD.SHL.U32 R9, R9, 0x4, RZ ;  /* 0x0000000409097824 */ /* 0x000fe200078e00ff */
[----:B------:R-:W-:Y:S01]  /*0690*/  IADD3 R14, R0, 0x7f, RZ ;  /* 0x0000007f000e7810 */ /* 0x000fe20007ffe0ff */
[----:B------:R-:W-:Y:S01]  /*06a0*/  IMAD.HI.U32 R2, R2, R194, RZ ;  /* 0x000000c202027227 */ /* 0x000fe200078e00ff */
[----:B------:R-:W-:Y:S01]  /*06b0*/  IABS R23, R12 ;  /* 0x0000000c00177213 */ /* 0x000fe20000000000 */
[----:B------:R1:W-:Y:S01]  /*06c0*/  STL [R1+0x828], R0 ;  /* 0x0008280001007387 */ /* 0x0003e20000100800 */
[----:B------:R-:W-:Y:S01]  /*06d0*/  IABS R21, R14 ;  /* 0x0000000e00157213 */ /* 0x000fe20000000000 */
[----:B------:R-:W-:Y:S01]  /*06e0*/  IMAD.MOV R2, RZ, RZ, -R2 ;  /* 0x000000ffff027224 */ /* 0x000fe200078e0a02 */
[----:B------:R-:W-:Y:S01]  /*06f0*/  IADD3 R13, R0, 0x2, RZ ;  /* 0x00000002000d7810 */ /* 0x000fe20007ffe0ff */
[----:B------:R-:W-:Y:S01]  /*0700*/  IMAD.HI.U32 R7, R6, R23, RZ ;  /* 0x0000001706077227 */ /* 0x000fe200078e00ff */
[----:B------:R-:W-:-:S02]  /*0710*/  IADD3 R16, R0, 0x1b, RZ ;  /* 0x0000001b00107810 */ /* 0x000fc40007ffe0ff */
[----:B------:R-:W-:Y:S01]  /*0720*/  IABS R91, R13 ;  /* 0x0000000d005b7213 */ /* 0x000fe20000000000 */
[C---:B------:R-:W-:Y:S01]  /*0730*/  IMAD R194, R11.reuse, R2, R194 ;  /* 0x000000020bc27224 */ /* 0x040fe200078e02c2 */
[----:B------:R-:W-:Y:S01]  /*0740*/  SHF.R.S32.HI R2, RZ, 0x6, R66 ;  /* 0x00000006ff027819 */ /* 0x000fe20000011442 */
[----:B------:R-:W-:Y:S01]  /*0750*/  IMAD.HI.U32 R3, R6, R21, RZ ;  /* 0x0000001506037227 */ /* 0x000fe200078e00ff */
[----:B------:R-:W-:Y:S02]  /*0760*/  IABS R141, R16 ;  /* 0x00000010008d7213 */ /* 0x000fe40000000000 */
[----:B------:R-:W-:Y:S01]  /*0770*/  ISETP.GT.U32.AND P1, PT, R11, R194, PT ;  /* 0x000000c20b00720c */ /* 0x000fe20003f24070 */
[----:B------:R-:W-:Y:S01]  /*0780*/  IMAD.MOV R10, RZ, RZ, -R7 ;  /* 0x000000ffff0a7224 */ /* 0x000fe200078e0a07 */
[----:B------:R-:W-:Y:S01]  /*0790*/  SGXT R2, R2, 0x1 ;  /* 0x000000010202781a */ /* 0x000fe20000000200 */
[----:B------:R-:W-:Y:S01]  /*07a0*/  IMAD.MOV R4, RZ, RZ, -R3 ;  /* 0x000000ffff047224 */ /* 0x000fe200078e0a03 */
[C---:B------:R-:W-:Y:S01]  /*07b0*/  IADD3 R17, R0.reuse, 0x1f, RZ ;  /* 0x0000001f00117810 */ /* 0x040fe20007ffe0ff */
[----:B------:R-:W-:Y:S01]  /*07c0*/  IMAD R23, R5, R10, R23 ;  /* 0x0000000a05177224 */ /* 0x000fe200078e0217 */
[----:B------:R-:W-:Y:S01]  /*07d0*/  LOP3.LUT R2, R9, 0x120, R2, 0x78, !PT ;  /* 0x0000012009027812 */ /* 0x000fe200078e7802 */
[----:B------:R-:W-:Y:S01]  /*07e0*/  IMAD.MOV.U32 R3, RZ, RZ, 0x7f ;  /* 0x0000007fff037424 */ /* 0x000fe200078e00ff */
[----:B------:R-:W-:Y:S01]  /*07f0*/  IADD3 R9, R0, 0x3, RZ ;  /* 0x0000000300097810 */ /* 0x000fe20007ffe0ff */
[C---:B------:R-:W-:Y:S01]  /*0800*/  IMAD R21, R5.reuse, R4, R21 ;  /* 0x0000000405157224 */ /* 0x040fe200078e0215 */
[----:B------:R-:W-:Y:S01]  /*0810*/  ISETP.GT.U32.AND P5, PT, R5, R23, PT ;  /* 0x000000170500720c */ /* 0x000fe20003fa4070 */
[----:B------:R-:W-:Y:S01]  /*0820*/  IMAD.HI.U32 R8, R6, R91, RZ ;  /* 0x0000005b06087227 */ /* 0x000fe200078e00ff */
[----:B------:R-:W-:-:S02]  /*0830*/  IADD3 R15, R3, c[0x0][0x180], RZ ;  /* 0x00006000030f7a10 */ /* 0x000fc40007ffe0ff */
[----:B------:R-:W-:Y:S01]  /*0840*/  SHF.R.U32.HI R3, RZ, 0x6, R66 ;  /* 0x00000006ff037819 */ /* 0x000fe20000011642 */
[----:B------:R-:W-:Y:S01]  /*0850*/  @!P1 IMAD.IADD R194, R194, 0x1, -R11 ;  /* 0x00000001c2c29824 */ /* 0x000fe200078e0a0b */
[----:B------:R-:W-:Y:S01]  /*0860*/  ISETP.GT.AND P0, PT, R15, 0x7f, PT ;  /* 0x0000007f0f00780c */ /* 0x000fe20003f04270 */
[----:B------:R-:W-:Y:S01]  /*0870*/  IMAD.MOV R8, RZ, RZ, -R8 ;  /* 0x000000ffff087224 */ /* 0x000fe200078e0a08 */
[----:B------:R-:W-:Y:S02]  /*0880*/  SGXT.U32 R3, R3, 0x1 ;  /* 0x000000010303781a */ /* 0x000fe40000000000 */
[----:B------:R-:W-:Y:S01]  /*0890*/  SEL R4, RZ, 0x4, !P0 ;  /* 0x00000004ff047807 */ /* 0x000fe20004000000 */
[----:B------:R-:W-:Y:S01]  /*08a0*/  IMAD R91, R5, R8, R91 ;  /* 0x00000008055b7224 */ /* 0x000fe200078e025b */
[----:B------:R-:W-:Y:S01]  /*08b0*/  ISETP.GE.AND P2, PT, R3, c[0x0][0x180], PT ;  /* 0x0000600003007a0c */ /* 0x000fe20003f46270 */
[----:B------:R-:W-:Y:S01]  /*08c0*/  @!P5 IMAD.IADD R23, R23, 0x1, -R5 ;  /* 0x000000011717d824 */ /* 0x000fe200078e0a05 */
[----:B------:R-:W-:Y:S01]  /*08d0*/  ISETP.GT.U32.AND P0, PT, R5, R21, PT ;  /* 0x000000150500720c */ /* 0x000fe20003f04070 */
[----:B------:R-:W-:Y:S01]  /*08e0*/  IMAD R248, R3, c[0x0][0x188], RZ ;  /* 0x0000620003f87a24 */ /* 0x000fe200078e02ff */
[----:B------:R-:W-:-:S02]  /*08f0*/  ISETP.GT.U32.AND P3, PT, R11, R194, PT ;  /* 0x000000c20b00720c */ /* 0x000fc40003f64070 */
[----:B------:R-:W-:Y:S01]  /*0900*/  SEL R7, R4, RZ, !P2 ;  /* 0x000000ff04077207 */ /* 0x000fe20005000000 */
[C---:B------:R-:W-:Y:S01]  /*0910*/  IMAD R225, R244.reuse, 0x2, R248 ;  /* 0x00000002f4e17824 */ /* 0x040fe200078e02f8 */
[----:B------:R-:W-:Y:S02]  /*0920*/  IABS R93, R9 ;  /* 0x00000009005d7213 */ /* 0x000fe40000000000 */
[----:B------:R-:W-:Y:S01]  /*0930*/  ISETP.NE.U32.AND P4, PT, R7, RZ, PT ;  /* 0x000000ff0700720c */ /* 0x000fe20003f85070 */
[----:B------:R-:W-:Y:S01]  /*0940*/  IMAD R222, R244, 0x2, R225 ;  /* 0x00000002f4de7824 */ /* 0x000fe200078e02e1 */
[----:B------:R-:W-:Y:S01]  /*0950*/  ISETP.GE.AND P1, PT, R12, RZ, PT ;  /* 0x000000ff0c00720c */ /* 0x000fe20003f26270 */
[----:B------:R-:W-:Y:S01]  /*0960*/  IMAD.HI.U32 R7, R6, R93, RZ ;  /* 0x0000005d06077227 */ /* 0x000fe200078e00ff */
[----:B------:R-:W-:Y:S02]  /*0970*/  ISETP.GT.U32.AND P5, PT, R5, R23, PT ;  /* 0x000000170500720c */ /* 0x000fe40003fa4070 */
[----:B------:R-:W-:Y:S01]  /*0980*/  IADD3 R12, R0, 0x4, RZ ;  /* 0x00000004000c7810 */ /* 0x000fe20007ffe0ff */
[----:B------:R-:W-:Y:S01]  /*0990*/  @!P0 IMAD.IADD R21, R21, 0x1, -R5 ;  /* 0x0000000115158824 */ /* 0x000fe200078e0a05 */
[C---:B------:R-:W-:Y:S01]  /*09a0*/  ISETP.GT.U32.AND P0, PT, R5.reuse, R91, PT ;  /* 0x0000005b0500720c */ /* 0x040fe20003f04070 */
[----:B------:R-:W-:Y:S01]  /*09b0*/  @!P3 IMAD.IADD R194, R194, 0x1, -R11 ;  /* 0x00000001c2c2b824 */ /* 0x000fe200078e0a0b */
[----:B------:R-:W-:Y:S01]  /*09c0*/  IABS R95, R12 ;  /* 0x0000000c005f7213 */ /* 0x000fe20000000000 */
[----:B------:R-:W-:Y:S01]  /*09d0*/  IMAD.MOV R10, RZ, RZ, -R7 ;  /* 0x000000ffff0a7224 */ /* 0x000fe200078e0a07 */
[----:B------:R-:W-:Y:S01]  /*09e0*/  IADD3 R11, R0, 0x5, RZ ;  /* 0x00000005000b7810 */ /* 0x000fe20007ffe0ff */
[----:B------:R-:W-:Y:S01]  /*09f0*/  IMAD R224, R244, 0x2, R222 ;  /* 0x00000002f4e07824 */ /* 0x000fe200078e02de */
[C---:B------:R-:W-:Y:S01]  /*0a00*/  ISETP.GT.U32.AND P6, PT, R5.reuse, R21, PT ;  /* 0x000000150500720c */ /* 0x040fe20003fc4070 */
[----:B------:R-:W-:Y:S01]  /*0a10*/  IMAD R93, R5, R10, R93 ;  /* 0x0000000a055d7224 */ /* 0x000fe200078e025d */
[----:B------:R-:W-:Y:S01]  /*0a20*/  IABS R97, R11 ;  /* 0x0000000b00617213 */ /* 0x000fe20000000000 */
[----:B------:R-:W-:Y:S01]  /*0a30*/  IMAD.HI.U32 R8, R6, R95, RZ ;  /* 0x0000005f06087227 */ /* 0x000fe200078e00ff */
[----:B------:R-:W-:-:S02]  /*0a40*/  ISETP.GE.AND P3, PT, R13, RZ, PT ;  /* 0x000000ff0d00720c */ /* 0x000fc40003f66270 */
[----:B------:R-:W-:Y:S01]  /*0a50*/  IADD3 R13, R0, 0x7, RZ ;  /* 0x00000007000d7810 */ /* 0x000fe20007ffe0ff */
[----:B------:R-:W-:Y:S01]  /*0a60*/  @!P5 IMAD.IADD R23, R23, 0x1, -R5 ;  /* 0x000000011717d824 */ /* 0x000fe200078e0a05 */
[C---:B------:R-:W-:Y:S01]  /*0a70*/  ISETP.GT.U32.AND P5, PT, R5.reuse, R93, PT ;  /* 0x0000005d0500720c */ /* 0x040fe20003fa4070 */
[----:B------:R-:W-:Y:S01]  /*0a80*/  IMAD.MOV R8, RZ, RZ, -R8 ;  /* 0x000000ffff087224 */ /* 0x000fe200078e0a08 */
[----:B------:R-:W-:Y:S01]  /*0a90*/  IABS R101, R13 ;  /* 0x0000000d00657213 */ /* 0x000fe20000000000 */
[----:B------:R-:W-:Y:S01]  /*0aa0*/  IMAD.HI.U32 R7, R6, R97, RZ ;  /* 0x0000006106077227 */ /* 0x000fe200078e00ff */
[----:B------:R-:W-:Y:S02]  /*0ab0*/  ISETP.GE.AND P2, PT, R14, RZ, PT ;  /* 0x000000ff0e00720c */ /* 0x000fe40003f46270 */
[C---:B------:R-:W-:Y:S01]  /*0ac0*/  IADD3 R14, R0.reuse, 0x8, RZ ;  /* 0x00000008000e7810 */ /* 0x040fe20007ffe0ff */
[----:B------:R-:W-:Y:S01]  /*0ad0*/  IMAD R95, R5, R8, R95 ;  /* 0x00000008055f7224 */ /* 0x000fe200078e025f */
[C---:B------:R-:W-:Y:S01]  /*0ae0*/  IADD3 R15, R0.reuse, 0x9, RZ ;  /* 0x00000009000f7810 */ /* 0x040fe20007ffe0ff */
[----:B------:R-:W-:Y:S01]  /*0af0*/  @!P0 IMAD.IADD R91, R91, 0x1, -R5 ;  /* 0x000000015b5b8824 */ /* 0x000fe200078e0a05 */
[----:B------:R-:W-:Y:S01]  /*0b00*/  ISETP.GE.AND P0, PT, R9, RZ, PT ;  /* 0x000000ff0900720c */ /* 0x000fe20003f06270 */
[----:B------:R-:W-:Y:S01]  /*0b10*/  IMAD.MOV R8, RZ, RZ, -R7 ;  /* 0x000000ffff087224 */ /* 0x000fe200078e0a07 */
[----:B------:R-:W-:Y:S01]  /*0b20*/  IADD3 R9, R0, 0x6, RZ ;  /* 0x0000000600097810 */ /* 0x000fe20007ffe0ff */
[----:B------:R-:W-:Y:S01]  /*0b30*/  @!P6 IMAD.IADD R21, R21, 0x1, -R5 ;  /* 0x000000011515e824 */ /* 0x000fe200078e0a05 */
[C---:B------:R-:W-:Y:S01]  /*0b40*/  ISETP.GT.U32.AND P6, PT, R5.reuse, R91, PT ;  /* 0x0000005b0500720c */ /* 0x040fe20003fc4070 */
[----:B------:R-:W-:Y:S01]  /*0b50*/  IMAD R97, R5, R8, R97 ;  /* 0x0000000805617224 */ /* 0x000fe200078e0261 */
[----:B------:R-:W-:Y:S01]  /*0b60*/  IABS R99, R9 ;  /* 0x0000000900637213 */ /* 0x000fe20000000000 */
[----:B------:R-:W-:Y:S01]  /*0b70*/  @!P5 IMAD.IADD R93, R93, 0x1, -R5 ;  /* 0x000000015d5dd824 */ /* 0x000fe200078e0a05 */
[----:B------:R-:W-:Y:S01]  /*0b80*/  IABS R103, R14 ;  /* 0x0000000e00677213 */ /* 0x000fe20000000000 */
[----:B------:R-:W-:Y:S01]  /*0b90*/  @!P2 IMAD.MOV R21, RZ, RZ, -R21 ;  /* 0x000000ffff15a224 */ /* 0x000fe200078e0a15 */
[----:B------:R-:W-:Y:S01]  /*0ba0*/  ISETP.GT.U32.AND P5, PT, R5, R97, PT ;  /* 0x000000610500720c */ /* 0x000fe20003fa4070 */
[----:B------:R-:W-:Y:S01]  /*0bb0*/  IMAD.HI.U32 R7, R6, R99, RZ ;  /* 0x0000006306077227 */ /* 0x000fe200078e00ff */
[----:B------:R-:W-:-:S02]  /*0bc0*/  IABS R105, R15 ;  /* 0x0000000f00697213 */ /* 0x000fc40000000000 */
[----:B------:R-:W-:Y:S01]  /*0bd0*/  IABS R149, R17 ;  /* 0x0000001100957213 */ /* 0x000fe20000000000 */
[----:B------:R-:W-:Y:S01]  /*0be0*/  IMAD.MOV R8, RZ, RZ, -R7 ;  /* 0x000000ffff087224 */ /* 0x000fe200078e0a07 */
[----:B------:R-:W-:Y:S01]  /*0bf0*/  IADD3 R18, R0, 0x2a, RZ ;  /* 0x0000002a00127810 */ /* 0x000fe20007ffe0ff */
[--C-:B------:R-:W-:Y:S01]  /*0c00*/  @!P6 IMAD.IADD R91, R91, 0x1, -R5.reuse ;  /* 0x000000015b5be824 */ /* 0x100fe200078e0a05 */
[----:B------:R-:W-:Y:S01]  /*0c10*/  ISETP.GT.U32.AND P6, PT, R5, R95, PT ;  /* 0x0000005f0500720c */ /* 0x000fe20003fc4070 */
[----:B------:R-:W-:Y:S01]  /*0c20*/  IMAD.HI.U32 R7, R6, R101, RZ ;  /* 0x0000006506077227 */ /* 0x000fe200078e00ff */
[----:B------:R-:W-:Y:S02]  /*0c30*/  IABS R171, R18 ;  /* 0x0000001200ab7213 */ /* 0x000fe40000000000 */
[C---:B------:R-:W-:Y:S01]  /*0c40*/  IADD3 R19, R0.reuse, 0x47, RZ ;  /* 0x0000004700137810 */ /* 0x040fe20007ffe0ff */
[----:B------:R-:W-:Y:S01]  /*0c50*/  @!P5 IMAD.IADD R97, R97, 0x1, -R5 ;  /* 0x000000016161d824 */ /* 0x000fe200078e0a05 */
[C---:B------:R-:W-:Y:S01]  /*0c60*/  ISETP.GT.U32.AND P5, PT, R5.reuse, R93, PT ;  /* 0x0000005d0500720c */ /* 0x040fe20003fa4070 */
[C---:B------:R-:W-:Y:S01]  /*0c70*/  IMAD R99, R5.reuse, R8, R99 ;  /* 0x0000000805637224 */ /* 0x040fe200078e0263 */
[----:B------:R-:W-:Y:S01]  /*0c80*/  IABS R24, R19 ;  /* 0x0000001300187213 */ /* 0x000fe20000000000 */
[----:B------:R-:W-:Y:S01]  /*0c90*/  IMAD.MOV R10, RZ, RZ, -R7 ;  /* 0x000000ffff0a7224 */ /* 0x000fe200078e0a07 */
[----:B------:R-:W-:Y:S01]  /*0ca0*/  IADD3 R37, R0, 0x4e, RZ ;  /* 0x0000004e00257810 */ /* 0x000fe20007ffe0ff */
[----:B------:R-:W-:Y:S01]  /*0cb0*/  @!P3 IMAD.MOV R91, RZ, RZ, -R91 ;  /* 0x000000ffff5bb224 */ /* 0x000fe200078e0a5b */
[----:B------:R-:W-:Y:S01]  /*0cc0*/  ISETP.GT.U32.AND P3, PT, R5, R99, PT ;  /* 0x000000630500720c */ /* 0x000fe20003f64070 */
[----:B------:R-:W-:Y:S01]  /*0cd0*/  @!P6 IMAD.IADD R95, R95, 0x1, -R5 ;  /* 0x000000015f5fe824 */ /* 0x000fe200078e0a05 */
[----:B------:R-:W-:Y:S01]  /*0ce0*/  ISETP.GE.AND P6, PT, R12, RZ, PT ;  /* 0x000000ff0c00720c */ /* 0x000fe20003fc6270 */
[C---:B------:R-:W-:Y:S01]  /*0cf0*/  IMAD R101, R5.reuse, R10, R101 ;  /* 0x0000000a05657224 */ /* 0x040fe200078e0265 */
[----:B------:R-:W-:Y:S01]  /*0d00*/  IADD3 R10, R0, 0xa, RZ ;  /* 0x0000000a000a7810 */ /* 0x000fe20007ffe0ff */
[----:B------:R-:W-:Y:S01]  /*0d10*/  IMAD.HI.U32 R8, R6, R103, RZ ;  /* 0x0000006706087227 */ /* 0x000fe200078e00ff */
[----:B------:R-:W-:-:S02]  /*0d20*/  ISETP.GT.U32.AND P2, PT, R5, R95, PT ;  /* 0x0000005f0500720c */ /* 0x000fc40003f44070 */
[----:B------:R-:W-:Y:S01]  /*0d30*/  IABS R109, R10 ;  /* 0x0000000a006d7213 */ /* 0x000fe20000000000 */
[----:B------:R-:W-:Y:S01]  /*0d40*/  @!P5 IMAD.IADD R93, R93, 0x1, -R5 ;  /* 0x000000015d5dd824 */ /* 0x000fe200078e0a05 */
[C---:B------:R-:W-:Y:S01]  /*0d50*/  ISETP.GT.U32.AND P5, PT, R5.reuse, R101, PT ;  /* 0x000000650500720c */ /* 0x040fe20003fa4070 */
[----:B------:R-:W-:Y:S01]  /*0d60*/  IMAD.MOV R8, RZ, RZ, -R8 ;  /* 0x000000ffff087224 */ /* 0x000fe200078e0a08 */
[----:B------:R-:W-:Y:S01]  /*0d70*/  IADD3 R12, R0, 0x10, RZ ;  /* 0x00000010000c7810 */ /* 0x000fe20007ffe0ff */
[----:B------:R-:W-:Y:S01]  /*0d80*/  IMAD.HI.U32 R7, R6, R105, RZ ;  /* 0x0000006906077227 */ /* 0x000fe200078e00ff */
[----:B------:R-:W-:Y:S02]  /*0d90*/  IABS R31, R37 ;  /* 0x00000025001f7213 */ /* 0x000fe40000000000 */
[----:B------:R-:W-:Y:S01]  /*0da0*/  IABS R119, R12 ;  /* 0x0000000c00777213 */ /* 0x000fe20000000000 */
[----:B------:R-:W-:Y:S01]  /*0db0*/  IMAD R103, R5, R8, R103 ;  /* 0x0000000805677224 */ /* 0x000fe200078e0267 */
[C---:B------:R-:W-:Y:S01]  /*0dc0*/  IADD3 R48, R0.reuse, 0x6b, RZ ;  /* 0x0000006b00307810 */ /* 0x040fe20007ffe0ff */
[----:B------:R-:W-:Y:S01]  /*0dd0*/  IMAD.MOV R8, RZ, RZ, -R7 ;  /* 0x000000ffff087224 */ /* 0x000fe200078e0a07 */
[C---:B------:R-:W-:Y:S01]  /*0de0*/  IADD3 R50, R0.reuse, 0x6d, RZ ;  /* 0x0000006d00327810 */ /* 0x040fe20007ffe0ff */
[----:B------:R-:W-:Y:S01]  /*0df0*/  @!P3 IMAD.IADD R99, R99, 0x1, -R5 ;  /* 0x000000016363b824 */ /* 0x000fe200078e0a05 */
[----:B------:R-:W-:Y:S01]  /*0e00*/  ISETP.GE.AND P3, PT, R9, RZ, PT ;  /* 0x000000ff0900720c */ /* 0x000fe20003f66270 */
[----:B------:R-:W-:Y:S01]  /*0e10*/  @!P1 IMAD.MOV R23, RZ, RZ, -R23 ;  /* 0x000000ffff179224 */ /* 0x000fe200078e0a17 */
[----:B------:R-:W-:Y:S01]  /*0e20*/  ISETP.GT.U32.AND P1, PT, R5, R97, PT ;  /* 0x000000610500720c */ /* 0x000fe20003f24070 */
[----:B------:R-:W-:Y:S01]  /*0e30*/  @!P2 IMAD.IADD R95, R95, 0x1, -R5 ;  /* 0x000000015f5fa824 */ /* 0x000fe200078e0a05 */
[C---:B------:R-:W-:Y:S01]  /*0e40*/  ISETP.GT.U32.AND P2, PT, R5.reuse, R103, PT ;  /* 0x000000670500720c */ /* 0x040fe20003f44070 */
[----:B------:R-:W-:Y:S01]  /*0e50*/  IMAD R105, R5, R8, R105 ;  /* 0x0000000805697224 */ /* 0x000fe200078e0269 */
[----:B------:R-:W-:Y:S01]  /*0e60*/  IADD3 R9, R0, 0xc, RZ ;  /* 0x0000000c00097810 */ /* 0x000fe20007ffe0ff */
[----:B------:R-:W-:Y:S01]  /*0e70*/  @!P5 IMAD.IADD R101, R101, 0x1, -R5 ;  /* 0x000000016565d824 */ /* 0x000fe200078e0a05 */
[C---:B------:R-:W-:Y:S01]  /*0e80*/  ISETP.GT.U32.AND P5, PT, R5.reuse, R99, PT ;  /* 0x000000630500720c */ /* 0x040fe20003fa4070 */
[----:B------:R-:W-:Y:S01]  /*0e90*/  @!P6 IMAD.MOV R95, RZ, RZ, -R95 ;  /* 0x000000ffff5fe224 */ /* 0x000fe200078e0a5f */
[----:B------:R-:W-:Y:S01]  /*0ea0*/  ISETP.GT.U32.AND P6, PT, R5, R105, PT ;  /* 0x000000690500720c */ /* 0x000fe20003fc4070 */
[----:B------:R-:W-:Y:S01]  /*0eb0*/  IMAD.HI.U32 R7, R6, R109, RZ ;  /* 0x0000006d06077227 */ /* 0x000fe200078e00ff */
[----:B------:R-:W-:-:S02]  /*0ec0*/  IABS R111, R9 ;  /* 0x00000009006f7213 */ /* 0x000fc40000000000 */
[----:B------:R-:W-:Y:S01]  /*0ed0*/  IABS R227, R48 ;  /* 0x0000003000e37213 */ /* 0x000fe20000000000 */
[----:B------:R-:W-:Y:S01]  /*0ee0*/  IMAD.MOV R8, RZ, RZ, -R7 ;  /* 0x000000ffff087224 */ /* 0x000fe200078e0a07 */
[----:B------:R-:W-:Y:S01]  /*0ef0*/  IABS R229, R50 ;  /* 0x0000003200e57213 */ /* 0x000fe20000000000 */
[----:B------:R-:W-:Y:S01]  /*0f00*/  @!P1 IMAD.IADD R97, R97, 0x1, -R5 ;  /* 0x0000000161619824 */ /* 0x000fe200078e0a05 */
[----:B------:R-:W-:Y:S01]  /*0f10*/  ISETP.GE.AND P1, PT, R11, RZ, PT ;  /* 0x000000ff0b00720c */ /* 0x000fe20003f26270 */
[----:B------:R-:W-:Y:S01]  /*0f20*/  IMAD R109, R5, R8, R109 ;  /* 0x00000008056d7224 */ /* 0x000fe200078e026d */
[----:B------:R-:W-:Y:S01]  /*0f30*/  IADD3 R11, R0, 0xb, RZ ;  /* 0x0000000b000b7810 */ /* 0x000fe20007ffe0ff */
[--C-:B------:R-:W-:Y:S01]  /*0f40*/  @!P5 IMAD.IADD R99, R99, 0x1, -R5.reuse ;  /* 0x000000016363d824 */ /* 0x100fe200078e0a05 */
[----:B------:R-:W-:Y:S01]  /*0f50*/  ISETP.GE.AND P5, PT, R14, RZ, PT ;  /* 0x000000ff0e00720c */ /* 0x000fe20003fa6270 */
[----:B------:R-:W-:Y:S01]  /*0f60*/  @!P6 IMAD.IADD R105, R105, 0x1, -R5 ;  /* 0x000000016969e824 */ /* 0x000fe200078e0a05 */
[----:B------:R-:W-:Y:S01]  /*0f70*/  IABS R107, R11 ;  /* 0x0000000b006b7213 */ /* 0x000fe20000000000 */
[----:B------:R-:W-:Y:S01]  /*0f80*/  @!P3 IMAD.MOV R99, RZ, RZ, -R99 ;  /* 0x000000ffff63b224 */ /* 0x000fe200078e0a63 */
[----:B------:R-:W-:Y:S01]  /*0f90*/  ISETP.GT.U32.AND P3, PT, R5, R109, PT ;  /* 0x0000006d0500720c */ /* 0x000fe20003f64070 */
[----:B------:R-:W-:Y:S01]  /*0fa0*/  @!P2 IMAD.IADD R103, R103, 0x1, -R5 ;  /* 0x000000016767a824 */ /* 0x000fe200078e0a05 */
[----:B------:R-:W-:Y:S01]  /*0fb0*/  ISETP.GT.U32.AND P6, PT, R5, R105, PT ;  /* 0x000000690500720c */ /* 0x000fe20003fc4070 */
[----:B------:R-:W-:Y:S01]  /*0fc0*/  IMAD.HI.U32 R7, R6, R107, RZ ;  /* 0x0000006b06077227 */ /* 0x000fe200078e00ff */
[----:B------:R-:W-:-:S02]  /*0fd0*/  IADD3 R52, R0, 0x6e, RZ ;  /* 0x0000006e00347810 */ /* 0x000fc40007ffe0ff */
[C---:B------:R-:W-:Y:S01]  /*0fe0*/  ISETP.GT.U32.AND P2, PT, R5.reuse, R103, PT ;  /* 0x000000670500720c */ /* 0x040fe20003f44070 */
[----:B------:R-:W-:Y:S01]  /*0ff0*/  IMAD.MOV R8, RZ, RZ, -R7 ;  /* 0x000000ffff087224 */ /* 0x000fe200078e0a07 */
[----:B------:R-:W-:Y:S01]  /*1000*/  IADD3 R54, R0, 0x6f, RZ ;  /* 0x0000006f00367810 */ /* 0x000fe20007ffe0ff */
[----:B------:R-:W-:Y:S01]  /*1010*/  @!P0 IMAD.MOV R93, RZ, RZ, -R93 ;  /* 0x000000ffff5d8224 */ /* 0x000fe200078e0a5d */
[C---:B------:R-:W-:Y:S01]  /*1020*/  ISETP.GT.U32.AND P0, PT, R5.reuse, R101, PT ;  /* 0x000000650500720c */ /* 0x040fe20003f04070 */
[----:B------:R-:W-:Y:S01]  /*1030*/  IMAD R107, R5, R8, R107 ;  /* 0x00000008056b7224 */ /* 0x000fe200078e026b */
[----:B------:R-:W-:Y:S01]  /*1040*/  IABS R87, R52 ;  /* 0x0000003400577213 */ /* 0x000fe20000000000 */
[--C-:B------:R-:W-:Y:S01]  /*1050*/  @!P3 IMAD.IADD R109, R109, 0x1, -R5.reuse ;  /* 0x000000016d6db824 */ /* 0x100fe200078e0a05 */
[----:B------:R-:W-:Y:S01]  /*1060*/  IABS R231, R54 ;  /* 0x0000003600e77213 */ /* 0x000fe20000000000 */
[----:B------:R-:W-:Y:S01]  /*1070*/  @!P6 IMAD.IADD R105, R105, 0x1, -R5 ;  /* 0x000000016969e824 */ /* 0x000fe200078e0a05 */
[C---:B------:R-:W-:Y:S01]  /*1080*/  ISETP.GT.U32.AND P6, PT, R5.reuse, R107, PT ;  /* 0x0000006b0500720c */ /* 0x040fe20003fc4070 */
[----:B------:R-:W-:Y:S01]  /*1090*/  IMAD.HI.U32 R7, R6, R111, RZ ;  /* 0x0000006f06077227 */ /* 0x000fe200078e00ff */
[----:B------:R-:W-:-:S02]  /*10a0*/  ISETP.GT.U32.AND P3, PT, R5, R109, PT ;  /* 0x0000006d0500720c */ /* 0x000fc40003f64070 */
[----:B------:R-:W-:Y:S01]  /*10b0*/  IADD3 R56, R0, 0x7a, RZ ;  /* 0x0000007a00387810 */ /* 0x000fe20007ffe0ff */
[----:B------:R-:W-:Y:S01]  /*10c0*/  @!P1 IMAD.MOV R97, RZ, RZ, -R97 ;  /* 0x000000ffff619224 */ /* 0x000fe200078e0a61 */
[----:B------:R-:W-:Y:S01]  /*10d0*/  ISETP.GE.AND P1, PT, R13, RZ, PT ;  /* 0x000000ff0d00720c */ /* 0x000fe20003f26270 */
[----:B------:R-:W-:Y:S01]  /*10e0*/  @!P2 IMAD.IADD R103, R103, 0x1, -R5 ;  /* 0x000000016767a824 */ /* 0x000fe200078e0a05 */
[----:B------:R-:W-:Y:S01]  /*10f0*/  ISETP.GE.AND P2, PT, R10, RZ, PT ;  /* 0x000000ff0a00720c */ /* 0x000fe20003f46270 */
[----:B------:R-:W-:Y:S01]  /*1100*/  IMAD.MOV R8, RZ, RZ, -R7 ;  /* 0x000000ffff087224 */ /* 0x000fe200078e0a07 */
[C---:B------:R-:W-:Y:S01]  /*1110*/  IADD3 R13, R0.reuse, 0x11, RZ ;  /* 0x00000011000d7810 */ /* 0x040fe20007ffe0ff */
[----:B------:R-:W-:Y:S01]  /*1120*/  @!P0 IMAD.IADD R101, R101, 0x1, -R5 ;  /* 0x0000000165658824 */ /* 0x000fe200078e0a05 */
[----:B------:R-:W-:Y:S01]  /*1130*/  ISETP.GE.AND P0, PT, R15, RZ, PT ;  /* 0x000000ff0f00720c */ /* 0x000fe20003f06270 */
[----:B------:R-:W-:Y:S01]  /*1140*/  @!P5 IMAD.MOV R103, RZ, RZ, -R103 ;  /* 0x000000ffff67d224 */ /* 0x000fe200078e0a67 */
[----:B------:R-:W-:Y:S01]  /*1150*/  ISETP.GE.AND P5, PT, R9, RZ, PT ;  /* 0x000000ff0900720c */ /* 0x000fe20003fa6270 */
[----:B------:R-:W-:Y:S01]  /*1160*/  IMAD R111, R5, R8, R111 ;  /* 0x00000008056f7224 */ /* 0x000fe200078e026f */
[----:B------:R-:W-:Y:S01]  /*1170*/  IADD3 R9, R0, 0xd, RZ ;  /* 0x0000000d00097810 */ /* 0x000fe20007ffe0ff */
[--C-:B------:R-:W-:Y:S01]  /*1180*/  @!P6 IMAD.IADD R107, R107, 0x1, -R5.reuse ;  /* 0x000000016b6be824 */ /* 0x100fe200078e0a05 */
[----:B------:R-:W-:Y:S01]  /*1190*/  IABS R121, R13 ;  /* 0x0000000d00797213 */ /* 0x000fe20000000000 */
[----:B------:R-:W-:Y:S01]  /*11a0*/  @!P3 IMAD.IADD R109, R109, 0x1, -R5 ;  /* 0x000000016d6db824 */ /* 0x000fe200078e0a05 */
[----:B------:R-:W-:Y:S01]  /*11b0*/  IABS R113, R9 ;  /* 0x0000000900717213 */ /* 0x000fe20000000000 */
[----:B------:R-:W-:Y:S01]  /*11c0*/  @!P1 IMAD.MOV R101, RZ, RZ, -R101 ;  /* 0x000000ffff659224 */ /* 0x000fe200078e0a65 */
[----:B------:R-:W-:Y:S01]  /*11d0*/  ISETP.GT.U32.AND P3, PT, R5, R111, PT ;  /* 0x0000006f0500720c */ /* 0x000fe20003f64070 */
[----:B------:R-:W-:Y:S01]  /*11e0*/  @!P2 IMAD.MOV R109, RZ, RZ, -R109 ;  /* 0x000000ffff6da224 */ /* 0x000fe200078e0a6d */
[----:B------:R-:W-:Y:S01]  /*11f0*/  ISETP.GE.AND P1, PT, R11, RZ, PT ;  /* 0x000000ff0b00720c */ /* 0x000fe20003f26270 */
[----:B------:R-:W-:Y:S01]  /*1200*/  IMAD.HI.U32 R7, R6, R113, RZ ;  /* 0x0000007106077227 */ /* 0x000fe200078e00ff */
[----:B------:R-:W-:-:S02]  /*1210*/  IADD3 R11, R0, 0xe, RZ ;  /* 0x0000000e000b7810 */ /* 0x000fc40007ffe0ff */
[----:B------:R-:W-:Y:S01]  /*1220*/  ISETP.GT.U32.AND P6, PT, R5, R107, PT ;  /* 0x0000006b0500720c */ /* 0x000fe20003fc4070 */
[----:B------:R-:W-:Y:S01]  /*1230*/  @!P0 IMAD.MOV R105, RZ, RZ, -R105 ;  /* 0x000000ffff698224 */ /* 0x000fe200078e0a69 */
[----:B------:R-:W-:Y:S01]  /*1240*/  IABS R115, R11 ;  /* 0x0000000b00737213 */ /* 0x000fe20000000000 */
[----:B------:R-:W-:Y:S01]  /*1250*/  IMAD.MOV R10, RZ, RZ, -R7 ;  /* 0x000000ffff0a7224 */ /* 0x000fe200078e0a07 */
[----:B------:R-:W-:Y:S01]  /*1260*/  ISETP.GE.AND P0, PT, R9, RZ, PT ;  /* 0x000000ff0900720c */ /* 0x000fe20003f06270 */
[----:B------:R-:W-:Y:S01]  /*1270*/  IMAD R223, R244, 0x2, R224 ;  /* 0x00000002f4df7824 */ /* 0x000fe200078e02e0 */
[----:B------:R-:W-:Y:S01]  /*1280*/  IADD3 R9, R0, 0xf, RZ ;  /* 0x0000000f00097810 */ /* 0x000fe20007ffe0ff */
[----:B------:R-:W-:Y:S01]  /*1290*/  IMAD.HI.U32 R8, R6, R115, RZ ;  /* 0x0000007306087227 */ /* 0x000fe200078e00ff */
[C---:B------:R-:W-:Y:S02]  /*12a0*/  IADD3 R15, R0.reuse, 0x1a, RZ ;  /* 0x0000001a000f7810 */ /* 0x040fe40007ffe0ff */
[----:B------:R-:W-:Y:S01]  /*12b0*/  IABS R117, R9 ;  /* 0x0000000900757213 */ /* 0x000fe20000000000 */
[----:B------:R-:W-:Y:S01]  /*12c0*/  IMAD R113, R5, R10, R113 ;  /* 0x0000000a05717224 */ /* 0x000fe200078e0271 */
[----:B------:R-:W-:Y:S01]  /*12d0*/  IABS R139, R15 ;  /* 0x0000000f008b7213 */ /* 0x000fe20000000000 */
[--C-:B------:R-:W-:Y:S01]  /*12e0*/  @!P3 IMAD.IADD R111, R111, 0x1, -R5.reuse ;  /* 0x000000016f6fb824 */ /* 0x100fe200078e0a05 */
[C---:B------:R-:W-:Y:S01]  /*12f0*/  IADD3 R58, R0.reuse, 0x7b, RZ ;  /* 0x0000007b003a7810 */ /* 0x040fe20007ffe0ff */
[----:B------:R-:W-:Y:S01]  /*1300*/  IMAD.MOV R8, RZ, RZ, -R8 ;  /* 0x000000ffff087224 */ /* 0x000fe200078e0a08 */
[----:B------:R-:W-:Y:S01]  /*1310*/  IADD3 R62, R0, 0x7d, RZ ;  /* 0x0000007d003e7810 */ /* 0x000fe20007ffe0ff */
[----:B------:R-:W-:Y:S01]  /*1320*/  @!P6 IMAD.IADD R107, R107, 0x1, -R5 ;  /* 0x000000016b6be824 */ /* 0x000fe200078e0a05 */
[C---:B------:R-:W-:Y:S01]  /*1330*/  ISETP.GT.U32.AND P6, PT, R5.reuse, R113, PT ;  /* 0x000000710500720c */ /* 0x040fe20003fc4070 */
[----:B------:R-:W-:Y:S01]  /*1340*/  IMAD.HI.U32 R7, R6, R117, RZ ;  /* 0x0000007506077227 */ /* 0x000fe200078e00ff */
[----:B------:R-:W-:-:S02]  /*1350*/  ISETP.GT.U32.AND P2, PT, R5, R111, PT ;  /* 0x0000006f0500720c */ /* 0x000fc40003f44070 */
[----:B------:R-:W-:Y:S01]  /*1360*/  IABS R243, R58 ;  /* 0x0000003a00f37213 */ /* 0x000fe20000000000 */
[C---:B------:R-:W-:Y:S01]  /*1370*/  IMAD R115, R5.reuse, R8, R115 ;  /* 0x0000000805737224 */ /* 0x040fe200078e0273 */
[----:B------:R-:W-:Y:S01]  /*1380*/  IABS R245, R62 ;  /* 0x0000003e00f57213 */ /* 0x000fe20000000000 */
[----:B------:R-:W-:Y:S01]  /*1390*/  IMAD.MOV R8, RZ, RZ, -R7 ;  /* 0x000000ffff087224 */ /* 0x000fe200078e0a07 */
[----:B------:R-:W-:Y:S01]  /*13a0*/  IADD3 R60, R0, 0x7c, RZ ;  /* 0x0000007c003c7810 */ /* 0x000fe20007ffe0ff */
[----:B------:R-:W-:Y:S01]  /*13b0*/  IMAD.HI.U32 R7, R6, R119, RZ ;  /* 0x0000007706077227 */ /* 0x000fe200078e00ff */
[C---:B------:R-:W-:Y:S02]  /*13c0*/  ISETP.GT.U32.AND P3, PT, R5.reuse, R115, PT ;  /* 0x000000730500720c */ /* 0x040fe40003f64070 */
[----:B------:R-:W-:Y:S01]  /*13d0*/  IADD3 R64, R0, 0x7e, RZ ;  /* 0x0000007e00407810 */ /* 0x000fe20007ffe0ff */
[----:B------:R-:W-:Y:S01]  /*13e0*/  IMAD R117, R5, R8, R117 ;  /* 0x0000000805757224 */ /* 0x000fe200078e0275 */
[----:B------:R-:W-:Y:S01]  /*13f0*/  LOP3.LUT R66, R66, 0x7f, RZ, 0xc0, !PT ;  /* 0x0000007f42427812 */ /* 0x000fe200078ec0ff */
[--C-:B------:R-:W-:Y:S01]  /*1400*/  @!P6 IMAD.IADD R113, R113, 0x1, -R5.reuse ;  /* 0x000000017171e824 */ /* 0x100fe200078e0a05 */
[----:B------:R-:W-:Y:S01]  /*1410*/  IABS R247, R64 ;  /* 0x0000004000f77213 */ /* 0x000fe20000000000 */
[----:B------:R-:W-:Y:S01]  /*1420*/  @!P2 IMAD.IADD R111, R111, 0x1, -R5 ;  /* 0x000000016f6fa824 */ /* 0x000fe200078e0a05 */
[C---:B------:R-:W-:Y:S01]  /*1430*/  ISETP.GT.U32.AND P2, PT, R5.reuse, R117, PT ;  /* 0x000000750500720c */ /* 0x040fe20003f44070 */
[----:B------:R-:W-:Y:S01]  /*1440*/  IMAD.MOV R10, RZ, RZ, -R7 ;  /* 0x000000ffff0a7224 */ /* 0x000fe200078e0a07 */
[----:B------:R-:W-:Y:S01]  /*1450*/  ISETP.GT.U32.AND P6, PT, R5, R113, PT ;  /* 0x000000710500720c */ /* 0x000fe20003fc4070 */
[----:B------:R-:W-:Y:S01]  /*1460*/  IMAD.HI.U32 R8, R6, R121, RZ ;  /* 0x0000007906087227 */ /* 0x000fe200078e00ff */
[----:B------:R-:W-:-:S03]  /*1470*/  LOP3.LUT R252, R3, 0x10, RZ, 0xfc, !PT ;  /* 0x0000001003fc7812 */ /* 0x000fc600078efcff */
[----:B------:R-:W-:Y:S02]  /*1480*/  @!P3 IMAD.IADD R115, R115, 0x1, -R5 ;  /* 0x000000017373b824 */ /* 0x000fe400078e0a05 */
[C---:B------:R-:W-:Y:S01]  /*1490*/  IMAD R119, R5.reuse, R10, R119 ;  /* 0x0000000a05777224 */ /* 0x040fe200078e0277 */
[----:B------:R-:W-:Y:S01]  /*14a0*/  IADD3 R10, R0, 0x12, RZ ;  /* 0x00000012000a7810 */ /* 0x000fe20007ffe0ff */
[----:B------:R-:W-:Y:S01]  /*14b0*/  IMAD.MOV R8, RZ, RZ, -R8 ;  /* 0x000000ffff087224 */ /* 0x000fe200078e0a08 */
[----:B------:R-:W-:Y:S01]  /*14c0*/  ISETP.GT.U32.AND P3, PT, R5, R115, PT ;  /* 0x000000730500720c */ /* 0x000fe20003f64070 */
[--C-:B------:R-:W-:Y:S01]  /*14d0*/  @!P2 IMAD.IADD R117, R117, 0x1, -R5.reuse ;  /* 0x000000017575a824 */ /* 0x100fe200078e0a05 */
[----:B------:R-:W-:Y:S01]  /*14e0*/  IABS R123, R10 ;  /* 0x0000000a007b7213 */ /* 0x000fe20000000000 */
[----:B------:R-:W-:Y:S01]  /*14f0*/  @!P6 IMAD.IADD R113, R113, 0x1, -R5 ;  /* 0x000000017171e824 */ /* 0x000fe200078e0a05 */
[C---:B------:R-:W-:Y:S01]  /*1500*/  ISETP.GT.U32.AND P6, PT, R5.reuse, R119, PT ;  /* 0x000000770500720c */ /* 0x040fe20003fc4070 */
[----:B------:R-:W-:Y:S01]  /*1510*/  @!P5 IMAD.MOV R111, RZ, RZ, -R111 ;  /* 0x000000ffff6fd224 */ /* 0x000fe200078e0a6f */
[C---:B------:R-:W-:Y:S01]  /*1520*/  ISETP.GT.U32.AND P2, PT, R5.reuse, R117, PT ;  /* 0x000000750500720c */ /* 0x040fe20003f44070 */
[----:B------:R-:W-:Y:S01]  /*1530*/  IMAD R121, R5, R8, R121 ;  /* 0x0000000805797224 */ /* 0x000fe200078e0279 */
[----:B------:R-:W-:Y:S01]  /*1540*/  ISETP.GE.AND P5, PT, R9, RZ, PT ;  /* 0x000000ff0900720c */ /* 0x000fe20003fa6270 */
[----:B------:R-:W-:Y:S01]  /*1550*/  IMAD.HI.U32 R7, R6, R123, RZ ;  /* 0x0000007b06077227 */ /* 0x000fe200078e00ff */
[----:B------:R-:W-:-:S03]  /*1560*/  IADD3 R9, R0, 0x13, RZ ;  /* 0x0000001300097810 */ /* 0x000fc60007ffe0ff */
[----:B------:R-:W-:Y:S01]  /*1570*/  @!P3 IMAD.IADD R115, R115, 0x1, -R5 ;  /* 0x000000017373b824 */ /* 0x000fe200078e0a05 */
[----:B------:R-:W-:Y:S01]  /*1580*/  ISETP.GT.U32.AND P3, PT, R5, R121, PT ;  /* 0x000000790500720c */ /* 0x000fe20003f64070 */
[----:B------:R-:W-:Y:S01]  /*1590*/  IMAD.MOV R8, RZ, RZ, -R7 ;  /* 0x000000ffff087224 */ /* 0x000fe200078e0a07 */
[----:B------:R-:W-:Y:S01]  /*15a0*/  IABS R125, R9 ;  /* 0x00000009007d7213 */ /* 0x000fe20000000000 */
[--C-:B------:R-:W-:Y:S02]  /*15b0*/  @!P6 IMAD.IADD R119, R119, 0x1, -R5.reuse ;  /* 0x000000017777e824 */ /* 0x100fe400078e0a05 */
[----:B------:R-:W-:Y:S01]  /*15c0*/  @!P2 IMAD.IADD R117, R117, 0x1, -R5 ;  /* 0x000000017575a824 */ /* 0x000fe200078e0a05 */
[----:B------:R-:W-:Y:S01]  /*15d0*/  ISETP.GE.AND P2, PT, R10, RZ, PT ;  /* 0x000000ff0a00720c */ /* 0x000fe20003f46270 */
[C---:B------:R-:W-:Y:S01]  /*15e0*/  IMAD R123, R5.reuse, R8, R123 ;  /* 0x00000008057b7224 */ /* 0x040fe200078e027b */
[C---:B------:R-:W-:Y:S01]  /*15f0*/  ISETP.GT.U32.AND P6, PT, R5.reuse, R119, PT ;  /* 0x000000770500720c */ /* 0x040fe20003fc4070 */
[----:B------:R-:W-:Y:S01]  /*1600*/  @!P5 IMAD.MOV R117, RZ, RZ, -R117 ;  /* 0x000000ffff75d224 */ /* 0x000fe200078e0a75 */
[----:B------:R-:W-:Y:S01]  /*1610*/  IADD3 R10, R0, 0x14, RZ ;  /* 0x00000014000a7810 */ /* 0x000fe20007ffe0ff */
[----:B------:R-:W-:Y:S01]  /*1620*/  @!P0 IMAD.MOV R113, RZ, RZ, -R113 ;  /* 0x000000ffff718224 */ /* 0x000fe200078e0a71 */
[----:B------:R-:W-:Y:S01]  /*1630*/  ISETP.GT.U32.AND P5, PT, R5, R123, PT ;  /* 0x0000007b0500720c */ /* 0x000fe20003fa4070 */
[----:B------:R-:W-:Y:S01]  /*1640*/  @!P3 IMAD.IADD R121, R121, 0x1, -R5 ;  /* 0x000000017979b824 */ /* 0x000fe200078e0a05 */
[----:B------:R-:W-:Y:S01]  /*1650*/  ISETP.GE.AND P0, PT, R12, RZ, PT ;  /* 0x000000ff0c00720c */ /* 0x000fe20003f06270 */
[----:B------:R-:W-:Y:S01]  /*1660*/  IMAD.HI.U32 R7, R6, R125, RZ ;  /* 0x0000007d06077227 */ /* 0x000fe200078e00ff */
[----:B------:R-:W-:-:S02]  /*1670*/  IABS R127, R10 ;  /* 0x0000000a007f7213 */ /* 0x000fc40000000000 */
[----:B------:R-:W-:Y:S01]  /*1680*/  ISETP.GT.U32.AND P3, PT, R5, R121, PT ;  /* 0x000000790500720c */ /* 0x000fe20003f64070 */
[----:B------:R-:W-:Y:S02]  /*1690*/  IMAD.MOV R8, RZ, RZ, -R7 ;  /* 0x000000ffff087224 */ /* 0x000fe400078e0a07 */
[----:B------:R-:W-:Y:S01]  /*16a0*/  @!P6 IMAD.IADD R119, R119, 0x1, -R5 ;  /* 0x000000017777e824 */ /* 0x000fe200078e0a05 */
[----:B------:R-:W-:Y:S01]  /*16b0*/  ISETP.GE.AND P6, PT, R9, RZ, PT ;  /* 0x000000ff0900720c */ /* 0x000fe20003fc6270 */
[----:B------:R-:W-:Y:S02]  /*16c0*/  IMAD R125, R5, R8, R125 ;  /* 0x00000008057d7224 */ /* 0x000fe400078e027d */
[----:B------:R-:W-:Y:S01]  /*16d0*/  @!P5 IMAD.IADD R123, R123, 0x1, -R5 ;  /* 0x000000017b7bd824 */ /* 0x000fe200078e0a05 */
[----:B------:R-:W-:Y:S01]  /*16e0*/  ISETP.GE.AND P5, PT, R10, RZ, PT ;  /* 0x000000ff0a00720c */ /* 0x000fe20003fa6270 */
[----:B------:R-:W-:Y:S02]  /*16f0*/  @!P0 IMAD.MOV R119, RZ, RZ, -R119 ;  /* 0x000000ffff778224 */ /* 0x000fe400078e0a77 */
[----:B------:R-:W-:Y:S01]  /*1700*/  IMAD.HI.U32 R7, R6, R127, RZ ;  /* 0x0000007f06077227 */ /* 0x000fe200078e00ff */
[----:B------:R-:W-:-:S03]  /*1710*/  ISETP.GT.U32.AND P0, PT, R5, R123, PT ;  /* 0x0000007b0500720c */ /* 0x000fc60003f04070 */
[----:B------:R-:W-:Y:S01]  /*1720*/  @!P3 IMAD.IADD R121, R121, 0x1, -R5 ;  /* 0x000000017979b824 */ /* 0x000fe200078e0a05 */
[----:B------:R-:W-:Y:S01]  /*1730*/  ISETP.GT.U32.AND P3, PT, R5, R125, PT ;  /* 0x0000007d0500720c */ /* 0x000fe20003f64070 */
[----:B------:R-:W-:Y:S01]  /*1740*/  IMAD.MOV R10, RZ, RZ, -R7 ;  /* 0x000000ffff0a7224 */ /* 0x000fe200078e0a07 */
[C---:B------:R-:W-:Y:S01]  /*1750*/  IADD3 R7, R0.reuse, 0x17, RZ ;  /* 0x0000001700077810 */ /* 0x040fe20007ffe0ff */
[----:B------:R-:W-:Y:S01]  /*1760*/  @!P1 IMAD.MOV R107, RZ, RZ, -R107 ;  /* 0x000000ffff6b9224 */ /* 0x000fe200078e0a6b */
[----:B------:R-:W-:Y:S01]  /*1770*/  ISETP.GE.AND P1, PT, R11, RZ, PT ;  /* 0x000000ff0b00720c */ /* 0x000fe20003f26270 */
[----:B------:R-:W-:Y:S01]  /*1780*/  IMAD R127, R5, R10, R127 ;  /* 0x0000000a057f7224 */ /* 0x000fe200078e027f */
[----:B------:R-:W-:Y:S01]  /*1790*/  IADD3 R11, R0, 0x15, RZ ;  /* 0x00000015000b7810 */ /* 0x000fe20007ffe0ff */
[C---:B------:R-:W-:Y:S01]  /*17a0*/  IMAD R226, R244.reuse, 0x2, R223 ;  /* 0x00000002f4e27824 */ /* 0x040fe200078e02df */
[----:B------:R-:W-:Y:S01]  /*17b0*/  IABS R133, R7 ;  /* 0x0000000700857213 */ /* 0x000fe20000000000 */
[----:B------:R-:W-:Y:S01]  /*17c0*/  @!P0 IMAD.IADD R123, R123, 0x1, -R5 ;  /* 0x000000017b7b8824 */ /* 0x000fe200078e0a05 */
[----:B------:R-:W-:Y:S01]  /*17d0*/  IABS R129, R11 ;  /* 0x0000000b00817213 */ /* 0x000fe20000000000 */
[----:B------:R-:W-:-:S02]  /*17e0*/  IMAD R196, R244, 0x2, R226 ;  /* 0x00000002f4c47824 */ /* 0x000fc400078e02e2 */
[----:B------:R-:W-:Y:S02]  /*17f0*/  @!P3 IMAD.IADD R125, R125, 0x1, -R5 ;  /* 0x000000017d7db824 */ /* 0x000fe400078e0a05 */
[----:B------:R-:W-:Y:S01]  /*1800*/  @!P2 IMAD.MOV R123, RZ, RZ, -R123 ;  /* 0x000000ffff7ba224 */ /* 0x000fe200078e0a7b */
[C---:B------:R-:W-:Y:S01]  /*1810*/  ISETP.GT.U32.AND P2, PT, R5.reuse, R127, PT ;  /* 0x0000007f0500720c */ /* 0x040fe20003f44070 */
[----:B------:R-:W-:Y:S01]  /*1820*/  @!P1 IMAD.MOV R115, RZ, RZ, -R115 ;  /* 0x000000ffff739224 */ /* 0x000fe200078e0a73 */
[----:B------:R-:W-:Y:S01]  /*1830*/  ISETP.GT.U32.AND P3, PT, R5, R125, PT ;  /* 0x0000007d0500720c */ /* 0x000fe20003f64070 */
[----:B------:R-:W-:Y:S01]  /*1840*/  IMAD.HI.U32 R8, R6, R129, RZ ;  /* 0x0000008106087227 */ /* 0x000fe200078e00ff */
[----:B------:R-:W-:Y:S02]  /*1850*/  ISETP.GE.AND P1, PT, R13, RZ, PT ;  /* 0x000000ff0d00720c */ /* 0x000fe40003f26270 */
[----:B------:R-:W-:Y:S01]  /*1860*/  IADD3 R13, R0, 0x16, RZ ;  /* 0x00000016000d7810 */ /* 0x000fe20007ffe0ff */
[----:B------:R-:W-:-:S02]  /*1870*/  IMAD.MOV R8, RZ, RZ, -R8 ;  /* 0x000000ffff087224 */ /* 0x000fc400078e0a08 */
[----:B------:R-:W-:Y:S01]  /*1880*/  IMAD R197, R244, 0x2, R196 ;  /* 0x00000002f4c57824 */ /* 0x000fe200078e02c4 */
[----:B------:R-:W-:Y:S01]  /*1890*/  IABS R131, R13 ;  /* 0x0000000d00837213 */ /* 0x000fe20000000000 */
[----:B------:R-:W-:Y:S01]  /*18a0*/  IMAD R129, R5, R8, R129 ;  /* 0x0000000805817224 */ /* 0x000fe200078e0281 */
[----:B------:R-:W-:Y:S01]  /*18b0*/  ISETP.GE.AND P0, PT, R13, RZ, PT ;  /* 0x000000ff0d00720c */ /* 0x000fe20003f06270 */
[--C-:B------:R-:W-:Y:S01]  /*18c0*/  @!P2 IMAD.IADD R127, R127, 0x1, -R5.reuse ;  /* 0x000000017f7fa824 */ /* 0x100fe200078e0a05 */
[----:B------:R-:W-:Y:S01]  /*18d0*/  IADD3 R13, R0, 0x19, RZ ;  /* 0x00000019000d7810 */ /* 0x000fe20007ffe0ff */
[----:B------:R-:W-:Y:S01]  /*18e0*/  @!P3 IMAD.IADD R125, R125, 0x1, -R5 ;  /* 0x000000017d7db824 */ /* 0x000fe200078e0a05 */
[----:B------:R-:W-:Y:S01]  /*18f0*/  ISETP.GE.AND P3, PT, R7, RZ, PT ;  /* 0x000000ff0700720c */ /* 0x000fe20003f66270 */
[----:B------:R-:W-:Y:S01]  /*1900*/  IMAD.HI.U32 R9, R6, R131, RZ ;  /* 0x0000008306097227 */ /* 0x000fe200078e00ff */
[C---:B------:R-:W-:Y:S02]  /*1910*/  ISETP.GT.U32.AND P2, PT, R5.reuse, R127, PT ;  /* 0x0000007f0500720c */ /* 0x040fe40003f44070 */
[----:B------:R-:W-:Y:S01]  /*1920*/  IABS R137, R13 ;  /* 0x0000000d00897213 */ /* 0x000fe20000000000 */
[----:B------:R-:W-:Y:S01]  /*1930*/  @!P6 IMAD.MOV R125, RZ, RZ, -R125 ;  /* 0x000000ffff7de224 */ /* 0x000fe200078e0a7d */
[----:B------:R-:W-:Y:S01]  /*1940*/  ISETP.GT.U32.AND P6, PT, R5, R129, PT ;  /* 0x000000810500720c */ /* 0x000fe20003fc4070 */
[----:B------:R-:W-:-:S02]  /*1950*/  IMAD.MOV R12, RZ, RZ, -R9 ;  /* 0x000000ffff0c7224 */ /* 0x000fc400078e0a09 */
[----:B------:R-:W-:Y:S01]  /*1960*/  @!P1 IMAD.MOV R121, RZ, RZ, -R121 ;  /* 0x000000ffff799224 */ /* 0x000fe200078e0a79 */
[----:B------:R-:W-:Y:S01]  /*1970*/  ISETP.GE.AND P1, PT, R11, RZ, PT ;  /* 0x000000ff0b00720c */ /* 0x000fe20003f26270 */
[----:B------:R-:W-:Y:S01]  /*1980*/  IMAD R131, R5, R12, R131 ;  /* 0x0000000c05837224 */ /* 0x000fe200078e0283 */
[----:B------:R-:W-:Y:S01]  /*1990*/  IADD3 R11, R0, 0x18, RZ ;  /* 0x00000018000b7810 */ /* 0x000fe20007ffe0ff */
[----:B------:R-:W-:-:S03]  /*19a0*/  IMAD.HI.U32 R7, R6, R133, RZ ;  /* 0x0000008506077227 */ /* 0x000fc600078e00ff */
[----:B------:R-:W-:Y:S01]  /*19b0*/  IABS R135, R11 ;  /* 0x0000000b00877213 */ /* 0x000fe20000000000 */
[--C-:B------:R-:W-:Y:S01]  /*19c0*/  @!P2 IMAD.IADD R127, R127, 0x1, -R5.reuse ;  /* 0x000000017f7fa824 */ /* 0x100fe200078e0a05 */
[----:B------:R-:W-:Y:S01]  /*19d0*/  ISETP.GT.U32.AND P2, PT, R5, R131, PT ;  /* 0x000000830500720c */ /* 0x000fe20003f44070 */
[----:B------:R-:W-:Y:S02]  /*19e0*/  @!P6 IMAD.IADD R129, R129, 0x1, -R5 ;  /* 0x000000018181e824 */ /* 0x000fe400078e0a05 */
[----:B------:R-:W-:Y:S02]  /*19f0*/  IMAD.MOV R10, RZ, RZ, -R7 ;  /* 0x000000ffff0a7224 */ /* 0x000fe400078e0a07 */
[----:B------:R-:W-:Y:S01]  /*1a00*/  IMAD.HI.U32 R7, R6, R135, RZ ;  /* 0x0000008706077227 */ /* 0x000fe200078e00ff */
[----:B------:R-:W-:-:S03]  /*1a10*/  ISETP.GT.U32.AND P6, PT, R5, R129, PT ;  /* 0x000000810500720c */ /* 0x000fc60003fc4070 */
[----:B------:R-:W-:Y:S02]  /*1a20*/  IMAD R133, R5, R10, R133 ;  /* 0x0000000a05857224 */ /* 0x000fe400078e0285 */
[----:B------:R-:W-:-:S04]  /*1a30*/  IMAD.HI.U32 R9, R6, R139, RZ ;  /* 0x0000008b06097227 */ /* 0x000fc800078e00ff */
[----:B------:R-:W-:Y:S02]  /*1a40*/  @!P2 IMAD.IADD R131, R131, 0x1, -R5 ;  /* 0x000000018383a824 */ /* 0x000fe400078e0a05 */
[----:B------:R-:W-:-:S03]  /*1a50*/  IMAD.HI.U32 R10, R6, R141, RZ ;  /* 0x0000008d060a7227 */ /* 0x000fc600078e00ff */
[----:B------:R-:W-:Y:S01]  /*1a60*/  ISETP.GT.U32.AND P2, PT, R5, R131, PT ;  /* 0x000000830500720c */ /* 0x000fe20003f44070 */
[----:B------:R-:W-:Y:S01]  /*1a70*/  @!P6 IMAD.IADD R129, R129, 0x1, -R5 ;  /* 0x000000018181e824 */ /* 0x000fe200078e0a05 */
[C---:B------:R-:W-:Y:S01]  /*1a80*/  ISETP.GT.U32.AND P6, PT, R5.reuse, R133, PT ;  /* 0x000000850500720c */ /* 0x040fe20003fc4070 */
[----:B------:R-:W-:Y:S02]  /*1a90*/  IMAD.MOV R12, RZ, RZ, -R7 ;  /* 0x000000ffff0c7224 */ /* 0x000fe400078e0a07 */
[----:B------:R-:W-:Y:S01]  /*1aa0*/  IMAD.MOV R14, RZ, RZ, -R9 ;  /* 0x000000ffff0e7224 */ /* 0x000fe200078e0a09 */
[C---:B------:R-:W-:Y:S01]  /*1ab0*/  IADD3 R9, R0.reuse, 0x1c, RZ ;  /* 0x0000001c00097810 */ /* 0x040fe20007ffe0ff */
[C---:B------:R-:W-:Y:S01]  /*1ac0*/  IMAD R135, R5.reuse, R12, R135 ;  /* 0x0000000c05877224 */ /* 0x040fe200078e0287 */
[C---:B------:R-:W-:Y:S01]  /*1ad0*/  IADD3 R12, R0.reuse, 0x1d, RZ ;  /* 0x0000001d000c7810 */ /* 0x040fe20007ffe0ff */
[----:B------:R-:W-:Y:S01]  /*1ae0*/  IMAD.MOV R10, RZ, RZ, -R10 ;  /* 0x000000ffff0a7224 */ /* 0x000fe200078e0a0a */
[----:B------:R-:W-:Y:S01]  /*1af0*/  IABS R145, R9 ;  /* 0x0000000900917213 */ /* 0x000fe20000000000 */
[C---:B------:R-:W-:Y:S01]  /*1b00*/  IMAD R139, R5.reuse, R14, R139 ;  /* 0x0000000e058b7224 */ /* 0x040fe200078e028b */
[----:B------:R-:W-:Y:S01]  /*1b10*/  IADD3 R14, R0, 0x1e, RZ ;  /* 0x0000001e000e7810 */ /* 0x000fe20007ffe0ff */
[C---:B------:R-:W-:Y:S01]  /*1b20*/  IMAD R141, R5.reuse, R10, R141 ;  /* 0x0000000a058d7224 */ /* 0x040fe200078e028d */
[----:B------:R-:W-:Y:S01]  /*1b30*/  IABS R143, R12 ;  /* 0x0000000c008f7213 */ /* 0x000fe20000000000 */
[----:B------:R-:W-:Y:S01]  /*1b40*/  @!P5 IMAD.MOV R127, RZ, RZ, -R127 ;  /* 0x000000ffff7fd224 */ /* 0x000fe200078e0a7f */
[----:B------:R-:W-:Y:S01]  /*1b50*/  ISETP.GT.U32.AND P5, PT, R5, R135, PT ;  /* 0x000000870500720c */ /* 0x000fe20003fa4070 */
[--C-:B------:R-:W-:Y:S01]  /*1b60*/  @!P2 IMAD.IADD R131, R131, 0x1, -R5.reuse ;  /* 0x000000018383a824 */ /* 0x100fe200078e0a05 */
[----:B------:R-:W-:Y:S01]  /*1b70*/  ISETP.GT.U32.AND P2, PT, R5, R139, PT ;  /* 0x0000008b0500720c */ /* 0x000fe20003f44070 */
[----:B------:R-:W-:Y:S01]  /*1b80*/  @!P6 IMAD.IADD R133, R133, 0x1, -R5 ;  /* 0x000000018585e824 */ /* 0x000fe200078e0a05 */
[----:B------:R-:W-:Y:S01]  /*1b90*/  ISETP.GT.U32.AND P6, PT, R5, R141, PT ;  /* 0x0000008d0500720c */ /* 0x000fe20003fc4070 */
[----:B------:R-:W-:Y:S01]  /*1ba0*/  IMAD.HI.U32 R8, R6, R137, RZ ;  /* 0x0000008906087227 */ /* 0x000fe200078e00ff */
[----:B------:R-:W-:-:S03]  /*1bb0*/  IABS R147, R14 ;  /* 0x0000000e00937213 */ /* 0x000fc60000000000 */
[----:B------:R-:W-:Y:S02]  /*1bc0*/  IMAD.MOV R8, RZ, RZ, -R8 ;  /* 0x000000ffff087224 */ /* 0x000fe400078e0a08 */
[----:B------:R-:W-:-:S04]  /*1bd0*/  IMAD.HI.U32 R7, R6, R145, RZ ;  /* 0x0000009106077227 */ /* 0x000fc800078e00ff */
[--C-:B------:R-:W-:Y:S01]  /*1be0*/  @!P5 IMAD.IADD R135, R135, 0x1, -R5.reuse ;  /* 0x000000018787d824 */ /* 0x100fe200078e0a05 */
[----:B------:R-:W-:Y:S01]  /*1bf0*/  ISETP.GT.U32.AND P5, PT, R5, R133, PT ;  /* 0x000000850500720c */ /* 0x000fe20003fa4070 */
[----:B------:R-:W-:Y:S02]  /*1c00*/  @!P2 IMAD.IADD R139, R139, 0x1, -R5 ;  /* 0x000000018b8ba824 */ /* 0x000fe400078e0a05 */
[----:B------:R-:W-:Y:S02]  /*1c10*/  IMAD R137, R5, R8, R137 ;  /* 0x0000000805897224 */ /* 0x000fe400078e0289 */
[----:B------:R-:W-:Y:S01]  /*1c20*/  @!P6 IMAD.IADD R141, R141, 0x1, -R5 ;  /* 0x000000018d8de824 */ /* 0x000fe200078e0a05 */
[----:B------:R-:W-:Y:S01]  /*1c30*/  ISETP.GT.U32.AND P6, PT, R5, R139, PT ;  /* 0x0000008b0500720c */ /* 0x000fe20003fc4070 */
[----:B------:R-:W-:Y:S02]  /*1c40*/  IMAD.MOV R10, RZ, RZ, -R7 ;  /* 0x000000ffff0a7224 */ /* 0x000fe400078e0a07 */
[----:B------:R-:W-:-:S04]  /*1c50*/  IMAD.HI.U32 R7, R6, R147, RZ ;  /* 0x0000009306077227 */ /* 0x000fc800078e00ff */
[----:B------:R-:W-:Y:S01]  /*1c60*/  @!P1 IMAD.MOV R129, RZ, RZ, -R129 ;  /* 0x000000ffff819224 */ /* 0x000fe200078e0a81 */
[C---:B------:R-:W-:Y:S01]  /*1c70*/  ISETP.GT.U32.AND P1, PT, R5.reuse, R137, PT ;  /* 0x000000890500720c */ /* 0x040fe20003f24070 */
[----:B------:R-:W-:Y:S02]  /*1c80*/  IMAD R145, R5, R10, R145 ;  /* 0x0000000a05917224 */ /* 0x000fe400078e0291 */
[----:B------:R-:W-:Y:S02]  /*1c90*/  IMAD.MOV R10, RZ, RZ, -R7 ;  /* 0x000000ffff0a7224 */ /* 0x000fe400078e0a07 */
[----:B------:R-:W-:Y:S01]  /*1ca0*/  @!P5 IMAD.IADD R133, R133, 0x1, -R5 ;  /* 0x000000018585d824 */ /* 0x000fe200078e0a05 */
[C---:B------:R-:W-:Y:S01]  /*1cb0*/  ISETP.GT.U32.AND P5, PT, R5.reuse, R145, PT ;  /* 0x000000910500720c */ /* 0x040fe20003fa4070 */
[----:B------:R-:W-:Y:S01]  /*1cc0*/  IMAD R147, R5, R10, R147 ;  /* 0x0000000a05937224 */ /* 0x000fe200078e0293 */
[----:B------:R-:W-:Y:S01]  /*1cd0*/  IADD3 R10, R0, 0x20, RZ ;  /* 0x00000020000a7810 */ /* 0x000fe20007ffe0ff */
[----:B------:R-:W-:-:S02]  /*1ce0*/  @!P6 IMAD.IADD R139, R139, 0x1, -R5 ;  /* 0x000000018b8be824 */ /* 0x000fc400078e0a05 */
[C---:B------:R-:W-:Y:S01]  /*1cf0*/  IMAD.HI.U32 R8, R6.reuse, R143, RZ ;  /* 0x0000008f06087227 */ /* 0x040fe200078e00ff */
[----:B------:R-:W-:Y:S02]  /*1d00*/  ISETP.GT.U32.AND P6, PT, R5, R147, PT ;  /* 0x000000930500720c */ /* 0x000fe40003fc4070 */
[----:B------:R-:W-:Y:S01]  /*1d10*/  IABS R151, R10 ;  /* 0x0000000a00977213 */ /* 0x000fe20000000000 */
[--C-:B------:R-:W-:Y:S01]  /*1d20*/  @!P1 IMAD.IADD R137, R137, 0x1, -R5.reuse ;  /* 0x0000000189899824 */ /* 0x100fe200078e0a05 */
[----:B------:R-:W-:Y:S01]  /*1d30*/  ISETP.GT.U32.AND P1, PT, R5, R135, PT ;  /* 0x000000870500720c */ /* 0x000fe20003f24070 */
[----:B------:R-:W-:Y:S02]  /*1d40*/  IMAD.MOV R8, RZ, RZ, -R8 ;  /* 0x000000ffff087224 */ /* 0x000fe400078e0a08 */
[----:B------:R-:W-:Y:S01]  /*1d50*/  @!P5 IMAD.IADD R145, R145, 0x1, -R5 ;  /* 0x000000019191d824 */ /* 0x000fe200078e0a05 */
[C---:B------:R-:W-:Y:S01]  /*1d60*/  ISETP.GT.U32.AND P2, PT, R5.reuse, R137, PT ;  /* 0x000000890500720c */ /* 0x040fe20003f44070 */
[----:B------:R-:W-:Y:S01]  /*1d70*/  @!P0 IMAD.MOV R131, RZ, RZ, -R131 ;  /* 0x000000ffff838224 */ /* 0x000fe200078e0a83 */
[C---:B------:R-:W-:Y:S01]  /*1d80*/  ISETP.GT.U32.AND P0, PT, R5.reuse, R141, PT ;  /* 0x0000008d0500720c */ /* 0x040fe20003f04070 */
[----:B------:R-:W-:Y:S01]  /*1d90*/  IMAD R143, R5, R8, R143 ;  /* 0x00000008058f7224 */ /* 0x000fe200078e028f */
[----:B------:R-:W-:Y:S01]  /*1da0*/  ISETP.GE.AND P5, PT, R15, RZ, PT ;  /* 0x000000ff0f00720c */ /* 0x000fe20003fa6270 */
[----:B------:R-:W-:Y:S01]  /*1db0*/  @!P6 IMAD.IADD R147, R147, 0x1, -R5 ;  /* 0x000000019393e824 */ /* 0x000fe200078e0a05 */
[----:B------:R-:W-:Y:S01]  /*1dc0*/  ISETP.GT.U32.AND P6, PT, R5, R145, PT ;  /* 0x000000910500720c */ /* 0x000fe20003fc4070 */
[----:B------:R-:W-:Y:S01]  /*1dd0*/  IMAD.HI.U32 R7, R6, R149, RZ ;  /* 0x0000009506077227 */ /* 0x000fe200078e00ff */
[----:B------:R-:W-:-:S03]  /*1de0*/  IADD3 R15, R0, 0x27, RZ ;  /* 0x00000027000f7810 */ /* 0x000fc60007ffe0ff */
[----:B------:R-:W-:Y:S01]  /*1df0*/  @!P1 IMAD.IADD R135, R135, 0x1, -R5 ;  /* 0x0000000187879824 */ /* 0x000fe200078e0a05 */
[C---:B------:R-:W-:Y:S01]  /*1e00*/  ISETP.GT.U32.AND P1, PT, R5.reuse, R143, PT ;  /* 0x0000008f0500720c */ /* 0x040fe20003f24070 */
[----:B------:R-:W-:Y:S01]  /*1e10*/  @!P3 IMAD.MOV R133, RZ, RZ, -R133 ;  /* 0x000000ffff85b224 */ /* 0x000fe200078e0a85 */
[----:B------:R-:W-:Y:S01]  /*1e20*/  ISETP.GT.U32.AND P3, PT, R5, R147, PT ;  /* 0x000000930500720c */ /* 0x000fe20003f64070 */
[----:B------:R-:W-:Y:S01]  /*1e30*/  IMAD.MOV R8, RZ, RZ, -R7 ;  /* 0x000000ffff087224 */ /* 0x000fe200078e0a07 */
[----:B------:R-:W-:Y:S01]  /*1e40*/  IABS R163, R15 ;  /* 0x0000000f00a37213 */ /* 0x000fe20000000000 */
[--C-:B------:R-:W-:Y:S01]  /*1e50*/  @!P2 IMAD.IADD R137, R137, 0x1, -R5.reuse ;  /* 0x000000018989a824 */ /* 0x100fe200078e0a05 */
[----:B------:R-:W-:Y:S01]  /*1e60*/  ISETP.GE.AND P2, PT, R11, RZ, PT ;  /* 0x000000ff0b00720c */ /* 0x000fe20003f46270 */
[--C-:B------:R-:W-:Y:S01]  /*1e70*/  @!P0 IMAD.IADD R141, R141, 0x1, -R5.reuse ;  /* 0x000000018d8d8824 */ /* 0x100fe200078e0a05 */
[----:B------:R-:W-:Y:S01]  /*1e80*/  ISETP.GE.AND P0, PT, R13, RZ, PT ;  /* 0x000000ff0d00720c */ /* 0x000fe20003f06270 */
[----:B------:R-:W-:Y:S01]  /*1e90*/  @!P6 IMAD.IADD R145, R145, 0x1, -R5 ;  /* 0x000000019191e824 */ /* 0x000fe200078e0a05 */
[----:B------:R-:W-:Y:S01]  /*1ea0*/  ISETP.GE.AND P6, PT, R14, RZ, PT ;  /* 0x000000ff0e00720c */ /* 0x000fe20003fc6270 */
[----:B------:R-:W-:Y:S01]  /*1eb0*/  IMAD R149, R5, R8, R149 ;  /* 0x0000000805957224 */ /* 0x000fe200078e0295 */
[----:B------:R-:W-:Y:S01]  /*1ec0*/  IADD3 R11, R0, 0x24, RZ ;  /* 0x00000024000b7810 */ /* 0x000fe20007ffe0ff */
[----:B------:R-:W-:Y:S01]  /*1ed0*/  IMAD.HI.U32 R7, R6, R151, RZ ;  /* 0x0000009706077227 */ /* 0x000fe200078e00ff */
[----:B------:R-:W-:-:S02]  /*1ee0*/  IADD3 R13, R0, 0x25, RZ ;  /* 0x00000025000d7810 */ /* 0x000fc40007ffe0ff */
[----:B------:R-:W-:Y:S01]  /*1ef0*/  IABS R159, R11 ;  /* 0x0000000b009f7213 */ /* 0x000fe20000000000 */
[----:B------:R-:W-:Y:S01]  /*1f00*/  @!P1 IMAD.IADD R143, R143, 0x1, -R5 ;  /* 0x000000018f8f9824 */ /* 0x000fe200078e0a05 */
[----:B------:R-:W-:Y:S01]  /*1f10*/  ISETP.GE.AND P1, PT, R16, RZ, PT ;  /* 0x000000ff1000720c */ /* 0x000fe20003f26270 */
[----:B------:R-:W-:Y:S01]  /*1f20*/  @!P5 IMAD.MOV R139, RZ, RZ, -R139 ;  /* 0x000000ffff8bd224 */ /* 0x000fe200078e0a8b */
[----:B------:R-:W-:Y:S01]  /*1f30*/  ISETP.GT.U32.AND P5, PT, R5, R149, PT ;  /* 0x000000950500720c */ /* 0x000fe20003fa4070 */
[----:B------:R-:W-:Y:S01]  /*1f40*/  IMAD.MOV R8, RZ, RZ, -R7 ;  /* 0x000000ffff087224 */ /* 0x000fe200078e0a07 */
[----:B------:R-:W-:Y:S01]  /*1f50*/  IADD3 R7, R0, 0x21, RZ ;  /* 0x0000002100077810 */ /* 0x000fe20007ffe0ff */
[----:B------:R-:W-:Y:S01]  /*1f60*/  @!P3 IMAD.IADD R147, R147, 0x1, -R5 ;  /* 0x000000019393b824 */ /* 0x000fe200078e0a05 */
[----:B------:R-:W-:Y:S01]  /*1f70*/  IABS R169, R13 ;  /* 0x0000000d00a97213 */ /* 0x000fe20000000000 */
[C---:B------:R-:W-:Y:S01]  /*1f80*/  IMAD R151, R5.reuse, R8, R151 ;  /* 0x0000000805977224 */ /* 0x040fe200078e0297 */
[----:B------:R-:W-:Y:S01]  /*1f90*/  IABS R153, R7 ;  /* 0x0000000700997213 */ /* 0x000fe20000000000 */
[----:B------:R-:W-:Y:S01]  /*1fa0*/  @!P2 IMAD.MOV R135, RZ, RZ, -R135 ;  /* 0x000000ffff87a224 */ /* 0x000fe200078e0a87 */
[----:B------:R-:W-:Y:S01]  /*1fb0*/  ISETP.GT.U32.AND P2, PT, R5, R143, PT ;  /* 0x0000008f0500720c */ /* 0x000fe20003f44070 */
[----:B------:R-:W-:Y:S01]  /*1fc0*/  @!P0 IMAD.MOV R137, RZ, RZ, -R137 ;  /* 0x000000ffff898224 */ /* 0x000fe200078e0a89 */
[----:B------:R-:W-:Y:S01]  /*1fd0*/  ISETP.GE.AND P0, PT, R9, RZ, PT ;  /* 0x000000ff0900720c */ /* 0x000fe20003f06270 */
[----:B------:R-:W-:Y:S01]  /*1fe0*/  @!P6 IMAD.MOV R147, RZ, RZ, -R147 ;  /* 0x000000ffff93e224 */ /* 0x000fe200078e0a93 */
[----:B------:R-:W-:Y:S01]  /*1ff0*/  ISETP.GT.U32.AND P6, PT, R5, R151, PT ;  /* 0x000000970500720c */ /* 0x000fe20003fc4070 */
[----:B------:R-:W-:Y:S01]  /*2000*/  @!P1 IMAD.MOV R141, RZ, RZ, -R141 ;  /* 0x000000ffff8d9224 */ /* 0x000fe200078e0a8d */
[----:B------:R-:W-:Y:S01]  /*2010*/  ISETP.GE.AND P1, PT, R12, RZ, PT ;  /* 0x000000ff0c00720c */ /* 0x000fe20003f26270 */
[----:B------:R-:W-:Y:S01]  /*2020*/  @!P5 IMAD.IADD R149, R149, 0x1, -R5 ;  /* 0x000000019595d824 */ /* 0x000fe200078e0a05 */
[----:B------:R-:W-:Y:S01]  /*2030*/  IADD3 R8, R0, 0x22, RZ ;  /* 0x0000002200087810 */ /* 0x000fe20007ffe0ff */
[----:B------:R-:W-:Y:S01]  /*2040*/  IMAD R198, R244, 0x2, R197 ;  /* 0x00000002f4c67824 */ /* 0x000fe200078e02c5 */
[----:B------:R-:W-:-:S02]  /*2050*/  IADD3 R9, R0, 0x23, RZ ;  /* 0x0000002300097810 */ /* 0x000fc40007ffe0ff */
[----:B------:R-:W-:Y:S01]  /*2060*/  ISETP.GT.U32.AND P5, PT, R5, R149, PT ;  /* 0x000000950500720c */ /* 0x000fe20003fa4070 */
[----:B------:R-:W-:Y:S01]  /*2070*/  @!P2 IMAD.IADD R143, R143, 0x1, -R5 ;  /* 0x000000018f8fa824 */ /* 0x000fe200078e0a05 */
[----:B------:R-:W-:Y:S01]  /*2080*/  ISETP.GE.AND P2, PT, R17, RZ, PT ;  /* 0x000000ff1100720c */ /* 0x000fe20003f46270 */
[----:B------:R-:W-:Y:S01]  /*2090*/  @!P0 IMAD.MOV R145, RZ, RZ, -R145 ;  /* 0x000000ffff918224 */ /* 0x000fe200078e0a91 */
[----:B------:R-:W-:Y:S01]  /*20a0*/  ISETP.GE.AND P0, PT, R7, RZ, PT ;  /* 0x000000ff0700720c */ /* 0x000fe20003f06270 */
[----:B------:R-:W-:Y:S01]  /*20b0*/  @!P6 IMAD.IADD R151, R151, 0x1, -R5 ;  /* 0x000000019797e824 */ /* 0x000fe200078e0a05 */
[----:B------:R-:W-:Y:S01]  /*20c0*/  IABS R157, R8 ;  /* 0x00000008009d7213 */ /* 0x000fe20000000000 */
[----:B------:R-:W-:Y:S01]  /*20d0*/  IMAD.HI.U32 R7, R6, R153, RZ ;  /* 0x0000009906077227 */ /* 0x000fe200078e00ff */
[----:B------:R-:W-:Y:S02]  /*20e0*/  IABS R155, R9 ;  /* 0x00000009009b7213 */ /* 0x000fe40000000000 */
[----:B------:R-:W-:Y:S01]  /*20f0*/  ISETP.GT.U32.AND P6, PT, R5, R151, PT ;  /* 0x000000970500720c */ /* 0x000fe20003fc4070 */
[----:B------:R-:W-:Y:S01]  /*2100*/  @!P1 IMAD.MOV R143, RZ, RZ, -R143 ;  /* 0x000000ffff8f9224 */ /* 0x000fe200078e0a8f */
[----:B------:R-:W-:Y:S01]  /*2110*/  ISETP.GE.AND P1, PT, R8, RZ, PT ;  /* 0x000000ff0800720c */ /* 0x000fe20003f26270 */
[----:B------:R-:W-:Y:S01]  /*2120*/  IMAD.MOV R8, RZ, RZ, -R7 ;  /* 0x000000ffff087224 */ /* 0x000fe200078e0a07 */
[----:B------:R-:W-:Y:S01]  /*2130*/  ISETP.GE.AND P3, PT, R10, RZ, PT ;  /* 0x000000ff0a00720c */ /* 0x000fe20003f66270 */
[----:B------:R-:W-:Y:S01]  /*2140*/  IMAD.HI.U32 R7, R6, R157, RZ ;  /* 0x0000009d06077227 */ /* 0x000fe200078e00ff */
[----:B------:R-:W-:-:S02]  /*2150*/  IADD3 R16, R0, 0x28, RZ ;  /* 0x0000002800107810 */ /* 0x000fc40007ffe0ff */
[----:B------:R-:W-:Y:S01]  /*2160*/  IADD3 R17, R0, 0x29, RZ ;  /* 0x0000002900117810 */ /* 0x000fe20007ffe0ff */
[----:B------:R-:W-:Y:S01]  /*2170*/  @!P5 IMAD.IADD R149, R149, 0x1, -R5 ;  /* 0x000000019595d824 */ /* 0x000fe200078e0a05 */
[----:B------:R-:W-:Y:S01]  /*2180*/  ISETP.GE.AND P5, PT, R9, RZ, PT ;  /* 0x000000ff0900720c */ /* 0x000fe20003fa6270 */
[C---:B------:R-:W-:Y:S01]  /*2190*/  IMAD R153, R5.reuse, R8, R153 ;  /* 0x0000000805997224 */ /* 0x040fe200078e0299 */
[----:B------:R-:W-:Y:S01]  /*21a0*/  IABS R161, R16 ;  /* 0x0000001000a17213 */ /* 0x000fe20000000000 */
[----:B------:R-:W-:Y:S01]  /*21b0*/  IMAD.MOV R12, RZ, RZ, -R7 ;  /* 0x000000ffff0c7224 */ /* 0x000fe200078e0a07 */
[----:B------:R-:W-:Y:S01]  /*21c0*/  IABS R165, R17 ;  /* 0x0000001100a57213 */ /* 0x000fe20000000000 */
[----:B------:R-:W-:Y:S01]  /*21d0*/  @!P2 IMAD.MOV R149, RZ, RZ, -R149 ;  /* 0x000000ffff95a224 */ /* 0x000fe200078e0a95 */
[C---:B------:R-:W-:Y:S01]  /*21e0*/  ISETP.GT.U32.AND P2, PT, R5.reuse, R153, PT ;  /* 0x000000990500720c */ /* 0x040fe20003f44070 */
[----:B------:R-:W-:Y:S02]  /*21f0*/  IMAD R157, R5, R12, R157 ;  /* 0x0000000c059d7224 */ /* 0x000fe400078e029d */
[----:B------:R-:W-:-:S02]  /*2200*/  @!P6 IMAD.IADD R151, R151, 0x1, -R5 ;  /* 0x000000019797e824 */ /* 0x000fc400078e0a05 */
[----:B------:R-:W-:Y:S01]  /*2210*/  IMAD.HI.U32 R8, R6, R155, RZ ;  /* 0x0000009b06087227 */ /* 0x000fe200078e00ff */
[----:B------:R-:W-:-:S03]  /*2220*/  ISETP.GT.U32.AND P6, PT, R5, R157, PT ;  /* 0x0000009d0500720c */ /* 0x000fc60003fc4070 */
[----:B------:R-:W-:Y:S02]  /*2230*/  IMAD.MOV R8, RZ, RZ, -R8 ;  /* 0x000000ffff087224 */ /* 0x000fe400078e0a08 */
[----:B------:R-:W-:-:S04]  /*2240*/  IMAD.HI.U32 R9, R6, R159, RZ ;  /* 0x0000009f06097227 */ /* 0x000fc800078e00ff */
[----:B------:R-:W-:Y:S02]  /*2250*/  IMAD R155, R5, R8, R155 ;  /* 0x00000008059b7224 */ /* 0x000fe400078e029b */
[--C-:B------:R-:W-:Y:S02]  /*2260*/  @!P2 IMAD.IADD R153, R153, 0x1, -R5.reuse ;  /* 0x000000019999a824 */ /* 0x100fe400078e0a05 */
[----:B------:R-:W-:Y:S01]  /*2270*/  @!P6 IMAD.IADD R157, R157, 0x1, -R5 ;  /* 0x000000019d9de824 */ /* 0x000fe200078e0a05 */
[C---:B------:R-:W-:Y:S01]  /*2280*/  ISETP.GT.U32.AND P2, PT, R5.reuse, R155, PT ;  /* 0x0000009b0500720c */ /* 0x040fe20003f44070 */
[----:B------:R-:W-:Y:S01]  /*2290*/  IMAD.MOV R14, RZ, RZ, -R9 ;  /* 0x000000ffff0e7224 */ /* 0x000fe200078e0a09 */
[----:B------:R-:W-:Y:S01]  /*22a0*/  ISETP.GT.U32.AND P6, PT, R5, R153, PT ;  /* 0x000000990500720c */ /* 0x000fe20003fc4070 */
[----:B------:R-:W-:-:S04]  /*22b0*/  IMAD.HI.U32 R10, R6, R169, RZ ;  /* 0x000000a9060a7227 */ /* 0x000fc800078e00ff */
[----:B------:R-:W-:Y:S01]  /*22c0*/  IMAD R159, R5, R14, R159 ;  /* 0x0000000e059f7224 */ /* 0x000fe200078e029f */
[----:B------:R-:W-:Y:S01]  /*22d0*/  IADD3 R14, R0, 0x26, RZ ;  /* 0x00000026000e7810 */ /* 0x000fe20007ffe0ff */
[----:B------:R-:W-:-:S03]  /*22e0*/  IMAD.HI.U32 R8, R6, R163, RZ ;  /* 0x000000a306087227 */ /* 0x000fc600078e00ff */
[----:B------:R-:W-:Y:S01]  /*22f0*/  IABS R167, R14 ;  /* 0x0000000e00a77213 */ /* 0x000fe20000000000 */
[--C-:B------:R-:W-:Y:S02]  /*2300*/  @!P2 IMAD.IADD R155, R155, 0x1, -R5.reuse ;  /* 0x000000019b9ba824 */ /* 0x100fe400078e0a05 */
[----:B------:R-:W-:Y:S01]  /*2310*/  @!P6 IMAD.IADD R153, R153, 0x1, -R5 ;  /* 0x000000019999e824 */ /* 0x000fe200078e0a05 */
[C---:B------:R-:W-:Y:S01]  /*2320*/  ISETP.GT.U32.AND P6, PT, R5.reuse, R159, PT ;  /* 0x0000009f0500720c */ /* 0x040fe20003fc4070 */
[----:B------:R-:W-:Y:S01]  /*2330*/  IMAD.MOV R10, RZ, RZ, -R10 ;  /* 0x000000ffff0a7224 */ /* 0x000fe200078e0a0a */
[----:B------:R-:W-:Y:S01]  /*2340*/  ISETP.GT.U32.AND P2, PT, R5, R155, PT ;  /* 0x0000009b0500720c */ /* 0x000fe20003f44070 */
[----:B------:R-:W-:-:S04]  /*2350*/  IMAD.HI.U32 R7, R6, R167, RZ ;  /* 0x000000a706077227 */ /* 0x000fc800078e00ff */
[----:B------:R-:W-:Y:S02]  /*2360*/  IMAD.MOV R8, RZ, RZ, -R8 ;  /* 0x000000ffff087224 */ /* 0x000fe400078e0a08 */
[C---:B------:R-:W-:Y:S02]  /*2370*/  IMAD R169, R5.reuse, R10, R169 ;  /* 0x0000000a05a97224 */ /* 0x040fe400078e02a9 */
[----:B------:R-:W-:Y:S02]  /*2380*/  IMAD.MOV R10, RZ, RZ, -R7 ;  /* 0x000000ffff0a7224 */ /* 0x000fe400078e0a07 */
[----:B------:R-:W-:Y:S02]  /*2390*/  IMAD R163, R5, R8, R163 ;  /* 0x0000000805a37224 */ /* 0x000fe400078e02a3 */
[----:B------:R-:W-:-:S04]  /*23a0*/  IMAD.HI.U32 R7, R6, R161, RZ ;  /* 0x000000a106077227 */ /* 0x000fc800078e00ff */
[----:B------:R-:W-:Y:S01]  /*23b0*/  @!P3 IMAD.MOV R151, RZ, RZ, -R151 ;  /* 0x000000ffff97b224 */ /* 0x000fe200078e0a97 */
[C---:B------:R-:W-:Y:S01]  /*23c0*/  ISETP.GT.U32.AND P3, PT, R5.reuse, R157, PT ;  /* 0x0000009d0500720c */ /* 0x040fe20003f64070 */
[----:B------:R-:W-:Y:S02]  /*23d0*/  IMAD R167, R5, R10, R167 ;  /* 0x0000000a05a77224 */ /* 0x000fe400078e02a7 */
[----:B------:R-:W-:Y:S02]  /*23e0*/  IMAD.MOV R10, RZ, RZ, -R7 ;  /* 0x000000ffff0a7224 */ /* 0x000fe400078e0a07 */
[--C-:B------:R-:W-:Y:S01]  /*23f0*/  @!P6 IMAD.IADD R159, R159, 0x1, -R5.reuse ;  /* 0x000000019f9fe824 */ /* 0x100fe200078e0a05 */
[----:B------:R-:W-:Y:S01]  /*2400*/  ISETP.GT.U32.AND P6, PT, R5, R163, PT ;  /* 0x000000a30500720c */ /* 0x000fe20003fc4070 */
[----:B------:R-:W-:Y:S01]  /*2410*/  @!P2 IMAD.IADD R155, R155, 0x1, -R5 ;  /* 0x000000019b9ba824 */ /* 0x000fe200078e0a05 */
[C---:B------:R-:W-:Y:S01]  /*2420*/  ISETP.GT.U32.AND P2, PT, R5.reuse, R167, PT ;  /* 0x000000a70500720c */ /* 0x040fe20003f44070 */
[----:B------:R-:W-:Y:S01]  /*2430*/  IMAD R161, R5, R10, R161 ;  /* 0x0000000a05a17224 */ /* 0x000fe200078e02a1 */
[----:B------:R-:W-:Y:S01]  /*2440*/  IADD3 R10, R0, 0x2c, RZ ;  /* 0x0000002c000a7810 */ /* 0x000fe20007ffe0ff */
[----:B------:R-:W-:-:S02]  /*2450*/  @!P5 IMAD.MOV R155, RZ, RZ, -R155 ;  /* 0x000000ffff9bd224 */ /* 0x000fc400078e0a9b */
[----:B------:R-:W-:Y:S01]  /*2460*/  IMAD.HI.U32 R9, R6, R171, RZ ;  /* 0x000000ab06097227 */ /* 0x000fe200078e00ff */
[----:B------:R-:W-:Y:S02]  /*2470*/  ISETP.GT.U32.AND P5, PT, R5, R161, PT ;  /* 0x000000a10500720c */ /* 0x000fe40003fa4070 */
[----:B------:R-:W-:Y:S01]  /*2480*/  IABS R173, R10 ;  /* 0x0000000a00ad7213 */ /* 0x000fe20000000000 */
[----:B------:R-:W-:Y:S01]  /*2490*/  @!P3 IMAD.IADD R157, R157, 0x1, -R5 ;  /* 0x000000019d9db824 */ /* 0x000fe200078e0a05 */
[----:B------:R-:W-:Y:S01]  /*24a0*/  ISETP.GT.U32.AND P3, PT, R5, R169, PT ;  /* 0x000000a90500720c */ /* 0x000fe20003f64070 */
[----:B------:R-:W-:Y:S01]  /*24b0*/  IMAD.MOV R12, RZ, RZ, -R9 ;  /* 0x000000ffff0c7224 */ /* 0x000fe200078e0a09 */
[----:B------:R-:W-:Y:S01]  /*24c0*/  IADD3 R9, R0, 0x2b, RZ ;  /* 0x0000002b00097810 */ /* 0x000fe20007ffe0ff */
[----:B------:R-:W-:Y:S02]  /*24d0*/  @!P6 IMAD.IADD R163, R163, 0x1, -R5 ;  /* 0x00000001a3a3e824 */ /* 0x000fe400078e0a05 */
[----:B------:R-:W-:Y:S01]  /*24e0*/  @!P1 IMAD.MOV R157, RZ, RZ, -R157 ;  /* 0x000000ffff9d9224 */ /* 0x000fe200078e0a9d */
[----:B------:R-:W-:Y:S01]  /*24f0*/  IABS R175, R9 ;  /* 0x0000000900af7213 */ /* 0x000fe20000000000 */
[----:B------:R-:W-:Y:S01]  /*2500*/  IMAD.HI.U32 R8, R6, R165, RZ ;  /* 0x000000a506087227 */ /* 0x000fe200078e00ff */
[----:B------:R-:W-:-:S03]  /*2510*/  ISETP.GT.U32.AND P1, PT, R5, R163, PT ;  /* 0x000000a30500720c */ /* 0x000fc60003f24070 */
[----:B------:R-:W-:Y:S02]  /*2520*/  @!P2 IMAD.IADD R167, R167, 0x1, -R5 ;  /* 0x00000001a7a7a824 */ /* 0x000fe400078e0a05 */
[----:B------:R-:W-:Y:S01]  /*2530*/  @!P0 IMAD.MOV R153, RZ, RZ, -R153 ;  /* 0x000000ffff998224 */ /* 0x000fe200078e0a99 */
[----:B------:R-:W-:Y:S01]  /*2540*/  ISETP.GT.U32.AND P0, PT, R5, R159, PT ;  /* 0x0000009f0500720c */ /* 0x000fe20003f04070 */
[----:B------:R-:W-:Y:S01]  /*2550*/  @!P5 IMAD.IADD R161, R161, 0x1, -R5 ;  /* 0x00000001a1a1d824 */ /* 0x000fe200078e0a05 */
[----:B------:R-:W-:Y:S01]  /*2560*/  ISETP.GE.AND P5, PT, R15, RZ, PT ;  /* 0x000000ff0f00720c */ /* 0x000fe20003fa6270 */
[----:B------:R-:W-:Y:S01]  /*2570*/  IMAD.MOV R8, RZ, RZ, -R8 ;  /* 0x000000ffff087224 */ /* 0x000fe200078e0a08 */
[----:B------:R-:W-:Y:S01]  /*2580*/  ISETP.GT.U32.AND P6, PT, R5, R167, PT ;  /* 0x000000a70500720c */ /* 0x000fe20003fc4070 */
[----:B------:R-:W-:Y:S01]  /*2590*/  IMAD.HI.U32 R7, R6, R175, RZ ;  /* 0x000000af06077227 */ /* 0x000fe200078e00ff */
[----:B------:R-:W-:-:S03]  /*25a0*/  IADD3 R15, R0, 0x35, RZ ;  /* 0x00000035000f7810 */ /* 0x000fc60007ffe0ff */
[----:B------:R-:W-:Y:S01]  /*25b0*/  @!P3 IMAD.IADD R169, R169, 0x1, -R5 ;  /* 0x00000001a9a9b824 */ /* 0x000fe200078e0a05 */
[----:B------:R-:W-:Y:S01]  /*25c0*/  ISETP.GE.AND P3, PT, R11, RZ, PT ;  /* 0x000000ff0b00720c */ /* 0x000fe20003f66270 */
[C---:B------:R-:W-:Y:S01]  /*25d0*/  IMAD R165, R5.reuse, R8, R165 ;  /* 0x0000000805a57224 */ /* 0x040fe200078e02a5 */
[----:B------:R-:W-:Y:S01]  /*25e0*/  IADD3 R11, R0, 0x2d, RZ ;  /* 0x0000002d000b7810 */ /* 0x000fe20007ffe0ff */
[----:B------:R-:W-:Y:S01]  /*25f0*/  IMAD.MOV R8, RZ, RZ, -R7 ;  /* 0x000000ffff087224 */ /* 0x000fe200078e0a07 */
[----:B------:R-:W-:Y:S01]  /*2600*/  ISETP.GT.U32.AND P2, PT, R5, R169, PT ;  /* 0x000000a90500720c */ /* 0x000fe20003f44070 */
[----:B------:R-:W-:Y:S01]  /*2610*/  @!P1 IMAD.IADD R163, R163, 0x1, -R5 ;  /* 0x00000001a3a39824 */ /* 0x000fe200078e0a05 */
[----:B------:R-:W-:Y:S01]  /*2620*/  IABS R177, R11 ;  /* 0x0000000b00b17213 */ /* 0x000fe20000000000 */
[C---:B------:R-:W-:Y:S01]  /*2630*/  IMAD R175, R5.reuse, R8, R175 ;  /* 0x0000000805af7224 */ /* 0x040fe200078e02af */
[----:B------:R-:W-:Y:S01]  /*2640*/  ISETP.GE.AND P1, PT, R14, RZ, PT ;  /* 0x000000ff0e00720c */ /* 0x000fe20003f26270 */
[----:B------:R-:W-:Y:S01]  /*2650*/  IMAD R171, R5, R12, R171 ;  /* 0x0000000c05ab7224 */ /* 0x000fe200078e02ab */
[----:B------:R-:W-:Y:S01]  /*2660*/  IADD3 R12, R0, 0x2e, RZ ;  /* 0x0000002e000c7810 */ /* 0x000fe20007ffe0ff */
[----:B------:R-:W-:Y:S01]  /*2670*/  @!P0 IMAD.IADD R159, R159, 0x1, -R5 ;  /* 0x000000019f9f8824 */ /* 0x000fe200078e0a05 */
[C---:B------:R-:W-:Y:S01]  /*2680*/  ISETP.GT.U32.AND P0, PT, R5.reuse, R165, PT ;  /* 0x000000a50500720c */ /* 0x040fe20003f04070 */
[----:B------:R-:W-:Y:S01]  /*2690*/  @!P5 IMAD.MOV R163, RZ, RZ, -R163 ;  /* 0x000000ffffa3d224 */ /* 0x000fe200078e0aa3 */
[----:B------:R-:W-:Y:S01]  /*26a0*/  ISETP.GT.U32.AND P5, PT, R5, R175, PT ;  /* 0x000000af0500720c */ /* 0x000fe20003fa4070 */
[--C-:B------:R-:W-:Y:S01]  /*26b0*/  @!P6 IMAD.IADD R167, R167, 0x1, -R5.reuse ;  /* 0x00000001a7a7e824 */ /* 0x100fe200078e0a05 */
[----:B------:R-:W-:Y:S01]  /*26c0*/  ISETP.GT.U32.AND P6, PT, R5, R171, PT ;  /* 0x000000ab0500720c */ /* 0x000fe20003fc4070 */
[----:B------:R-:W-:Y:S01]  /*26d0*/  @!P2 IMAD.IADD R169, R169, 0x1, -R5 ;  /* 0x00000001a9a9a824 */ /* 0x000fe200078e0a05 */
[----:B------:R-:W-:Y:S01]  /*26e0*/  ISETP.GE.AND P2, PT, R13, RZ, PT ;  /* 0x000000ff0d00720c */ /* 0x000fe20003f46270 */
[----:B------:R-:W-:Y:S01]  /*26f0*/  IMAD.HI.U32 R7, R6, R173, RZ ;  /* 0x000000ad06077227 */ /* 0x000fe200078e00ff */
[----:B------:R-:W-:-:S02]  /*2700*/  IABS R179, R12 ;  /* 0x0000000c00b37213 */ /* 0x000fc40000000000 */
[C---:B------:R-:W-:Y:S01]  /*2710*/  IADD3 R13, R0.reuse, 0x33, RZ ;  /* 0x00000033000d7810 */ /* 0x040fe20007ffe0ff */
[----:B------:R-:W-:Y:S01]  /*2720*/  @!P3 IMAD.MOV R159, RZ, RZ, -R159 ;  /* 0x000000ffff9fb224 */ /* 0x000fe200078e0a9f */
[----:B------:R-:W-:Y:S01]  /*2730*/  IADD3 R14, R0, 0x34, RZ ;  /* 0x00000034000e7810 */ /* 0x000fe20007ffe0ff */
[--C-:B------:R-:W-:Y:S01]  /*2740*/  @!P0 IMAD.IADD R165, R165, 0x1, -R5.reuse ;  /* 0x00000001a5a58824 */ /* 0x100fe200078e0a05 */
[----:B------:R-:W-:Y:S01]  /*2750*/  ISETP.GE.AND P0, PT, R16, RZ, PT ;  /* 0x000000ff1000720c */ /* 0x000fe20003f06270 */
[--C-:B------:R-:W-:Y:S01]  /*2760*/  @!P5 IMAD.IADD R175, R175, 0x1, -R5.reuse ;  /* 0x00000001afafd824 */ /* 0x100fe200078e0a05 */
[----:B------:R-:W-:Y:S01]  /*2770*/  IABS R189, R13 ;  /* 0x0000000d00bd7213 */ /* 0x000fe20000000000 */
[----:B------:R-:W-:Y:S01]  /*2780*/  @!P6 IMAD.IADD R171, R171, 0x1, -R5 ;  /* 0x00000001ababe824 */ /* 0x000fe200078e0a05 */
[C---:B------:R-:W-:Y:S01]  /*2790*/  ISETP.GT.U32.AND P3, PT, R5.reuse, R165, PT ;  /* 0x000000a50500720c */ /* 0x040fe20003f64070 */
[----:B------:R-:W-:Y:S01]  /*27a0*/  IMAD.MOV R8, RZ, RZ, -R7 ;  /* 0x000000ffff087224 */ /* 0x000fe200078e0a07 */
[C---:B------:R-:W-:Y:S01]  /*27b0*/  ISETP.GT.U32.AND P5, PT, R5.reuse, R175, PT ;  /* 0x000000af0500720c */ /* 0x040fe20003fa4070 */
[----:B------:R-:W-:Y:S01]  /*27c0*/  IMAD.HI.U32 R7, R6, R177, RZ ;  /* 0x000000b106077227 */ /* 0x000fe200078e00ff */
[----:B------:R-:W-:-:S02]  /*27d0*/  ISETP.GT.U32.AND P6, PT, R5, R161, PT ;  /* 0x000000a10500720c */ /* 0x000fc40003fc4070 */
[----:B------:R-:W-:Y:S01]  /*27e0*/  IABS R249, R14 ;  /* 0x0000000e00f97213 */ /* 0x000fe20000000000 */
[----:B------:R-:W-:Y:S01]  /*27f0*/  @!P2 IMAD.MOV R169, RZ, RZ, -R169 ;  /* 0x000000ffffa9a224 */ /* 0x000fe200078e0aa9 */
[C---:B------:R-:W-:Y:S01]  /*2800*/  ISETP.GT.U32.AND P2, PT, R5.reuse, R171, PT ;  /* 0x000000ab0500720c */ /* 0x040fe20003f44070 */
[----:B------:R-:W-:Y:S01]  /*2810*/  IMAD R173, R5, R8, R173 ;  /* 0x0000000805ad7224 */ /* 0x000fe200078e02ad */
[----:B------:R-:W-:Y:S01]  /*2820*/  IABS R191, R15 ;  /* 0x0000000f00bf7213 */ /* 0x000fe20000000000 */
[----:B------:R-:W-:Y:S02]  /*2830*/  IMAD.MOV R8, RZ, RZ, -R7 ;  /* 0x000000ffff087224 */ /* 0x000fe400078e0a07 */
[----:B------:R-:W-:Y:S01]  /*2840*/  @!P3 IMAD.IADD R165, R165, 0x1, -R5 ;  /* 0x00000001a5a5b824 */ /* 0x000fe200078e0a05 */
[C---:B------:R-:W-:Y:S01]  /*2850*/  ISETP.GT.U32.AND P3, PT, R5.reuse, R173, PT ;  /* 0x000000ad0500720c */ /* 0x040fe20003f64070 */
[----:B------:R-:W-:Y:S02]  /*2860*/  IMAD R177, R5, R8, R177 ;  /* 0x0000000805b17224 */ /* 0x000fe400078e02b1 */
[----:B------:R-:W-:-:S02]  /*2870*/  @!P5 IMAD.IADD R175, R175, 0x1, -R5 ;  /* 0x00000001afafd824 */ /* 0x000fc400078e0a05 */
[----:B------:R-:W-:Y:S01]  /*2880*/  @!P1 IMAD.MOV R167, RZ, RZ, -R167 ;  /* 0x000000ffffa79224 */ /* 0x000fe200078e0aa7 */
[----:B------:R-:W-:Y:S01]  /*2890*/  ISETP.GT.U32.AND P5, PT, R5, R177, PT ;  /* 0x000000b10500720c */ /* 0x000fe20003fa4070 */
[--C-:B------:R-:W-:Y:S01]  /*28a0*/  @!P2 IMAD.IADD R171, R171, 0x1, -R5.reuse ;  /* 0x00000001ababa824 */ /* 0x100fe200078e0a05 */
[----:B------:R-:W-:Y:S01]  /*28b0*/  ISETP.GE.AND P1, PT, R17, RZ, PT ;  /* 0x000000ff1100720c */ /* 0x000fe20003f26270 */
[----:B------:R-:W-:Y:S01]  /*28c0*/  IMAD.HI.U32 R7, R6, R179, RZ ;  /* 0x000000b306077227 */ /* 0x000fe200078e00ff */
[----:B------:R-:W-:Y:S02]  /*28d0*/  ISETP.GE.AND P2, PT, R9, RZ, PT ;  /* 0x000000ff0900720c */ /* 0x000fe40003f46270 */
[----:B------:R-:W-:Y:S01]  /*28e0*/  IADD3 R17, R0, 0x46, RZ ;  /* 0x0000004600117810 */ /* 0x000fe20007ffe0ff */
[----:B------:R-:W-:Y:S01]  /*28f0*/  @!P6 IMAD.IADD R161, R161, 0x1, -R5 ;  /* 0x00000001a1a1e824 */ /* 0x000fe200078e0a05 */
[----:B------:R-:W-:Y:S01]  /*2900*/  ISETP.GE.AND P6, PT, R18, RZ, PT ;  /* 0x000000ff1200720c */ /* 0x000fe20003fc6270 */
[----:B------:R-:W-:Y:S01]  /*2910*/  IMAD.MOV R8, RZ, RZ, -R7 ;  /* 0x000000ffff087224 */ /* 0x000fe200078e0a07 */
[----:B------:R-:W-:Y:S01]  /*2920*/  IADD3 R7, R0, 0x2f, RZ ;  /* 0x0000002f00077810 */ /* 0x000fe20007ffe0ff */
[--C-:B------:R-:W-:Y:S01]  /*2930*/  @!P3 IMAD.IADD R173, R173, 0x1, -R5.reuse ;  /* 0x00000001adadb824 */ /* 0x100fe200078e0a05 */
[----:B------:R-:W-:Y:S01]  /*2940*/  ISETP.GE.AND P3, PT, R11, RZ, PT ;  /* 0x000000ff0b00720c */ /* 0x000fe20003f66270 */
[----:B------:R-:W-:Y:S01]  /*2950*/  @!P5 IMAD.IADD R177, R177, 0x1, -R5 ;  /* 0x00000001b1b1d824 */ /* 0x000fe200078e0a05 */
[----:B------:R-:W-:Y:S01]  /*2960*/  IABS R181, R7 ;  /* 0x0000000700b57213 */ /* 0x000fe20000000000 */
[----:B------:R-:W-:Y:S01]  /*2970*/  @!P1 IMAD.MOV R165, RZ, RZ, -R165 ;  /* 0x000000ffffa59224 */ /* 0x000fe200078e0aa5 */
[----:B------:R-:W-:Y:S01]  /*2980*/  ISETP.GT.U32.AND P1, PT, R5, R173, PT ;  /* 0x000000ad0500720c */ /* 0x000fe20003f24070 */
[----:B------:R-:W-:Y:S01]  /*2990*/  @!P2 IMAD.MOV R175, RZ, RZ, -R175 ;  /* 0x000000ffffafa224 */ /* 0x000fe200078e0aaf */
[----:B------:R-:W-:Y:S01]  /*29a0*/  ISETP.GE.AND P2, PT, R7, RZ, PT ;  /* 0x000000ff0700720c */ /* 0x000fe20003f46270 */
[----:B------:R-:W-:Y:S01]  /*29b0*/  IMAD.HI.U32 R7, R6, R181, RZ ;  /* 0x000000b506077227 */ /* 0x000fe200078e00ff */
[----:B------:R-:W-:-:S02]  /*29c0*/  ISETP.GT.U32.AND P5, PT, R5, R177, PT ;  /* 0x000000b10500720c */ /* 0x000fc40003fa4070 */
[----:B------:R-:W-:Y:S01]  /*29d0*/  IADD3 R11, R0, 0x30, RZ ;  /* 0x00000030000b7810 */ /* 0x000fe20007ffe0ff */
[----:B------:R-:W-:Y:S01]  /*29e0*/  @!P0 IMAD.MOV R161, RZ, RZ, -R161 ;  /* 0x000000ffffa18224 */ /* 0x000fe200078e0aa1 */
[----:B------:R-:W-:Y:S01]  /*29f0*/  ISETP.GE.AND P0, PT, R10, RZ, PT ;  /* 0x000000ff0a00720c */ /* 0x000fe20003f06270 */
[----:B------:R-:W-:Y:S01]  /*2a00*/  @!P6 IMAD.MOV R171, RZ, RZ, -R171 ;  /* 0x000000ffffabe224 */ /* 0x000fe200078e0aab */
[----:B------:R-:W-:Y:S01]  /*2a10*/  ISETP.GE.AND P6, PT, R12, RZ, PT ;  /* 0x000000ff0c00720c */ /* 0x000fe20003fc6270 */
[----:B------:R-:W-:Y:S01]  /*2a20*/  IMAD.MOV R10, RZ, RZ, -R7 ;  /* 0x000000ffff0a7224 */ /* 0x000fe200078e0a07 */
[----:B------:R-:W-:Y:S01]  /*2a30*/  IADD3 R12, R0, 0x31, RZ ;  /* 0x00000031000c7810 */ /* 0x000fe20007ffe0ff */
[C---:B------:R-:W-:Y:S01]  /*2a40*/  IMAD R179, R5.reuse, R8, R179 ;  /* 0x0000000805b37224 */ /* 0x040fe200078e02b3 */
[----:B------:R-:W-:Y:S01]  /*2a50*/  IABS R183, R11 ;  /* 0x0000000b00b77213 */ /* 0x000fe20000000000 */
[----:B------:R-:W-:Y:S01]  /*2a60*/  IMAD R181, R5, R10, R181 ;  /* 0x0000000a05b57224 */ /* 0x000fe200078e02b5 */
[----:B------:R-:W-:Y:S01]  /*2a70*/  IABS R185, R12 ;  /* 0x0000000c00b97213 */ /* 0x000fe20000000000 */
[--C-:B------:R-:W-:Y:S01]  /*2a80*/  @!P1 IMAD.IADD R173, R173, 0x1, -R5.reuse ;  /* 0x00000001adad9824 */ /* 0x100fe200078e0a05 */
[----:B------:R-:W-:Y:S01]  /*2a90*/  ISETP.GT.U32.AND P1, PT, R5, R179, PT ;  /* 0x000000b30500720c */ /* 0x000fe20003f24070 */
[----:B------:R-:W-:Y:S01]  /*2aa0*/  @!P5 IMAD.IADD R177, R177, 0x1, -R5 ;  /* 0x00000001b1b1d824 */ /* 0x000fe200078e0a05 */
[----:B------:R-:W-:Y:S01]  /*2ab0*/  ISETP.GT.U32.AND P5, PT, R5, R181, PT ;  /* 0x000000b50500720c */ /* 0x000fe20003fa4070 */
[----:B------:R-:W-:Y:S01]  /*2ac0*/  IMAD.HI.U32 R9, R6, R185, RZ ;  /* 0x000000b906097227 */ /* 0x000fe200078e00ff */
[----:B------:R-:W-:-:S03]  /*2ad0*/  IABS R22, R17 ;  /* 0x0000001100167213 */ /* 0x000fc60000000000 */
[----:B------:R-:W-:Y:S02]  /*2ae0*/  IMAD.MOV R10, RZ, RZ, -R9 ;  /* 0x000000ffff0a7224 */ /* 0x000fe400078e0a09 */
[----:B------:R-:W-:Y:S01]  /*2af0*/  @!P0 IMAD.MOV R173, RZ, RZ, -R173 ;  /* 0x000000ffffad8224 */ /* 0x000fe200078e0aad */
[----:B------:R-:W-:Y:S01]  /*2b00*/  ISETP.GE.AND P0, PT, R11, RZ, PT ;  /* 0x000000ff0b00720c */ /* 0x000fe20003f06270 */
[----:B------:R-:W-:Y:S01]  /*2b10*/  IMAD R185, R5, R10, R185 ;  /* 0x0000000a05b97224 */ /* 0x000fe200078e02b9 */
[----:B------:R-:W-:Y:S01]  /*2b20*/  IADD3 R11, R0, 0x32, RZ ;  /* 0x00000032000b7810 */ /* 0x000fe20007ffe0ff */
[--C-:B------:R-:W-:Y:S02]  /*2b30*/  @!P1 IMAD.IADD R179, R179, 0x1, -R5.reuse ;  /* 0x00000001b3b39824 */ /* 0x100fe400078e0a05 */
[----:B------:R-:W-:Y:S01]  /*2b40*/  @!P5 IMAD.IADD R181, R181, 0x1, -R5 ;  /* 0x00000001b5b5d824 */ /* 0x000fe200078e0a05 */
[C---:B------:R-:W-:Y:S01]  /*2b50*/  ISETP.GT.U32.AND P5, PT, R5.reuse, R185, PT ;  /* 0x000000b90500720c */ /* 0x040fe20003fa4070 */
[----:B------:R-:W-:Y:S01]  /*2b60*/  IMAD.HI.U32 R8, R6, R183, RZ ;  /* 0x000000b706087227 */ /* 0x000fe200078e00ff */
[----:B------:R-:W-:-:S02]  /*2b70*/  ISETP.GT.U32.AND P1, PT, R5, R179, PT ;  /* 0x000000b30500720c */ /* 0x000fc40003f24070 */
[----:B------:R-:W-:Y:S01]  /*2b80*/  IABS R187, R11 ;  /* 0x0000000b00bb7213 */ /* 0x000fe20000000000 */
[----:B------:R-:W-:Y:S02]  /*2b90*/  IMAD.MOV R8, RZ, RZ, -R8 ;  /* 0x000000ffff087224 */ /* 0x000fe400078e0a08 */
[----:B------:R-:W-:Y:S01]  /*2ba0*/  @!P3 IMAD.MOV R177, RZ, RZ, -R177 ;  /* 0x000000ffffb1b224 */ /* 0x000fe200078e0ab1 */
[----:B------:R-:W-:Y:S01]  /*2bb0*/  ISETP.GT.U32.AND P3, PT, R5, R181, PT ;  /* 0x000000b50500720c */ /* 0x000fe20003f64070 */
[----:B------:R-:W-:-:S04]  /*2bc0*/  IMAD.HI.U32 R7, R6, R187, RZ ;  /* 0x000000bb06077227 */ /* 0x000fc800078e00ff */
[----:B------:R-:W-:Y:S02]  /*2bd0*/  IMAD R183, R5, R8, R183 ;  /* 0x0000000805b77224 */ /* 0x000fe400078e02b7 */
[----:B------:R-:W-:Y:S02]  /*2be0*/  @!P5 IMAD.IADD R185, R185, 0x1, -R5 ;  /* 0x00000001b9b9d824 */ /* 0x000fe400078e0a05 */
[----:B------:R-:W-:Y:S02]  /*2bf0*/  IMAD.MOV R8, RZ, RZ, -R7 ;  /* 0x000000ffff087224 */ /* 0x000fe400078e0a07 */
[----:B------:R-:W-:Y:S01]  /*2c00*/  @!P1 IMAD.IADD R179, R179, 0x1, -R5 ;  /* 0x00000001b3b39824 */ /* 0x000fe200078e0a05 */
[C---:B------:R-:W-:Y:S01]  /*2c10*/  ISETP.GT.U32.AND P5, PT, R5.reuse, R185, PT ;  /* 0x000000b90500720c */ /* 0x040fe20003fa4070 */
[C---:B------:R-:W-:Y:S01]  /*2c20*/  IMAD R187, R5.reuse, R8, R187 ;  /* 0x0000000805bb7224 */ /* 0x040fe200078e02bb */
[----:B------:R-:W-:Y:S01]  /*2c30*/  ISETP.GT.U32.AND P1, PT, R5, R183, PT ;  /* 0x000000b70500720c */ /* 0x000fe20003f24070 */
[----:B------:R-:W-:-:S04]  /*2c40*/  IMAD.HI.U32 R7, R6, R189, RZ ;  /* 0x000000bd06077227 */ /* 0x000fc800078e00ff */
[----:B------:R-:W-:-:S04]  /*2c50*/  IMAD.HI.U32 R8, R6, R249, RZ ;  /* 0x000000f906087227 */ /* 0x000fc800078e00ff */
[----:B------:R-:W-:Y:S01]  /*2c60*/  @!P6 IMAD.MOV R179, RZ, RZ, -R179 ;  /* 0x000000ffffb3e224 */ /* 0x000fe200078e0ab3 */
[----:B------:R-:W-:Y:S01]  /*2c70*/  ISETP.GE.AND P6, PT, R12, RZ, PT ;  /* 0x000000ff0c00720c */ /* 0x000fe20003fc6270 */
[----:B------:R-:W-:Y:S01]  /*2c80*/  IMAD.MOV R10, RZ, RZ, -R7 ;  /* 0x000000ffff0a7224 */ /* 0x000fe200078e0a07 */
[----:B------:R-:W-:Y:S01]  /*2c90*/  IADD3 R12, R0, 0x39, RZ ;  /* 0x00000039000c7810 */ /* 0x000fe20007ffe0ff */
[----:B------:R-:W-:-:S03]  /*2ca0*/  IMAD.HI.U32 R9, R6, R191, RZ ;  /* 0x000000bf06097227 */ /* 0x000fc600078e00ff */
[----:B------:R-:W-:Y:S01]  /*2cb0*/  IABS R36, R12 ;  /* 0x0000000c00247213 */ /* 0x000fe20000000000 */
[----:B------:R-:W-:Y:S02]  /*2cc0*/  IMAD.MOV R8, RZ, RZ, -R8 ;  /* 0x000000ffff087224 */ /* 0x000fe400078e0a08 */
[C---:B------:R-:W-:Y:S02]  /*2cd0*/  IMAD R189, R5.reuse, R10, R189 ;  /* 0x0000000a05bd7224 */ /* 0x040fe400078e02bd */
[----:B------:R-:W-:Y:S01]  /*2ce0*/  IMAD.MOV R10, RZ, RZ, -R9 ;  /* 0x000000ffff0a7224 */ /* 0x000fe200078e0a09 */
[C---:B------:R-:W-:Y:S01]  /*2cf0*/  IADD3 R9, R0.reuse, 0x36, RZ ;  /* 0x0000003600097810 */ /* 0x040fe20007ffe0ff */
[----:B------:R-:W-:Y:S02]  /*2d00*/  IMAD R249, R5, R8, R249 ;  /* 0x0000000805f97224 */ /* 0x000fe400078e02f9 */
[----:B------:R-:W-:Y:S01]  /*2d10*/  @!P3 IMAD.IADD R181, R181, 0x1, -R5 ;  /* 0x00000001b5b5b824 */ /* 0x000fe200078e0a05 */
[C---:B------:R-:W-:Y:S01]  /*2d20*/  ISETP.GT.U32.AND P3, PT, R5.reuse, R187, PT ;  /* 0x000000bb0500720c */ /* 0x040fe20003f64070 */
[----:B------:R-:W-:Y:S01]  /*2d30*/  IMAD R191, R5, R10, R191 ;  /* 0x0000000a05bf7224 */ /* 0x000fe200078e02bf */
[----:B------:R-:W-:Y:S01]  /*2d40*/  IABS R193, R9 ;  /* 0x0000000900c17213 */ /* 0x000fe20000000000 */
[--C-:B------:R-:W-:Y:S01]  /*2d50*/  @!P5 IMAD.IADD R185, R185, 0x1, -R5.reuse ;  /* 0x00000001b9b9d824 */ /* 0x100fe200078e0a05 */
[----:B------:R-:W-:Y:S01]  /*2d60*/  ISETP.GT.U32.AND P5, PT, R5, R249, PT ;  /* 0x000000f90500720c */ /* 0x000fe20003fa4070 */
[----:B------:R-:W-:Y:S01]  /*2d70*/  @!P1 IMAD.IADD R183, R183, 0x1, -R5 ;  /* 0x00000001b7b79824 */ /* 0x000fe200078e0a05 */
[----:B------:R-:W-:Y:S01]  /*2d80*/  IADD3 R10, R0, 0x37, RZ ;  /* 0x00000037000a7810 */ /* 0x000fe20007ffe0ff */
[----:B------:R-:W-:Y:S01]  /*2d90*/  @!P6 IMAD.MOV R185, RZ, RZ, -R185 ;  /* 0x000000ffffb9e224 */ /* 0x000fe200078e0ab9 */
[C---:B------:R-:W-:Y:S01]  /*2da0*/  ISETP.GT.U32.AND P6, PT, R5.reuse, R191, PT ;  /* 0x000000bf0500720c */ /* 0x040fe20003fc4070 */
[----:B------:R-:W-:Y:S01]  /*2db0*/  @!P2 IMAD.MOV R181, RZ, RZ, -R181 ;  /* 0x000000ffffb5a224 */ /* 0x000fe200078e0ab5 */
[C---:B------:R-:W-:Y:S01]  /*2dc0*/  ISETP.GT.U32.AND P2, PT, R5.reuse, R189, PT ;  /* 0x000000bd0500720c */ /* 0x040fe20003f44070 */
[----:B------:R-:W-:Y:S01]  /*2dd0*/  IMAD.HI.U32 R7, R6, R193, RZ ;  /* 0x000000c106077227 */ /* 0x000fe200078e00ff */
[----:B------:R-:W-:-:S02]  /*2de0*/  ISETP.GT.U32.AND P1, PT, R5, R183, PT ;  /* 0x000000b70500720c */ /* 0x000fc40003f24070 */
[----:B------:R-:W-:Y:S01]  /*2df0*/  IABS R251, R10 ;  /* 0x0000000a00fb7213 */ /* 0x000fe20000000000 */
[--C-:B------:R-:W-:Y:S02]  /*2e00*/  @!P3 IMAD.IADD R187, R187, 0x1, -R5.reuse ;  /* 0x00000001bbbbb824 */ /* 0x100fe400078e0a05 */
[----:B------:R-:W-:Y:S02]  /*2e10*/  @!P5 IMAD.IADD R249, R249, 0x1, -R5 ;  /* 0x00000001f9f9d824 */ /* 0x000fe400078e0a05 */
[----:B------:R-:W-:Y:S01]  /*2e20*/  IMAD.MOV R8, RZ, RZ, -R7 ;  /* 0x000000ffff087224 */ /* 0x000fe200078e0a07 */
[----:B------:R-:W-:Y:S01]  /*2e30*/  ISETP.GT.U32.AND P3, PT, R5, R187, PT ;  /* 0x000000bb0500720c */ /* 0x000fe20003f64070 */
[--C-:B------:R-:W-:Y:S01]  /*2e40*/  @!P6 IMAD.IADD R191, R191, 0x1, -R5.reuse ;  /* 0x00000001bfbfe824 */ /* 0x100fe200078e0a05 */
[----:B------:R-:W-:Y:S01]  /*2e50*/  ISETP.GT.U32.AND P6, PT, R5, R249, PT ;  /* 0x000000f90500720c */ /* 0x000fe20003fc4070 */
[----:B------:R-:W-:Y:S01]  /*2e60*/  @!P2 IMAD.IADD R189, R189, 0x1, -R5 ;  /* 0x00000001bdbda824 */ /* 0x000fe200078e0a05 */
[----:B------:R-:W-:Y:S01]  /*2e70*/  ISETP.GE.AND P2, PT, R15, RZ, PT ;  /* 0x000000ff0f00720c */ /* 0x000fe20003f46270 */
[----:B------:R-:W-:Y:S01]  /*2e80*/  IMAD.HI.U32 R7, R6, R251, RZ ;  /* 0x000000fb06077227 */ /* 0x000fe200078e00ff */
[----:B------:R-:W-:-:S02]  /*2e90*/  IADD3 R15, R0, 0x3f, RZ ;  /* 0x0000003f000f7810 */ /* 0x000fc40007ffe0ff */
[----:B------:R-:W-:Y:S01]  /*2ea0*/  ISETP.GT.U32.AND P5, PT, R5, R189, PT ;  /* 0x000000bd0500720c */ /* 0x000fe20003fa4070 */
[----:B------:R-:W-:Y:S01]  /*2eb0*/  @!P1 IMAD.IADD R183, R183, 0x1, -R5 ;  /* 0x00000001b7b79824 */ /* 0x000fe200078e0a05 */
[----:B------:R-:W-:Y:S01]  /*2ec0*/  ISETP.GE.AND P1, PT, R11, RZ, PT ;  /* 0x000000ff0b00720c */ /* 0x000fe20003f26270 */
[----:B------:R-:W-:Y:S01]  /*2ed0*/  IMAD R193, R5, R8, R193 ;  /* 0x0000000805c17224 */ /* 0x000fe200078e02c1 */
[----:B------:R-:W-:Y:S01]  /*2ee0*/  IADD3 R11, R0, 0x38, RZ ;  /* 0x00000038000b7810 */ /* 0x000fe20007ffe0ff */
[----:B------:R-:W-:Y:S02]  /*2ef0*/  IMAD.MOV R8, RZ, RZ, -R7 ;  /* 0x000000ffff087224 */ /* 0x000fe400078e0a07 */
[----:B------:R-:W-:Y:S01]  /*2f00*/  @!P3 IMAD.IADD R187, R187, 0x1, -R5 ;  /* 0x00000001bbbbb824 */ /* 0x000fe200078e0a05 */
[----:B------:R-:W-:Y:S01]  /*2f10*/  IABS R38, R11 ;  /* 0x0000000b00267213 */ /* 0x000fe20000000000 */
[----:B------:R-:W-:Y:S01]  /*2f20*/  IMAD R251, R5, R8, R251 ;  /* 0x0000000805fb7224 */ /* 0x000fe200078e02fb */
[----:B------:R-:W-:Y:S01]  /*2f30*/  ISETP.GE.AND P3, PT, R14, RZ, PT ;  /* 0x000000ff0e00720c */ /* 0x000fe20003f66270 */
[--C-:B------:R-:W-:Y:S01]  /*2f40*/  @!P6 IMAD.IADD R249, R249, 0x1, -R5.reuse ;  /* 0x00000001f9f9e824 */ /* 0x100fe200078e0a05 */
[----:B------:R-:W-:Y:S01]  /*2f50*/  IADD3 R14, R0, 0x3e, RZ ;  /* 0x0000003e000e7810 */ /* 0x000fe20007ffe0ff */
[----:B------:R-:W-:Y:S01]  /*2f60*/  @!P5 IMAD.IADD R189, R189, 0x1, -R5 ;  /* 0x00000001bdbdd824 */ /* 0x000fe200078e0a05 */
[C---:B------:R-:W-:Y:S01]  /*2f70*/  ISETP.GT.U32.AND P6, PT, R5.reuse, R251, PT ;  /* 0x000000fb0500720c */ /* 0x040fe20003fc4070 */
[----:B------:R-:W-:Y:S01]  /*2f80*/  @!P1 IMAD.MOV R187, RZ, RZ, -R187 ;  /* 0x000000ffffbb9224 */ /* 0x000fe200078e0abb */
[C---:B------:R-:W-:Y:S01]  /*2f90*/  ISETP.GT.U32.AND P1, PT, R5.reuse, R191, PT ;  /* 0x000000bf0500720c */ /* 0x040fe20003f24070 */
[----:B------:R-:W-:Y:S01]  /*2fa0*/  @!P0 IMAD.MOV R183, RZ, RZ, -R183 ;  /* 0x000000ffffb78224 */ /* 0x000fe200078e0ab7 */
[----:B------:R-:W-:Y:S01]  /*2fb0*/  ISETP.GT.U32.AND P5, PT, R5, R193, PT ;  /* 0x000000c10500720c */ /* 0x000fe20003fa4070 */
[----:B------:R-:W-:Y:S01]  /*2fc0*/  IMAD.HI.U32 R8, R6, R36, RZ ;  /* 0x0000002406087227 */ /* 0x000fe200078e00ff */
[----:B------:R-:W-:-:S02]  /*2fd0*/  ISETP.GE.AND P0, PT, R13, RZ, PT ;  /* 0x000000ff0d00720c */ /* 0x000fc40003f06270 */
[----:B------:R-:W-:Y:S01]  /*2fe0*/  IADD3 R13, R0, 0x3a, RZ ;  /* 0x0000003a000d7810 */ /* 0x000fe20007ffe0ff */
[----:B------:R-:W-:Y:S01]  /*2ff0*/  IMAD.MOV R8, RZ, RZ, -R8 ;  /* 0x000000ffff087224 */ /* 0x000fe200078e0a08 */
[----:B------:R-:W-:Y:S01]  /*3000*/  IABS R26, R14 ;  /* 0x0000000e001a7213 */ /* 0x000fe20000000000 */
[----:B------:R-:W-:Y:S01]  /*3010*/  IMAD.HI.U32 R7, R6, R38, RZ ;  /* 0x0000002606077227 */ /* 0x000fe200078e00ff */
[----:B------:R-:W-:-:S03]  /*3020*/  IABS R34, R13 ;  /* 0x0000000d00227213 */ /* 0x000fc60000000000 */
[--C-:B------:R-:W-:Y:S02]  /*3030*/  @!P6 IMAD.IADD R251, R251, 0x1, -R5.reuse ;  /* 0x00000001fbfbe824 */ /* 0x100fe400078e0a05 */
[--C-:B------:R-:W-:Y:S01]  /*3040*/  @!P1 IMAD.IADD R191, R191, 0x1, -R5.reuse ;  /* 0x00000001bfbf9824 */ /* 0x100fe200078e0a05 */
[----:B------:R-:W-:Y:S01]  /*3050*/  ISETP.GE.AND P1, PT, R9, RZ, PT ;  /* 0x000000ff0900720c */ /* 0x000fe20003f26270 */
[----:B------:R-:W-:Y:S01]  /*3060*/  @!P5 IMAD.IADD R193, R193, 0x1, -R5 ;  /* 0x00000001c1c1d824 */ /* 0x000fe200078e0a05 */
[C---:B------:R-:W-:Y:S01]  /*3070*/  ISETP.GT.U32.AND P6, PT, R5.reuse, R251, PT ;  /* 0x000000fb0500720c */ /* 0x040fe20003fc4070 */
[----:B------:R-:W-:Y:S01]  /*3080*/  IMAD.HI.U32 R9, R6, R34, RZ ;  /* 0x0000002206097227 */ /* 0x000fe200078e00ff */
[----:B------:R-:W-:Y:S02]  /*3090*/  ISETP.GE.AND P5, PT, R10, RZ, PT ;  /* 0x000000ff0a00720c */ /* 0x000fe40003fa6270 */
[----:B------:R-:W-:Y:S01]  /*30a0*/  IADD3 R10, R0, 0x3b, RZ ;  /* 0x0000003b000a7810 */ /* 0x000fe20007ffe0ff */
[----:B------:R-:W-:Y:S01]  /*30b0*/  @!P0 IMAD.MOV R189, RZ, RZ, -R189 ;  /* 0x000000ffffbd8224 */ /* 0x000fe200078e0abd */
[C---:B------:R-:W-:Y:S01]  /*30c0*/  ISETP.GT.U32.AND P0, PT, R5.reuse, R193, PT ;  /* 0x000000c10500720c */ /* 0x040fe20003f04070 */
[----:B------:R-:W-:Y:S01]  /*30d0*/  IMAD.MOV R9, RZ, RZ, -R9 ;  /* 0x000000ffff097224 */ /* 0x000fe200078e0a09 */
[----:B------:R-:W-:Y:S01]  /*30e0*/  IABS R32, R10 ;  /* 0x0000000a00207213 */ /* 0x000fe20000000000 */
[----:B------:R-:W-:-:S02]  /*30f0*/  IMAD R36, R5, R8, R36 ;  /* 0x0000000805247224 */ /* 0x000fc400078e0224 */
[C---:B------:R-:W-:Y:S01]  /*3100*/  IMAD R34, R5.reuse, R9, R34 ;  /* 0x0000000905227224 */ /* 0x040fe200078e0222 */
[----:B------:R-:W-:Y:S01]  /*3110*/  IABS R9, R15 ;  /* 0x0000000f00097213 */ /* 0x000fe20000000000 */
[----:B------:R-:W-:Y:S01]  /*3120*/  @!P2 IMAD.MOV R191, RZ, RZ, -R191 ;  /* 0x000000ffffbfa224 */ /* 0x000fe200078e0abf */
[----:B------:R-:W-:Y:S01]  /*3130*/  ISETP.GT.U32.AND P2, PT, R5, R36, PT ;  /* 0x000000240500720c */ /* 0x000fe20003f44070 */
[----:B------:R-:W-:Y:S01]  /*3140*/  @!P6 IMAD.IADD R251, R251, 0x1, -R5 ;  /* 0x00000001fbfbe824 */ /* 0x000fe200078e0a05 */
[----:B------:R-:W-:Y:S01]  /*3150*/  ISETP.GT.U32.AND P6, PT, R5, R34, PT ;  /* 0x000000220500720c */ /* 0x000fe20003fc4070 */
[----:B------:R-:W-:Y:S02]  /*3160*/  IMAD.MOV R7, RZ, RZ, -R7 ;  /* 0x000000ffff077224 */ /* 0x000fe400078e0a07 */
[----:B------:R-:W-:Y:S01]  /*3170*/  @!P0 IMAD.IADD R193, R193, 0x1, -R5 ;  /* 0x00000001c1c18824 */ /* 0x000fe200078e0a05 */
[----:B------:R-:W-:Y:S01]  /*3180*/  ISETP.GE.AND P0, PT, R11, RZ, PT ;  /* 0x000000ff0b00720c */ /* 0x000fe20003f06270 */
[----:B------:R-:W-:Y:S01]  /*3190*/  IMAD R38, R5, R7, R38 ;  /* 0x0000000705267224 */ /* 0x000fe200078e0226 */
[----:B------:R-:W-:Y:S01]  /*31a0*/  IADD3 R11, R0, 0x3c, RZ ;  /* 0x0000003c000b7810 */ /* 0x000fe20007ffe0ff */
[----:B------:R-:W-:-:S03]  /*31b0*/  IMAD.HI.U32 R7, R6, R32, RZ ;  /* 0x0000002006077227 */ /* 0x000fc600078e00ff */
[----:B------:R-:W-:Y:S01]  /*31c0*/  IABS R30, R11 ;  /* 0x0000000b001e7213 */ /* 0x000fe20000000000 */
[--C-:B------:R-:W-:Y:S02]  /*31d0*/  @!P2 IMAD.IADD R36, R36, 0x1, -R5.reuse ;  /* 0x000000012424a824 */ /* 0x100fe400078e0a05 */
[----:B------:R-:W-:Y:S02]  /*31e0*/  @!P6 IMAD.IADD R34, R34, 0x1, -R5 ;  /* 0x000000012222e824 */ /* 0x000fe400078e0a05 */
[----:B------:R-:W-:Y:S01]  /*31f0*/  IMAD.MOV R8, RZ, RZ, -R7 ;  /* 0x000000ffff087224 */ /* 0x000fe200078e0a07 */
[----:B------:R-:W-:Y:S01]  /*3200*/  ISETP.GT.U32.AND P6, PT, R5, R36, PT ;  /* 0x000000240500720c */ /* 0x000fe20003fc4070 */
[----:B------:R-:W-:-:S04]  /*3210*/  IMAD.HI.U32 R7, R6, R30, RZ ;  /* 0x0000001e06077227 */ /* 0x000fc800078e00ff */
[----:B------:R-:W-:Y:S01]  /*3220*/  @!P3 IMAD.MOV R249, RZ, RZ, -R249 ;  /* 0x000000fffff9b224 */ /* 0x000fe200078e0af9 */
[C---:B------:R-:W-:Y:S01]  /*3230*/  ISETP.GT.U32.AND P3, PT, R5.reuse, R38, PT ;  /* 0x000000260500720c */ /* 0x040fe20003f64070 */
[----:B------:R-:W-:Y:S02]  /*3240*/  IMAD.MOV R7, RZ, RZ, -R7 ;  /* 0x000000ffff077224 */ /* 0x000fe400078e0a07 */
[C---:B------:R-:W-:Y:S02]  /*3250*/  IMAD R32, R5.reuse, R8, R32 ;  /* 0x0000000805207224 */ /* 0x040fe400078e0220 */
[C---:B------:R-:W-:Y:S02]  /*3260*/  IMAD R30, R5.reuse, R7, R30 ;  /* 0x00000007051e7224 */ /* 0x040fe400078e021e */
[----:B------:R-:W-:Y:S02]  /*3270*/  @!P6 IMAD.IADD R36, R36, 0x1, -R5 ;  /* 0x000000012424e824 */ /* 0x000fe400078e0a05 */
[----:B------:R-:W-:Y:S01]  /*3280*/  @!P5 IMAD.MOV R251, RZ, RZ, -R251 ;  /* 0x000000fffffbd224 */ /* 0x000fe200078e0afb */
[C---:B------:R-:W-:Y:S01]  /*3290*/  ISETP.GT.U32.AND P6, PT, R5.reuse, R30, PT ;  /* 0x0000001e0500720c */ /* 0x040fe20003fc4070 */
[----:B------:R-:W-:Y:S01]  /*32a0*/  @!P1 IMAD.MOV R193, RZ, RZ, -R193 ;  /* 0x000000ffffc19224 */ /* 0x000fe200078e0ac1 */
[----:B------:R-:W-:Y:S01]  /*32b0*/  ISETP.GT.U32.AND P1, PT, R5, R34, PT ;  /* 0x000000220500720c */ /* 0x000fe20003f24070 */
[----:B------:R-:W-:Y:S01]  /*32c0*/  @!P3 IMAD.IADD R38, R38, 0x1, -R5 ;  /* 0x000000012626b824 */ /* 0x000fe200078e0a05 */
[----:B------:R-:W-:Y:S01]  /*32d0*/  ISETP.GE.AND P3, PT, R12, RZ, PT ;  /* 0x000000ff0c00720c */ /* 0x000fe20003f66270 */
[----:B------:R-:W-:Y:S01]  /*32e0*/  IMAD R199, R244, 0x2, R198 ;  /* 0x00000002f4c77824 */ /* 0x000fe200078e02c6 */
[----:B------:R-:W-:-:S02]  /*32f0*/  IADD3 R12, R0, 0x3d, RZ ;  /* 0x0000003d000c7810 */ /* 0x000fc40007ffe0ff */
[----:B------:R-:W-:Y:S01]  /*3300*/  ISETP.GT.U32.AND P2, PT, R5, R38, PT ;  /* 0x000000260500720c */ /* 0x000fe20003f44070 */
[----:B------:R-:W-:Y:S01]  /*3310*/  IMAD R200, R244, 0x2, R199 ;  /* 0x00000002f4c87824 */ /* 0x000fe200078e02c7 */
[----:B------:R-:W-:-:S03]  /*3320*/  IABS R28, R12 ;  /* 0x0000000c001c7213 */ /* 0x000fc60000000000 */
[----:B------:R-:W-:Y:S02]  /*3330*/  @!P6 IMAD.IADD R30, R30, 0x1, -R5 ;  /* 0x000000011e1ee824 */ /* 0x000fe400078e0a05 */
[----:B------:R-:W-:-:S03]  /*3340*/  IMAD.HI.U32 R7, R6, R28, RZ ;  /* 0x0000001c06077227 */ /* 0x000fc600078e00ff */
[----:B------:R-:W-:Y:S01]  /*3350*/  ISETP.GT.U32.AND P5, PT, R5, R30, PT ;  /* 0x0000001e0500720c */ /* 0x000fe20003fa4070 */
[----:B------:R-:W-:Y:S02]  /*3360*/  IMAD.MOV R8, RZ, RZ, -R7 ;  /* 0x000000ffff087224 */ /* 0x000fe400078e0a07 */
[----:B------:R-:W-:-:S04]  /*3370*/  IMAD.HI.U32 R7, R6, R26, RZ ;  /* 0x0000001a06077227 */ /* 0x000fc800078e00ff */
[----:B------:R-:W-:Y:S01]  /*3380*/  @!P2 IMAD.IADD R38, R38, 0x1, -R5 ;  /* 0x000000012626a824 */ /* 0x000fe200078e0a05 */
[C---:B------:R-:W-:Y:S01]  /*3390*/  ISETP.GT.U32.AND P2, PT, R5.reuse, R32, PT ;  /* 0x000000200500720c */ /* 0x040fe20003f44070 */
[C---:B------:R-:W-:Y:S02]  /*33a0*/  IMAD R28, R5.reuse, R8, R28 ;  /* 0x00000008051c7224 */ /* 0x040fe400078e021c */
[----:B------:R-:W-:Y:S02]  /*33b0*/  IMAD.MOV R8, RZ, RZ, -R7 ;  /* 0x000000ffff087224 */ /* 0x000fe400078e0a07 */
[--C-:B------:R-:W-:Y:S02]  /*33c0*/  @!P5 IMAD.IADD R30, R30, 0x1, -R5.reuse ;  /* 0x000000011e1ed824 */ /* 0x100fe400078e0a05 */
[----:B------:R-:W-:Y:S02]  /*33d0*/  IMAD R26, R5, R8, R26 ;  /* 0x00000008051a7224 */ /* 0x000fe400078e021a */
[--C-:B------:R-:W-:Y:S01]  /*33e0*/  @!P1 IMAD.IADD R34, R34, 0x1, -R5.reuse ;  /* 0x0000000122229824 */ /* 0x100fe200078e0a05 */
[----:B------:R-:W-:Y:S01]  /*33f0*/  ISETP.GE.AND P1, PT, R13, RZ, PT ;  /* 0x000000ff0d00720c */ /* 0x000fe20003f26270 */
[----:B------:R-:W-:Y:S01]  /*3400*/  @!P3 IMAD.MOV R36, RZ, RZ, -R36 ;  /* 0x000000ffff24b224 */ /* 0x000fe200078e0a24 */
[----:B------:R-:W-:Y:S01]  /*3410*/  ISETP.GT.U32.AND P5, PT, R5, R26, PT ;  /* 0x0000001a0500720c */ /* 0x000fe20003fa4070 */
[----:B------:R-:W-:Y:S01]  /*3420*/  @!P2 IMAD.IADD R32, R32, 0x1, -R5 ;  /* 0x000000012020a824 */ /* 0x000fe200078e0a05 */
[----:B------:R-:W-:Y:S01]  /*3430*/  ISETP.GE.AND P3, PT, R11, RZ, PT ;  /* 0x000000ff0b00720c */ /* 0x000fe20003f66270 */
[----:B------:R-:W-:Y:S01]  /*3440*/  @!P0 IMAD.MOV R38, RZ, RZ, -R38 ;  /* 0x000000ffff268224 */ /* 0x000fe200078e0a26 */
[----:B------:R-:W-:Y:S01]  /*3450*/  IADD3 R11, R0, 0x40, RZ ;  /* 0x00000040000b7810 */ /* 0x000fe20007ffe0ff */
[----:B------:R-:W-:Y:S01]  /*3460*/  IMAD.HI.U32 R7, R6, R9, RZ ;  /* 0x0000000906077227 */ /* 0x000fe200078e00ff */
[----:B------:R-:W-:-:S02]  /*3470*/  ISETP.GE.AND P2, PT, R10, RZ, PT ;  /* 0x000000ff0a00720c */ /* 0x000fc40003f46270 */
[C---:B------:R-:W-:Y:S01]  /*3480*/  ISETP.GT.U32.AND P6, PT, R5.reuse, R32, PT ;  /* 0x000000200500720c */ /* 0x040fe20003fc4070 */
[----:B------:R-:W-:Y:S01]  /*3490*/  IMAD.MOV R8, RZ, RZ, -R7 ;  /* 0x000000ffff087224 */ /* 0x000fe200078e0a07 */
[C---:B------:R-:W-:Y:S01]  /*34a0*/  ISETP.GT.U32.AND P0, PT, R5.reuse, R28, PT ;  /* 0x0000001c0500720c */ /* 0x040fe20003f04070 */
[----:B------:R-:W-:Y:S01]  /*34b0*/  @!P1 IMAD.MOV R34, RZ, RZ, -R34 ;  /* 0x000000ffff229224 */ /* 0x000fe200078e0a22 */
[----:B------:R-:W-:Y:S01]  /*34c0*/  IABS R10, R11 ;  /* 0x0000000b000a7213 */ /* 0x000fe20000000000 */
[----:B------:R-:W-:Y:S01]  /*34d0*/  @!P5 IMAD.IADD R26, R26, 0x1, -R5 ;  /* 0x000000011a1ad824 */ /* 0x000fe200078e0a05 */
[----:B------:R-:W-:Y:S01]  /*34e0*/  IADD3 R13, R0, 0x41, RZ ;  /* 0x00000041000d7810 */ /* 0x000fe20007ffe0ff */
[----:B------:R-:W-:Y:S01]  /*34f0*/  IMAD R8, R5, R8, R9 ;  /* 0x0000000805087224 */ /* 0x000fe200078e0209 */
[----:B------:R-:W-:Y:S01]  /*3500*/  ISETP.GE.AND P1, PT, R12, RZ, PT ;  /* 0x000000ff0c00720c */ /* 0x000fe20003f26270 */
[----:B------:R-:W-:Y:S01]  /*3510*/  IMAD.HI.U32 R7, R6, R10, RZ ;  /* 0x0000000a06077227 */ /* 0x000fe200078e00ff */
[----:B------:R-:W-:-:S02]  /*3520*/  IABS R12, R13 ;  /* 0x0000000d000c7213 */ /* 0x000fc40000000000 */
[C---:B------:R-:W-:Y:S01]  /*3530*/  ISETP.GT.U32.AND P5, PT, R5.reuse, R26, PT ;  /* 0x0000001a0500720c */ /* 0x040fe20003fa4070 */
[----:B------:R-:W-:Y:S02]  /*3540*/  IMAD.MOV R7, RZ, RZ, -R7 ;  /* 0x000000ffff077224 */ /* 0x000fe400078e0a07 */
[--C-:B------:R-:W-:Y:S01]  /*3550*/  @!P6 IMAD.IADD R32, R32, 0x1, -R5.reuse ;  /* 0x000000012020e824 */ /* 0x100fe200078e0a05 */
[----:B------:R-:W-:Y:S01]  /*3560*/  ISETP.GE.AND P6, PT, R14, RZ, PT ;  /* 0x000000ff0e00720c */ /* 0x000fe20003fc6270 */
[----:B------:R-:W-:Y:S02]  /*3570*/  @!P0 IMAD.IADD R28, R28, 0x1, -R5 ;  /* 0x000000011c1c8824 */ /* 0x000fe400078e0a05 */
[----:B------:R-:W-:Y:S01]  /*3580*/  @!P3 IMAD.MOV R30, RZ, RZ, -R30 ;  /* 0x000000ffff1eb224 */ /* 0x000fe200078e0a1e */
[C---:B------:R-:W-:Y:S01]  /*3590*/  ISETP.GT.U32.AND P3, PT, R5.reuse, R8, PT ;  /* 0x000000080500720c */ /* 0x040fe20003f64070 */
[C---:B------:R-:W-:Y:S01]  /*35a0*/  IMAD R10, R5.reuse, R7, R10 ;  /* 0x00000007050a7224 */ /* 0x040fe200078e020a */
[----:B------:R-:W-:Y:S01]  /*35b0*/  ISETP.GT.U32.AND P0, PT, R5, R28, PT ;  /* 0x0000001c0500720c */ /* 0x000fe20003f04070 */
[----:B------:R-:W-:-:S04]  /*35c0*/  IMAD.HI.U32 R7, R6, R12, RZ ;  /* 0x0000000c06077227 */ /* 0x000fc800078e00ff */
[----:B------:R-:W-:Y:S02]  /*35d0*/  IMAD.MOV R9, RZ, RZ, -R7 ;  /* 0x000000ffff097224 */ /* 0x000fe400078e0a07 */
[----:B------:R-:W-:Y:S01]  /*35e0*/  @!P2 IMAD.MOV R32, RZ, RZ, -R32 ;  /* 0x000000ffff20a224 */ /* 0x000fe200078e0a20 */
[----:B------:R-:W-:Y:S01]  /*35f0*/  ISETP.GE.AND P2, PT, R15, RZ, PT ;  /* 0x000000ff0f00720c */ /* 0x000fe20003f46270 */
[--C-:B------:R-:W-:Y:S01]  /*3600*/  @!P5 IMAD.IADD R26, R26, 0x1, -R5.reuse ;  /* 0x000000011a1ad824 */ /* 0x100fe200078e0a05 */
[----:B------:R-:W-:Y:S01]  /*3610*/  IADD3 R15, R0, 0x42, RZ ;  /* 0x00000042000f7810 */ /* 0x000fe20007ffe0ff */
[----:B------:R-:W-:Y:S01]  /*3620*/  IMAD R12, R5, R9, R12 ;  /* 0x00000009050c7224 */ /* 0x000fe200078e020c */
[----:B------:R-:W-:Y:S01]  /*3630*/  ISETP.GE.AND P5, PT, R13, RZ, PT ;  /* 0x000000ff0d00720c */ /* 0x000fe20003fa6270 */
[----:B------:R-:W-:Y:S01]  /*3640*/  @!P6 IMAD.MOV R26, RZ, RZ, -R26 ;  /* 0x000000ffff1ae224 */ /* 0x000fe200078e0a1a */
[----:B------:R-:W-:Y:S01]  /*3650*/  IABS R14, R15 ;  /* 0x0000000f000e7213 */ /* 0x000fe20000000000 */
[--C-:B------:R-:W-:Y:S01]  /*3660*/  @!P3 IMAD.IADD R8, R8, 0x1, -R5.reuse ;  /* 0x000000010808b824 */ /* 0x100fe200078e0a05 */
[----:B------:R-:W-:Y:S01]  /*3670*/  ISETP.GT.U32.AND P6, PT, R5, R12, PT ;  /* 0x0000000c0500720c */ /* 0x000fe20003fc4070 */
[----:B------:R-:W-:Y:S01]  /*3680*/  @!P0 IMAD.IADD R28, R28, 0x1, -R5 ;  /* 0x000000011c1c8824 */ /* 0x000fe200078e0a05 */
[----:B------:R-:W-:Y:S01]  /*3690*/  ISETP.GE.AND P0, PT, R11, RZ, PT ;  /* 0x000000ff0b00720c */ /* 0x000fe20003f06270 */
[----:B------:R-:W-:Y:S01]  /*36a0*/  IMAD.HI.U32 R7, R6, R14, RZ ;  /* 0x0000000e06077227 */ /* 0x000fe200078e00ff */
[----:B------:R-:W-:-:S02]  /*36b0*/  IADD3 R11, R0, 0x43, RZ ;  /* 0x00000043000b7810 */ /* 0x000fc40007ffe0ff */
[C---:B------:R-:W-:Y:S01]  /*36c0*/  ISETP.GT.U32.AND P3, PT, R5.reuse, R8, PT ;  /* 0x000000080500720c */ /* 0x040fe20003f64070 */
[----:B------:R-:W-:Y:S01]  /*36d0*/  IMAD.MOV R7, RZ, RZ, -R7 ;  /* 0x000000ffff077224 */ /* 0x000fe200078e0a07 */
[----:B------:R-:W-:Y:S01]  /*36e0*/  IABS R16, R11 ;  /* 0x0000000b00107213 */ /* 0x000fe20000000000 */
[----:B------:R-:W-:Y:S01]  /*36f0*/  @!P1 IMAD.MOV R28, RZ, RZ, -R28 ;  /* 0x000000ffff1c9224 */ /* 0x000fe200078e0a1c */
[----:B------:R-:W-:Y:S01]  /*3700*/  IADD3 R13, R0, 0x44, RZ ;  /* 0x00000044000d7810 */ /* 0x000fe20007ffe0ff */
[C---:B------:R-:W-:Y:S01]  /*3710*/  IMAD R14, R5.reuse, R7, R14 ;  /* 0x00000007050e7224 */ /* 0x040fe200078e020e */
[----:B------:R-:W-:Y:S01]  /*3720*/  ISETP.GT.U32.AND P1, PT, R5, R10, PT ;  /* 0x0000000a0500720c */ /* 0x000fe20003f24070 */
[----:B------:R-:W-:Y:S01]  /*3730*/  @!P6 IMAD.IADD R12, R12, 0x1, -R5 ;  /* 0x000000010c0ce824 */ /* 0x000fe200078e0a05 */
[----:B------:R-:W-:Y:S01]  /*3740*/  IABS R18, R13 ;  /* 0x0000000d00127213 */ /* 0x000fe20000000000 */
[----:B------:R-:W-:-:S03]  /*3750*/  IMAD.HI.U32 R7, R6, R16, RZ ;  /* 0x0000001006077227 */ /* 0x000fc600078e00ff */
[----:B------:R-:W-:Y:S01]  /*3760*/  ISETP.GT.U32.AND P6, PT, R5, R12, PT ;  /* 0x0000000c0500720c */ /* 0x000fe20003fc4070 */
[----:B------:R-:W-:Y:S01]  /*3770*/  @!P3 IMAD.IADD R8, R8, 0x1, -R5 ;  /* 0x000000010808b824 */ /* 0x000fe200078e0a05 */
[----:B------:R-:W-:Y:S01]  /*3780*/  ISETP.GE.AND P3, PT, R15, RZ, PT ;  /* 0x000000ff0f00720c */ /* 0x000fe20003f66270 */
[----:B------:R-:W-:Y:S01]  /*3790*/  IMAD.MOV R9, RZ, RZ, -R7 ;  /* 0x000000ffff097224 */ /* 0x000fe200078e0a07 */
[----:B------:R-:W-:Y:S01]  /*37a0*/  IADD3 R15, R0, 0x45, RZ ;  /* 0x00000045000f7810 */ /* 0x000fe20007ffe0ff */
[----:B------:R-:W-:-:S03]  /*37b0*/  IMAD.HI.U32 R7, R6, R18, RZ ;  /* 0x0000001206077227 */ /* 0x000fc600078e00ff */
[----:B------:R-:W-:Y:S01]  /*37c0*/  IABS R20, R15 ;  /* 0x0000000f00147213 */ /* 0x000fe20000000000 */
[----:B------:R-:W-:Y:S01]  /*37d0*/  @!P2 IMAD.MOV R8, RZ, RZ, -R8 ;  /* 0x000000ffff08a224 */ /* 0x000fe200078e0a08 */
[C---:B------:R-:W-:Y:S01]  /*37e0*/  ISETP.GT.U32.AND P2, PT, R5.reuse, R14, PT ;  /* 0x0000000e0500720c */ /* 0x040fe20003f44070 */
[----:B------:R-:W-:Y:S02]  /*37f0*/  IMAD.MOV R7, RZ, RZ, -R7 ;  /* 0x000000ffff077224 */ /* 0x000fe400078e0a07 */
[--C-:B------:R-:W-:Y:S02]  /*3800*/  @!P6 IMAD.IADD R12, R12, 0x1, -R5.reuse ;  /* 0x000000010c0ce824 */ /* 0x100fe400078e0a05 */
[C---:B------:R-:W-:Y:S02]  /*3810*/  IMAD R18, R5.reuse, R7, R18 ;  /* 0x0000000705127224 */ /* 0x040fe400078e0212 */
[----:B------:R-:W-:Y:S02]  /*3820*/  @!P1 IMAD.IADD R10, R10, 0x1, -R5 ;  /* 0x000000010a0a9824 */ /* 0x000fe400078e0a05 */
[----:B------:R-:W-:Y:S01]  /*3830*/  IMAD.HI.U32 R7, R6, R20, RZ ;  /* 0x0000001406077227 */ /* 0x000fe200078e00ff */
[----:B------:R-:W-:-:S02]  /*3840*/  ISETP.GT.U32.AND P6, PT, R5, R18, PT ;  /* 0x000000120500720c */ /* 0x000fc40003fc4070 */
[C---:B------:R-:W-:Y:S01]  /*3850*/  ISETP.GT.U32.AND P1, PT, R5.reuse, R10, PT ;  /* 0x0000000a0500720c */ /* 0x040fe20003f24070 */
[----:B------:R-:W-:Y:S02]  /*3860*/  @!P2 IMAD.IADD R14, R14, 0x1, -R5 ;  /* 0x000000010e0ea824 */ /* 0x000fe400078e0a05 */
[----:B------:R-:W-:Y:S02]  /*3870*/  IMAD.MOV R7, RZ, RZ, -R7 ;  /* 0x000000ffff077224 */ /* 0x000fe400078e0a07 */
[C---:B------:R-:W-:Y:S01]  /*3880*/  IMAD R16, R5.reuse, R9, R16 ;  /* 0x0000000905107224 */ /* 0x040fe200078e0210 */
[C---:B------:R-:W-:Y:S01]  /*3890*/  ISETP.GT.U32.AND P2, PT, R5.reuse, R14, PT ;  /* 0x0000000e0500720c */ /* 0x040fe20003f44070 */
[----:B------:R-:W-:Y:S02]  /*38a0*/  IMAD R20, R5, R7, R20 ;  /* 0x0000000705147224 */ /* 0x000fe400078e0214 */
[----:B------:R-:W-:-:S04]  /*38b0*/  IMAD.HI.U32 R7, R6, R22, RZ ;  /* 0x0000001606077227 */ /* 0x000fc800078e00ff */
[----:B------:R-:W-:Y:S02]  /*38c0*/  @!P6 IMAD.IADD R18, R18, 0x1, -R5 ;  /* 0x000000011212e824 */ /* 0x000fe400078e0a05 */
[----:B------:R-:W-:Y:S02]  /*38d0*/  IMAD.MOV R7, RZ, RZ, -R7 ;  /* 0x000000ffff077224 */ /* 0x000fe400078e0a07 */
[--C-:B------:R-:W-:Y:S01]  /*38e0*/  @!P1 IMAD.IADD R10, R10, 0x1, -R5.reuse ;  /* 0x000000010a0a9824 */ /* 0x100fe200078e0a05 */
[C---:B------:R-:W-:Y:S01]  /*38f0*/  ISETP.GT.U32.AND P6, PT, R5.reuse, R18, PT ;  /* 0x000000120500720c */ /* 0x040fe20003fc4070 */
[----:B------:R-:W-:Y:S01]  /*3900*/  @!P2 IMAD.IADD R14, R14, 0x1, -R5 ;  /* 0x000000010e0ea824 */ /* 0x000fe200078e0a05 */
[C---:B------:R-:W-:Y:S01]  /*3910*/  ISETP.GT.U32.AND P2, PT, R5.reuse, R20, PT ;  /* 0x000000140500720c */ /* 0x040fe20003f44070 */
[C---:B------:R-:W-:Y:S01]  /*3920*/  IMAD R22, R5.reuse, R7, R22 ;  /* 0x0000000705167224 */ /* 0x040fe200078e0216 */
[----:B------:R-:W-:Y:S01]  /*3930*/  ISETP.GT.U32.AND P1, PT, R5, R16, PT ;  /* 0x000000100500720c */ /* 0x000fe20003f24070 */
[----:B------:R-:W-:-:S04]  /*3940*/  IMAD.HI.U32 R9, R6, R24, RZ ;  /* 0x0000001806097227 */ /* 0x000fc800078e00ff */
[----:B------:R-:W-:Y:S02]  /*3950*/  IMAD.MOV R9, RZ, RZ, -R9 ;  /* 0x000000ffff097224 */ /* 0x000fe400078e0a09 */
[----:B------:R-:W-:Y:S02]  /*3960*/  @!P3 IMAD.MOV R14, RZ, RZ, -R14 ;  /* 0x000000ffff0eb224 */ /* 0x000fe400078e0a0e */
[--C-:B------:R-:W-:Y:S01]  /*3970*/  @!P6 IMAD.IADD R18, R18, 0x1, -R5.reuse ;  /* 0x000000011212e824 */ /* 0x100fe200078e0a05 */
[C---:B------:R-:W-:Y:S01]  /*3980*/  ISETP.GT.U32.AND P6, PT, R5.reuse, R22, PT ;  /* 0x000000160500720c */ /* 0x040fe20003fc4070 */
[--C-:B------:R-:W-:Y:S02]  /*3990*/  @!P2 IMAD.IADD R20, R20, 0x1, -R5.reuse ;  /* 0x000000011414a824 */ /* 0x100fe400078e0a05 */
[----:B------:R-:W-:Y:S02]  /*39a0*/  IMAD R24, R5, R9, R24 ;  /* 0x0000000905187224 */ /* 0x000fe400078e0218 */
[--C-:B------:R-:W-:Y:S01]  /*39b0*/  @!P1 IMAD.IADD R16, R16, 0x1, -R5.reuse ;  /* 0x0000000110109824 */ /* 0x100fe200078e0a05 */
[----:B------:R-:W-:Y:S01]  /*39c0*/  ISETP.GE.AND P1, PT, R11, RZ, PT ;  /* 0x000000ff0b00720c */ /* 0x000fe20003f26270 */
[----:B------:R-:W-:Y:S01]  /*39d0*/  @!P5 IMAD.MOV R12, RZ, RZ, -R12 ;  /* 0x000000ffff0cd224 */ /* 0x000fe200078e0a0c */
[C---:B------:R-:W-:Y:S01]  /*39e0*/  ISETP.GT.U32.AND P2, PT, R5.reuse, R20, PT ;  /* 0x000000140500720c */ /* 0x040fe20003f44070 */
[----:B------:R-:W-:Y:S01]  /*39f0*/  @!P0 IMAD.MOV R10, RZ, RZ, -R10 ;  /* 0x000000ffff0a8224 */ /* 0x000fe200078e0a0a */
[----:B------:R-:W-:Y:S01]  /*3a00*/  IADD3 R11, R0, 0x48, RZ ;  /* 0x00000048000b7810 */ /* 0x000fe20007ffe0ff */
[----:B------:R-:W-:Y:S01]  /*3a10*/  IMAD R201, R244, 0x2, R200 ;  /* 0x00000002f4c97824 */ /* 0x000fe200078e02c8 */
[----:B------:R-:W-:Y:S01]  /*3a20*/  ISETP.GT.U32.AND P3, PT, R5, R24, PT ;  /* 0x000000180500720c */ /* 0x000fe20003f64070 */
[----:B------:R-:W-:Y:S01]  /*3a30*/  @!P6 IMAD.IADD R22, R22, 0x1, -R5 ;  /* 0x000000011616e824 */ /* 0x000fe200078e0a05 */
[----:B------:R-:W-:Y:S01]  /*3a40*/  IABS R156, R11 ;  /* 0x0000000b009c7213 */ /* 0x000fe20000000000 */
[----:B------:R-:W-:Y:S01]  /*3a50*/  IMAD R202, R244, 0x2, R201 ;  /* 0x00000002f4ca7824 */ /* 0x000fe200078e02c9 */
[----:B------:R-:W-:-:S02]  /*3a60*/  ISETP.GE.AND P5, PT, R13, RZ, PT ;  /* 0x000000ff0d00720c */ /* 0x000fc40003fa6270 */
[C---:B------:R-:W-:Y:S01]  /*3a70*/  ISETP.GT.U32.AND P6, PT, R5.reuse, R22, PT ;  /* 0x000000160500720c */ /* 0x040fe20003fc4070 */
[----:B------:R-:W-:Y:S01]  /*3a80*/  IMAD.HI.U32 R7, R6, R156, RZ ;  /* 0x0000009c06077227 */ /* 0x000fe200078e00ff */
[----:B------:R-:W-:Y:S02]  /*3a90*/  IADD3 R13, R0, 0x49, RZ ;  /* 0x00000049000d7810 */ /* 0x000fe40007ffe0ff */
[----:B------:R-:W-:Y:S01]  /*3aa0*/  ISETP.GT.U32.AND P0, PT, R5, R16, PT ;  /* 0x000000100500720c */ /* 0x000fe20003f04070 */
[----:B------:R-:W-:Y:S01]  /*3ab0*/  @!P2 IMAD.IADD R20, R20, 0x1, -R5 ;  /* 0x000000011414a824 */ /* 0x000fe200078e0a05 */
[----:B------:R-:W-:Y:S01]  /*3ac0*/  ISETP.GE.AND P2, PT, R11, RZ, PT ;  /* 0x000000ff0b00720c */ /* 0x000fe20003f46270 */
[----:B------:R-:W-:Y:S01]  /*3ad0*/  IMAD.MOV R7, RZ, RZ, -R7 ;  /* 0x000000ffff077224 */ /* 0x000fe200078e0a07 */
[----:B------:R-:W-:Y:S01]  /*3ae0*/  IABS R158, R13 ;  /* 0x0000000d009e7213 */ /* 0x000fe20000000000 */
[----:B------:R-:W-:Y:S01]  /*3af0*/  @!P3 IMAD.IADD R24, R24, 0x1, -R5 ;  /* 0x000000011818b824 */ /* 0x000fe200078e0a05 */
[----:B------:R-:W-:Y:S01]  /*3b00*/  IADD3 R11, R0, 0x4a, RZ ;  /* 0x0000004a000b7810 */ /* 0x000fe20007ffe0ff */
[----:B------:R-:W-:-:S02]  /*3b10*/  IMAD R156, R5, R7, R156 ;  /* 0x00000007059c7224 */ /* 0x000fc400078e029c */
[----:B------:R-:W-:Y:S01]  /*3b20*/  IMAD.HI.U32 R9, R6, R158, RZ ;  /* 0x0000009e06097227 */ /* 0x000fe200078e00ff */
[----:B------:R-:W-:Y:S02]  /*3b30*/  IABS R160, R11 ;  /* 0x0000000b00a07213 */ /* 0x000fe40000000000 */
[C---:B------:R-:W-:Y:S01]  /*3b40*/  ISETP.GT.U32.AND P3, PT, R5.reuse, R24, PT ;  /* 0x000000180500720c */ /* 0x040fe20003f64070 */
[----:B------:R-:W-:Y:S01]  /*3b50*/  @!P6 IMAD.IADD R22, R22, 0x1, -R5 ;  /* 0x000000011616e824 */ /* 0x000fe200078e0a05 */
[----:B------:R-:W-:Y:S01]  /*3b60*/  ISETP.GT.U32.AND P6, PT, R5, R156, PT ;  /* 0x0000009c0500720c */ /* 0x000fe20003fc4070 */
[----:B------:R-:W-:Y:S02]  /*3b70*/  IMAD.MOV R9, RZ, RZ, -R9 ;  /* 0x000000ffff097224 */ /* 0x000fe400078e0a09 */
[----:B------:R-:W-:-:S04]  /*3b80*/  IMAD.HI.U32 R7, R6, R160, RZ ;  /* 0x000000a006077227 */ /* 0x000fc800078e00ff */
[----:B------:R-:W-:Y:S02]  /*3b90*/  IMAD R158, R5, R9, R158 ;  /* 0x00000009059e7224 */ /* 0x000fe400078e029e */
[----:B------:R-:W-:Y:S02]  /*3ba0*/  IMAD.MOV R7, RZ, RZ, -R7 ;  /* 0x000000ffff077224 */ /* 0x000fe400078e0a07 */
[--C-:B------:R-:W-:Y:S01]  /*3bb0*/  @!P0 IMAD.IADD R16, R16, 0x1, -R5.reuse ;  /* 0x0000000110108824 */ /* 0x100fe200078e0a05 */
[----:B------:R-:W-:Y:S01]  /*3bc0*/  ISETP.GE.AND P0, PT, R15, RZ, PT ;  /* 0x000000ff0f00720c */ /* 0x000fe20003f06270 */
[--C-:B------:R-:W-:Y:S01]  /*3bd0*/  @!P3 IMAD.IADD R24, R24, 0x1, -R5.reuse ;  /* 0x000000011818b824 */ /* 0x100fe200078e0a05 */
[C---:B------:R-:W-:Y:S01]  /*3be0*/  ISETP.GT.U32.AND P3, PT, R5.reuse, R158, PT ;  /* 0x0000009e0500720c */ /* 0x040fe20003f64070 */
[----:B------:R-:W-:Y:S01]  /*3bf0*/  IMAD R160, R5, R7, R160 ;  /* 0x0000000705a07224 */ /* 0x000fe200078e02a0 */
[----:B------:R-:W-:Y:S01]  /*3c00*/  IADD3 R15, R0, 0x4b, RZ ;  /* 0x0000004b000f7810 */ /* 0x000fe20007ffe0ff */
[----:B------:R-:W-:Y:S01]  /*3c10*/  @!P1 IMAD.MOV R16, RZ, RZ, -R16 ;  /* 0x000000ffff109224 */ /* 0x000fe200078e0a10 */
[----:B------:R-:W-:Y:S01]  /*3c20*/  ISETP.GE.AND P1, PT, R17, RZ, PT ;  /* 0x000000ff1100720c */ /* 0x000fe20003f26270 */
[--C-:B------:R-:W-:Y:S01]  /*3c30*/  @!P6 IMAD.IADD R156, R156, 0x1, -R5.reuse ;  /* 0x000000019c9ce824 */ /* 0x100fe200078e0a05 */
[----:B------:R-:W-:Y:S01]  /*3c40*/  IADD3 R17, R0, 0x4c, RZ ;  /* 0x0000004c00117810 */ /* 0x000fe20007ffe0ff */
[----:B------:R-:W-:Y:S01]  /*3c50*/  @!P5 IMAD.MOV R18, RZ, RZ, -R18 ;  /* 0x000000ffff12d224 */ /* 0x000fe200078e0a12 */
[----:B------:R-:W-:Y:S01]  /*3c60*/  ISETP.GT.U32.AND P6, PT, R5, R160, PT ;  /* 0x000000a00500720c */ /* 0x000fe20003fc4070 */
[----:B------:R-:W-:Y:S01]  /*3c70*/  IMAD R203, R244, 0x2, R202 ;  /* 0x00000002f4cb7824 */ /* 0x000fe200078e02ca */
[----:B------:R-:W-:Y:S01]  /*3c80*/  IABS R27, R17 ;  /* 0x00000011001b7213 */ /* 0x000fe20000000000 */
[----:B------:R-:W-:Y:S01]  /*3c90*/  @!P0 IMAD.MOV R20, RZ, RZ, -R20 ;  /* 0x000000ffff148224 */ /* 0x000fe200078e0a14 */
[----:B------:R-:W-:Y:S01]  /*3ca0*/  ISETP.GE.AND P5, PT, R19, RZ, PT ;  /* 0x000000ff1300720c */ /* 0x000fe20003fa6270 */
[----:B------:R-:W-:Y:S01]  /*3cb0*/  @!P3 IMAD.IADD R158, R158, 0x1, -R5 ;  /* 0x000000019e9eb824 */ /* 0x000fe200078e0a05 */
[----:B------:R-:W-:Y:S01]  /*3cc0*/  IABS R25, R15 ;  /* 0x0000000f00197213 */ /* 0x000fe20000000000 */
[----:B------:R-:W-:Y:S01]  /*3cd0*/  IMAD.HI.U32 R9, R6, R27, RZ ;  /* 0x0000001b06097227 */ /* 0x000fe200078e00ff */
[----:B------:R-:W-:-:S02]  /*3ce0*/  IADD3 R19, R0, 0x4d, RZ ;  /* 0x0000004d00137810 */ /* 0x000fc40007ffe0ff */
[----:B------:R-:W-:Y:S01]  /*3cf0*/  ISETP.GT.U32.AND P0, PT, R5, R156, PT ;  /* 0x0000009c0500720c */ /* 0x000fe20003f04070 */
[----:B------:R-:W-:Y:S01]  /*3d00*/  IMAD.HI.U32 R7, R6, R25, RZ ;  /* 0x0000001906077227 */ /* 0x000fe200078e00ff */
[----:B------:R-:W-:Y:S02]  /*3d10*/  IABS R29, R19 ;  /* 0x00000013001d7213 */ /* 0x000fe40000000000 */
[----:B------:R-:W-:Y:S01]  /*3d20*/  ISETP.GE.AND P3, PT, R13, RZ, PT ;  /* 0x000000ff0d00720c */ /* 0x000fe20003f66270 */
[----:B------:R-:W-:Y:S01]  /*3d30*/  IMAD.MOV R42, RZ, RZ, -R9 ;  /* 0x000000ffff2a7224 */ /* 0x000fe200078e0a09 */
[----:B------:R-:W-:Y:S01]  /*3d40*/  IADD3 R9, R0, 0x4f, RZ ;  /* 0x0000004f00097810 */ /* 0x000fe20007ffe0ff */
[----:B------:R-:W-:Y:S01]  /*3d50*/  @!P6 IMAD.IADD R160, R160, 0x1, -R5 ;  /* 0x00000001a0a0e824 */ /* 0x000fe200078e0a05 */
[----:B------:R-:W-:Y:S01]  /*3d60*/  ISETP.GT.U32.AND P6, PT, R5, R158, PT ;  /* 0x0000009e0500720c */ /* 0x000fe20003fc4070 */
[----:B------:R-:W-:Y:S01]  /*3d70*/  IMAD.MOV R40, RZ, RZ, -R7 ;  /* 0x000000ffff287224 */ /* 0x000fe200078e0a07 */
[----:B------:R-:W-:Y:S01]  /*3d80*/  IABS R33, R9 ;  /* 0x0000000900217213 */ /* 0x000fe20000000000 */
[----:B------:R-:W-:Y:S01]  /*3d90*/  IMAD.HI.U32 R7, R6, R29, RZ ;  /* 0x0000001d06077227 */ /* 0x000fe200078e00ff */
[----:B------:R-:W-:-:S03]  /*3da0*/  IADD3 R13, R0, 0x51, RZ ;  /* 0x00000051000d7810 */ /* 0x000fc60007ffe0ff */
[C---:B------:R-:W-:Y:S02]  /*3db0*/  IMAD R27, R5.reuse, R42, R27 ;  /* 0x0000002a051b7224 */ /* 0x040fe400078e021b */
[C---:B------:R-:W-:Y:S02]  /*3dc0*/  IMAD R25, R5.reuse, R40, R25 ;  /* 0x0000002805197224 */ /* 0x040fe400078e0219 */
[----:B------:R-:W-:Y:S02]  /*3dd0*/  IMAD.MOV R40, RZ, RZ, -R7 ;  /* 0x000000ffff287224 */ /* 0x000fe400078e0a07 */
[----:B------:R-:W-:Y:S01]  /*3de0*/  @!P5 IMAD.MOV R24, RZ, RZ, -R24 ;  /* 0x000000ffff18d224 */ /* 0x000fe200078e0a18 */
[C---:B------:R-:W-:Y:S01]  /*3df0*/  ISETP.GT.U32.AND P5, PT, R5.reuse, R27, PT ;  /* 0x0000001b0500720c */ /* 0x040fe20003fa4070 */
[C---:B------:R-:W-:Y:S02]  /*3e00*/  IMAD R29, R5.reuse, R40, R29 ;  /* 0x00000028051d7224 */ /* 0x040fe400078e021d */
[--C-:B------:R-:W-:Y:S01]  /*3e10*/  @!P0 IMAD.IADD R156, R156, 0x1, -R5.reuse ;  /* 0x000000019c9c8824 */ /* 0x100fe200078e0a05 */
[C---:B------:R-:W-:Y:S01]  /*3e20*/  ISETP.GT.U32.AND P0, PT, R5.reuse, R25, PT ;  /* 0x000000190500720c */ /* 0x040fe20003f04070 */
[----:B------:R-:W-:Y:S01]  /*3e30*/  @!P6 IMAD.IADD R158, R158, 0x1, -R5 ;  /* 0x000000019e9ee824 */ /* 0x000fe200078e0a05 */
[----:B------:R-:W-:Y:S01]  /*3e40*/  ISETP.GT.U32.AND P6, PT, R5, R29, PT ;  /* 0x0000001d0500720c */ /* 0x000fe20003fc4070 */
[----:B------:R-:W-:Y:S01]  /*3e50*/  @!P2 IMAD.MOV R156, RZ, RZ, -R156 ;  /* 0x000000ffff9ca224 */ /* 0x000fe200078e0a9c */
[----:B------:R-:W-:Y:S01]  /*3e60*/  ISETP.GE.AND P2, PT, R11, RZ, PT ;  /* 0x000000ff0b00720c */ /* 0x000fe20003f46270 */
[----:B------:R-:W-:Y:S01]  /*3e70*/  IMAD.HI.U32 R7, R6, R31, RZ ;  /* 0x0000001f06077227 */ /* 0x000fe200078e00ff */
[----:B------:R-:W-:-:S03]  /*3e80*/  IADD3 R11, R0, 0x50, RZ ;  /* 0x00000050000b7810 */ /* 0x000fc60007ffe0ff */
[----:B------:R-:W-:Y:S01]  /*3e90*/  @!P5 IMAD.IADD R27, R27, 0x1, -R5 ;  /* 0x000000011b1bd824 */ /* 0x000fe200078e0a05 */
[----:B------:R-:W-:Y:S01]  /*3ea0*/  IABS R35, R11 ;  /* 0x0000000b00237213 */ /* 0x000fe20000000000 */
[----:B------:R-:W-:Y:S01]  /*3eb0*/  @!P1 IMAD.MOV R22, RZ, RZ, -R22 ;  /* 0x000000ffff169224 */ /* 0x000fe200078e0a16 */
[C---:B------:R-:W-:Y:S01]  /*3ec0*/  ISETP.GT.U32.AND P1, PT, R5.reuse, R160, PT ;  /* 0x000000a00500720c */ /* 0x040fe20003f24070 */
[----:B------:R-:W-:Y:S02]  /*3ed0*/  IMAD.MOV R40, RZ, RZ, -R7 ;  /* 0x000000ffff287224 */ /* 0x000fe400078e0a07 */
[----:B------:R-:W-:Y:S01]  /*3ee0*/  @!P3 IMAD.MOV R158, RZ, RZ, -R158 ;  /* 0x000000ffff9eb224 */ /* 0x000fe200078e0a9e */
[----:B------:R-:W-:Y:S01]  /*3ef0*/  ISETP.GT.U32.AND P3, PT, R5, R27, PT ;  /* 0x0000001b0500720c */ /* 0x000fe20003f64070 */
[----:B------:R-:W-:-:S04]  /*3f00*/  IMAD.HI.U32 R7, R6, R33, RZ ;  /* 0x0000002106077227 */ /* 0x000fc800078e00ff */
[----:B------:R-:W-:Y:S01]  /*3f10*/  @!P0 IMAD.IADD R25, R25, 0x1, -R5 ;  /* 0x0000000119198824 */ /* 0x000fe200078e0a05 */
[----:B------:R-:W-:Y:S01]  /*3f20*/  ISETP.GE.AND P0, PT, R17, RZ, PT ;  /* 0x000000ff1100720c */ /* 0x000fe20003f06270 */
[----:B------:R-:W-:Y:S01]  /*3f30*/  IMAD R31, R5, R40, R31 ;  /* 0x00000028051f7224 */ /* 0x000fe200078e021f */
[----:B------:R-:W-:Y:S01]  /*3f40*/  IADD3 R17, R0, 0x53, RZ ;  /* 0x0000005300117810 */ /* 0x000fe20007ffe0ff */
[----:B------:R-:W-:Y:S01]  /*3f50*/  @!P6 IMAD.IADD R29, R29, 0x1, -R5 ;  /* 0x000000011d1de824 */ /* 0x000fe200078e0a05 */
[C---:B------:R-:W-:Y:S01]  /*3f60*/  ISETP.GT.U32.AND P5, PT, R5.reuse, R25, PT ;  /* 0x000000190500720c */ /* 0x040fe20003fa4070 */
[----:B------:R-:W-:Y:S01]  /*3f70*/  IMAD.MOV R40, RZ, RZ, -R7 ;  /* 0x000000ffff287224 */ /* 0x000fe200078e0a07 */
[----:B------:R-:W-:Y:S01]  /*3f80*/  IABS R41, R17 ;  /* 0x0000001100297213 */ /* 0x000fe20000000000 */
[----:B------:R-:W-:Y:S01]  /*3f90*/  IMAD.HI.U32 R7, R6, R35, RZ ;  /* 0x0000002306077227 */ /* 0x000fe200078e00ff */
[----:B------:R-:W-:-:S03]  /*3fa0*/  ISETP.GT.U32.AND P6, PT, R5, R29, PT ;  /* 0x0000001d0500720c */ /* 0x000fc60003fc4070 */
[----:B------:R-:W-:Y:S02]  /*3fb0*/  IMAD R33, R5, R40, R33 ;  /* 0x0000002805217224 */ /* 0x000fe400078e0221 */
[----:B------:R-:W-:Y:S02]  /*3fc0*/  IMAD.MOV R40, RZ, RZ, -R7 ;  /* 0x000000ffff287224 */ /* 0x000fe400078e0a07 */
[--C-:B------:R-:W-:Y:S01]  /*3fd0*/  @!P1 IMAD.IADD R160, R160, 0x1, -R5.reuse ;  /* 0x00000001a0a09824 */ /* 0x100fe200078e0a05 */
[----:B------:R-:W-:Y:S01]  /*3fe0*/  ISETP.GE.AND P1, PT, R15, RZ, PT ;  /* 0x000000ff0f00720c */ /* 0x000fe20003f26270 */
[----:B------:R-:W-:Y:S01]  /*3ff0*/  @!P3 IMAD.IADD R27, R27, 0x1, -R5 ;  /* 0x000000011b1bb824 */ /* 0x000fe200078e0a05 */
[----:B------:R-:W-:Y:S01]  /*4000*/  ISETP.GE.AND P3, PT, R37, RZ, PT ;  /* 0x000000ff2500720c */ /* 0x000fe20003f66270 */
[C---:B------:R-:W-:Y:S01]  /*4010*/  IMAD R35, R5.reuse, R40, R35 ;  /* 0x0000002805237224 */ /* 0x040fe200078e0223 */
[----:B------:R-:W-:Y:S01]  /*4020*/  IABS R37, R13 ;  /* 0x0000000d00257213 */ /* 0x000fe20000000000 */
[----:B------:R-:W-:Y:S01]  /*4030*/  @!P2 IMAD.MOV R160, RZ, RZ, -R160 ;  /* 0x000000ffffa0a224 */ /* 0x000fe200078e0aa0 */
        /* <DEDUP_REMOVED lines=8> */
[----:B------:R-:W-:-:S02]  /*40c0*/  IADD3 R15, R0, 0x52, RZ ;  /* 0x00000052000f7810 */ /* 0x000fc40007ffe0ff */
[----:B------:R-:W-:Y:S01]  /*40d0*/  IADD3 R19, R0, 0x54, RZ ;  /* 0x0000005400137810 */ /* 0x000fe20007ffe0ff */
[----:B------:R-:W-:Y:S01]  /*40e0*/  IMAD.MOV R40, RZ, RZ, -R7 ;  /* 0x000000ffff287224 */ /* 0x000fe200078e0a07 */
[----:B------:R-:W-:Y:S01]  /*40f0*/  IABS R39, R15 ;  /* 0x0000000f00277213 */ /* 0x000fe20000000000 */
[--C-:B------:R-:W-:Y:S01]  /*4100*/  @!P2 IMAD.IADD R31, R31, 0x1, -R5.reuse ;  /* 0x000000011f1fa824 */ /* 0x100fe200078e0a05 */
[----:B------:R-:W-:Y:S01]  /*4110*/  ISETP.GE.AND P2, PT, R9, RZ, PT ;  /* 0x000000ff0900720c */ /* 0x000fe20003f46270 */
[--C-:B------:R-:W-:Y:S01]  /*4120*/  @!P0 IMAD.IADD R35, R35, 0x1, -R5.reuse ;  /* 0x0000000123238824 */ /* 0x100fe200078e0a05 */
[----:B------:R-:W-:Y:S01]  /*4130*/  IABS R43, R19 ;  /* 0x00000013002b7213 */ /* 0x000fe20000000000 */
[----:B------:R-:W-:Y:S01]  /*4140*/  @!P6 IMAD.IADD R33, R33, 0x1, -R5 ;  /* 0x000000012121e824 */ /* 0x000fe200078e0a05 */
[C---:B------:R-:W-:Y:S01]  /*4150*/  ISETP.GT.U32.AND P6, PT, R5.reuse, R31, PT ;  /* 0x0000001f0500720c */ /* 0x040fe20003fc4070 */
[----:B------:R-:W-:Y:S01]  /*4160*/  IMAD.HI.U32 R7, R6, R39, RZ ;  /* 0x0000002706077227 */ /* 0x000fe200078e00ff */
[----:B------:R-:W-:-:S03]  /*4170*/  ISETP.GT.U32.AND P0, PT, R5, R35, PT ;  /* 0x000000230500720c */ /* 0x000fc60003f04070 */
[----:B------:R-:W-:-:S04]  /*4180*/  IMAD.HI.U32 R9, R6, R41, RZ ;  /* 0x0000002906097227 */ /* 0x000fc800078e00ff */
[----:B------:R-:W-:Y:S01]  /*4190*/  @!P5 IMAD.MOV R29, RZ, RZ, -R29 ;  /* 0x000000ffff1dd224 */ /* 0x000fe200078e0a1d */
[----:B------:R-:W-:Y:S01]  /*41a0*/  ISETP.GE.AND P5, PT, R11, RZ, PT ;  /* 0x000000ff0b00720c */ /* 0x000fe20003fa6270 */
[----:B------:R-:W-:Y:S01]  /*41b0*/  IMAD R37, R5, R40, R37 ;  /* 0x0000002805257224 */ /* 0x000fe200078e0225 */
[----:B------:R-:W-:Y:S01]  /*41c0*/  IADD3 R11, R0, 0x56, RZ ;  /* 0x00000056000b7810 */ /* 0x000fe20007ffe0ff */
[----:B------:R-:W-:Y:S02]  /*41d0*/  IMAD.MOV R40, RZ, RZ, -R7 ;  /* 0x000000ffff287224 */ /* 0x000fe400078e0a07 */
[----:B------:R-:W-:Y:S01]  /*41e0*/  IMAD.HI.U32 R7, R6, R43, RZ ;  /* 0x0000002b06077227 */ /* 0x000fe200078e00ff */
[----:B------:R-:W-:-:S03]  /*41f0*/  IABS R47, R11 ;  /* 0x0000000b002f7213 */ /* 0x000fc60000000000 */
[----:B------:R-:W-:Y:S01]  /*4200*/  IMAD.MOV R42, RZ, RZ, -R9 ;  /* 0x000000ffff2a7224 */ /* 0x000fe200078e0a09 */
[----:B------:R-:W-:Y:S01]  /*4210*/  IADD3 R9, R0, 0x55, RZ ;  /* 0x0000005500097810 */ /* 0x000fe20007ffe0ff */
[C---:B------:R-:W-:Y:S02]  /*4220*/  IMAD R39, R5.reuse, R40, R39 ;  /* 0x0000002805277224 */ /* 0x040fe400078e0227 */
[----:B------:R-:W-:Y:S01]  /*4230*/  IMAD.MOV R40, RZ, RZ, -R7 ;  /* 0x000000ffff287224 */ /* 0x000fe200078e0a07 */
[----:B------:R-:W-:Y:S01]  /*4240*/  IABS R45, R9 ;  /* 0x00000009002d7213 */ /* 0x000fe20000000000 */
[----:B------:R-:W-:Y:S02]  /*4250*/  IMAD R41, R5, R42, R41 ;  /* 0x0000002a05297224 */ /* 0x000fe400078e0229 */
[----:B------:R-:W-:Y:S01]  /*4260*/  @!P6 IMAD.IADD R31, R31, 0x1, -R5 ;  /* 0x000000011f1fe824 */ /* 0x000fe200078e0a05 */
[C---:B------:R-:W-:Y:S01]  /*4270*/  ISETP.GT.U32.AND P6, PT, R5.reuse, R37, PT ;  /* 0x000000250500720c */ /* 0x040fe20003fc4070 */
[----:B------:R-:W-:-:S02]  /*4280*/  IMAD R43, R5, R40, R43 ;  /* 0x00000028052b7224 */ /* 0x000fc400078e022b */
[----:B------:R-:W-:Y:S01]  /*4290*/  @!P0 IMAD.IADD R35, R35, 0x1, -R5 ;  /* 0x0000000123238824 */ /* 0x000fe200078e0a05 */
[C---:B------:R-:W-:Y:S01]  /*42a0*/  ISETP.GT.U32.AND P0, PT, R5.reuse, R41, PT ;  /* 0x000000290500720c */ /* 0x040fe20003f04070 */
[----:B------:R-:W-:Y:S01]  /*42b0*/  @!P1 IMAD.MOV R25, RZ, RZ, -R25 ;  /* 0x000000ffff199224 */ /* 0x000fe200078e0a19 */
[C---:B------:R-:W-:Y:S01]  /*42c0*/  ISETP.GT.U32.AND P1, PT, R5.reuse, R33, PT ;  /* 0x000000210500720c */ /* 0x040fe20003f24070 */
[----:B------:R-:W-:Y:S01]  /*42d0*/  @!P5 IMAD.MOV R35, RZ, RZ, -R35 ;  /* 0x000000ffff23d224 */ /* 0x000fe200078e0a23 */
[----:B------:R-:W-:Y:S01]  /*42e0*/  ISETP.GT.U32.AND P5, PT, R5, R43, PT ;  /* 0x0000002b0500720c */ /* 0x000fe20003fa4070 */
[----:B------:R-:W-:-:S04]  /*42f0*/  IMAD.HI.U32 R7, R6, R45, RZ ;  /* 0x0000002d06077227 */ /* 0x000fc800078e00ff */
[----:B------:R-:W-:Y:S01]  /*4300*/  @!P6 IMAD.IADD R37, R37, 0x1, -R5 ;  /* 0x000000012525e824 */ /* 0x000fe200078e0a05 */
[----:B------:R-:W-:Y:S01]  /*4310*/  ISETP.GT.U32.AND P6, PT, R5, R39, PT ;  /* 0x000000270500720c */ /* 0x000fe20003fc4070 */
[----:B------:R-:W-:Y:S02]  /*4320*/  @!P3 IMAD.MOV R31, RZ, RZ, -R31 ;  /* 0x000000ffff1fb224 */ /* 0x000fe400078e0a1f */
[----:B------:R-:W-:Y:S01]  /*4330*/  @!P0 IMAD.IADD R41, R41, 0x1, -R5 ;  /* 0x0000000129298824 */ /* 0x000fe200078e0a05 */
[----:B------:R-:W-:Y:S01]  /*4340*/  ISETP.GT.U32.AND P3, PT, R5, R37, PT ;  /* 0x000000250500720c */ /* 0x000fe20003f64070 */
[----:B------:R-:W-:Y:S02]  /*4350*/  IMAD.MOV R40, RZ, RZ, -R7 ;  /* 0x000000ffff287224 */ /* 0x000fe400078e0a07 */
[----:B------:R-:W-:Y:S01]  /*4360*/  @!P5 IMAD.IADD R43, R43, 0x1, -R5 ;  /* 0x000000012b2bd824 */ /* 0x000fe200078e0a05 */
[----:B------:R-:W-:Y:S01]  /*4370*/  ISETP.GT.U32.AND P5, PT, R5, R41, PT ;  /* 0x000000290500720c */ /* 0x000fe20003fa4070 */
[----:B------:R-:W-:-:S04]  /*4380*/  IMAD.HI.U32 R7, R6, R47, RZ ;  /* 0x0000002f06077227 */ /* 0x000fc800078e00ff */
[----:B------:R-:W-:Y:S01]  /*4390*/  @!P1 IMAD.IADD R33, R33, 0x1, -R5 ;  /* 0x0000000121219824 */ /* 0x000fe200078e0a05 */
[----:B------:R-:W-:Y:S01]  /*43a0*/  ISETP.GE.AND P1, PT, R13, RZ, PT ;  /* 0x000000ff0d00720c */ /* 0x000fe20003f26270 */
[----:B------:R-:W-:Y:S01]  /*43b0*/  IMAD R45, R5, R40, R45 ;  /* 0x00000028052d7224 */ /* 0x000fe200078e022d */
[C---:B------:R-:W-:Y:S01]  /*43c0*/  IADD3 R13, R0.reuse, 0x57, RZ ;  /* 0x00000057000d7810 */ /* 0x040fe20007ffe0ff */
[----:B------:R-:W-:Y:S02]  /*43d0*/  IMAD.MOV R40, RZ, RZ, -R7 ;  /* 0x000000ffff287224 */ /* 0x000fe400078e0a07 */
[----:B------:R-:W-:Y:S01]  /*43e0*/  @!P3 IMAD.IADD R37, R37, 0x1, -R5 ;  /* 0x000000012525b824 */ /* 0x000fe200078e0a05 */
[----:B------:R-:W-:Y:S01]  /*43f0*/  IABS R49, R13 ;  /* 0x0000000d00317213 */ /* 0x000fe20000000000 */
[----:B------:R-:W-:Y:S01]  /*4400*/  IMAD R47, R5, R40, R47 ;  /* 0x00000028052f7224 */ /* 0x000fe200078e022f */
[----:B------:R-:W-:Y:S01]  /*4410*/  ISETP.GE.AND P3, PT, R17, RZ, PT ;  /* 0x000000ff1100720c */ /* 0x000fe20003f66270 */
[----:B------:R-:W-:Y:S01]  /*4420*/  @!P5 IMAD.IADD R41, R41, 0x1, -R5 ;  /* 0x000000012929d824 */ /* 0x000fe200078e0a05 */
[----:B------:R-:W-:Y:S01]  /*4430*/  IADD3 R17, R0, 0x59, RZ ;  /* 0x0000005900117810 */ /* 0x000fe20007ffe0ff */
[----:B------:R-:W-:Y:S01]  /*4440*/  @!P2 IMAD.MOV R33, RZ, RZ, -R33 ;  /* 0x000000ffff21a224 */ /* 0x000fe200078e0a21 */
[----:B------:R-:W-:Y:S01]  /*4450*/  ISETP.GT.U32.AND P5, PT, R5, R47, PT ;  /* 0x0000002f0500720c */ /* 0x000fe20003fa4070 */
[----:B------:R-:W-:Y:S01]  /*4460*/  @!P1 IMAD.MOV R37, RZ, RZ, -R37 ;  /* 0x000000ffff259224 */ /* 0x000fe200078e0a25 */
[----:B------:R-:W-:Y:S01]  /*4470*/  ISETP.GE.AND P2, PT, R15, RZ, PT ;  /* 0x000000ff0f00720c */ /* 0x000fe20003f46270 */
[----:B------:R-:W-:Y:S01]  /*4480*/  @!P6 IMAD.IADD R39, R39, 0x1, -R5 ;  /* 0x000000012727e824 */ /* 0x000fe200078e0a05 */
[----:B------:R-:W-:Y:S01]  /*4490*/  ISETP.GT.U32.AND P1, PT, R5, R43, PT ;  /* 0x0000002b0500720c */ /* 0x000fe20003f24070 */
[----:B------:R-:W-:Y:S01]  /*44a0*/  IMAD.HI.U32 R7, R6, R49, RZ ;  /* 0x0000003106077227 */ /* 0x000fe200078e00ff */
[----:B------:R-:W-:-:S02]  /*44b0*/  IADD3 R15, R0, 0x58, RZ ;  /* 0x00000058000f7810 */ /* 0x000fc40007ffe0ff */
[----:B------:R-:W-:Y:S01]  /*44c0*/  ISETP.GT.U32.AND P0, PT, R5, R39, PT ;  /* 0x000000270500720c */ /* 0x000fe20003f04070 */
[----:B------:R-:W-:Y:S01]  /*44d0*/  IMAD.MOV R40, RZ, RZ, -R7 ;  /* 0x000000ffff287224 */ /* 0x000fe200078e0a07 */
[----:B------:R-:W-:Y:S01]  /*44e0*/  IABS R51, R15 ;  /* 0x0000000f00337213 */ /* 0x000fe20000000000 */
[----:B------:R-:W-:Y:S01]  /*44f0*/  @!P3 IMAD.MOV R41, RZ, RZ, -R41 ;  /* 0x000000ffff29b224 */ /* 0x000fe200078e0a29 */
[----:B------:R-:W-:Y:S01]  /*4500*/  IABS R53, R17 ;  /* 0x0000001100357213 */ /* 0x000fe20000000000 */
[--C-:B------:R-:W-:Y:S01]  /*4510*/  @!P5 IMAD.IADD R47, R47, 0x1, -R5.reuse ;  /* 0x000000012f2fd824 */ /* 0x100fe200078e0a05 */
[----:B------:R-:W-:Y:S01]  /*4520*/  ISETP.GE.AND P6, PT, R19, RZ, PT ;  /* 0x000000ff1300720c */ /* 0x000fe20003fc6270 */
[----:B------:R-:W-:Y:S01]  /*4530*/  IMAD.HI.U32 R7, R6, R51, RZ ;  /* 0x0000003306077227 */ /* 0x000fe200078e00ff */
[----:B------:R-:W-:Y:S02]  /*4540*/  IADD3 R19, R0, 0x5f, RZ ;  /* 0x0000005f00137810 */ /* 0x000fe40007ffe0ff */
[----:B------:R-:W-:Y:S01]  /*4550*/  ISETP.GT.U32.AND P5, PT, R5, R47, PT ;  /* 0x0000002f0500720c */ /* 0x000fe20003fa4070 */
[----:B------:R-:W-:Y:S01]  /*4560*/  @!P1 IMAD.IADD R43, R43, 0x1, -R5 ;  /* 0x000000012b2b9824 */ /* 0x000fe200078e0a05 */
[----:B------:R-:W-:Y:S01]  /*4570*/  ISETP.GE.AND P1, PT, R9, RZ, PT ;  /* 0x000000ff0900720c */ /* 0x000fe20003f26270 */
[----:B------:R-:W-:Y:S01]  /*4580*/  IMAD R49, R5, R40, R49 ;  /* 0x0000002805317224 */ /* 0x000fe200078e0231 */
[----:B------:R-:W-:Y:S01]  /*4590*/  IABS R65, R19 ;  /* 0x0000001300417213 */ /* 0x000fe20000000000 */
[----:B------:R-:W-:-:S02]  /*45a0*/  IMAD.MOV R40, RZ, RZ, -R7 ;  /* 0x000000ffff287224 */ /* 0x000fc400078e0a07 */
[----:B------:R-:W-:Y:S01]  /*45b0*/  IMAD.HI.U32 R9, R6, R53, RZ ;  /* 0x0000003506097227 */ /* 0x000fe200078e00ff */
[----:B------:R-:W-:-:S03]  /*45c0*/  ISETP.GT.U32.AND P3, PT, R5, R49, PT ;  /* 0x000000310500720c */ /* 0x000fc60003f64070 */
[----:B------:R-:W-:Y:S02]  /*45d0*/  IMAD R51, R5, R40, R51 ;  /* 0x0000002805337224 */ /* 0x000fe400078e0233 */
[----:B------:R-:W-:Y:S01]  /*45e0*/  IMAD.MOV R40, RZ, RZ, -R9 ;  /* 0x000000ffff287224 */ /* 0x000fe200078e0a09 */
[----:B------:R-:W-:Y:S01]  /*45f0*/  IADD3 R9, R0, 0x5a, RZ ;  /* 0x0000005a00097810 */ /* 0x000fe20007ffe0ff */
[----:B------:R-:W-:Y:S01]  /*4600*/  @!P0 IMAD.IADD R39, R39, 0x1, -R5 ;  /* 0x0000000127278824 */ /* 0x000fe200078e0a05 */
[C---:B------:R-:W-:Y:S01]  /*4610*/  ISETP.GT.U32.AND P0, PT, R5.reuse, R45, PT ;  /* 0x0000002d0500720c */ /* 0x040fe20003f04070 */
[C---:B------:R-:W-:Y:S01]  /*4620*/  IMAD R53, R5.reuse, R40, R53 ;  /* 0x0000002805357224 */ /* 0x040fe200078e0235 */
[----:B------:R-:W-:Y:S01]  /*4630*/  IABS R55, R9 ;  /* 0x0000000900377213 */ /* 0x000fe20000000000 */
[----:B------:R-:W-:Y:S01]  /*4640*/  @!P6 IMAD.MOV R43, RZ, RZ, -R43 ;  /* 0x000000ffff2be224 */ /* 0x000fe200078e0a2b */
[----:B------:R-:W-:Y:S01]  /*4650*/  ISETP.GT.U32.AND P6, PT, R5, R51, PT ;  /* 0x000000330500720c */ /* 0x000fe20003fc4070 */
[--C-:B------:R-:W-:Y:S01]  /*4660*/  @!P5 IMAD.IADD R47, R47, 0x1, -R5.reuse ;  /* 0x000000012f2fd824 */ /* 0x100fe200078e0a05 */
[----:B------:R-:W-:Y:S01]  /*4670*/  ISETP.GT.U32.AND P5, PT, R5, R53, PT ;  /* 0x000000350500720c */ /* 0x000fe20003fa4070 */
[----:B------:R-:W-:Y:S01]  /*4680*/  @!P3 IMAD.IADD R49, R49, 0x1, -R5 ;  /* 0x000000013131b824 */ /* 0x000fe200078e0a05 */
[----:B------:R-:W-:Y:S01]  /*4690*/  ISETP.GE.AND P3, PT, R15, RZ, PT ;  /* 0x000000ff0f00720c */ /* 0x000fe20003f66270 */
[----:B------:R-:W-:Y:S01]  /*46a0*/  IMAD.HI.U32 R7, R6, R55, RZ ;  /* 0x0000003706077227 */ /* 0x000fe200078e00ff */
[----:B------:R-:W-:-:S03]  /*46b0*/  IADD3 R15, R0, 0x5d, RZ ;  /* 0x0000005d000f7810 */ /* 0x000fc60007ffe0ff */
[----:B------:R-:W-:Y:S01]  /*46c0*/  @!P0 IMAD.IADD R45, R45, 0x1, -R5 ;  /* 0x000000012d2d8824 */ /* 0x000fe200078e0a05 */
[----:B------:R-:W-:Y:S01]  /*46d0*/  ISETP.GE.AND P0, PT, R11, RZ, PT ;  /* 0x000000ff0b00720c */ /* 0x000fe20003f06270 */
[----:B------:R-:W-:Y:S01]  /*46e0*/  @!P2 IMAD.MOV R39, RZ, RZ, -R39 ;  /* 0x000000ffff27a224 */ /* 0x000fe200078e0a27 */
[----:B------:R-:W-:Y:S01]  /*46f0*/  IADD3 R11, R0, 0x5b, RZ ;  /* 0x0000005b000b7810 */ /* 0x000fe20007ffe0ff */
[--C-:B------:R-:W-:Y:S01]  /*4700*/  @!P6 IMAD.IADD R51, R51, 0x1, -R5.reuse ;  /* 0x000000013333e824 */ /* 0x100fe200078e0a05 */
[----:B------:R-:W-:Y:S01]  /*4710*/  ISETP.GT.U32.AND P6, PT, R5, R49, PT ;  /* 0x000000310500720c */ /* 0x000fe20003fc4070 */
[----:B------:R-:W-:Y:S01]  /*4720*/  @!P5 IMAD.IADD R53, R53, 0x1, -R5 ;  /* 0x000000013535d824 */ /* 0x000fe200078e0a05 */
[----:B------:R-:W-:Y:S01]  /*4730*/  IABS R57, R11 ;  /* 0x0000000b00397213 */ /* 0x000fe20000000000 */
[----:B------:R-:W-:Y:S01]  /*4740*/  IMAD.MOV R40, RZ, RZ, -R7 ;  /* 0x000000ffff287224 */ /* 0x000fe200078e0a07 */
[C---:B------:R-:W-:Y:S01]  /*4750*/  ISETP.GT.U32.AND P2, PT, R5.reuse, R45, PT ;  /* 0x0000002d0500720c */ /* 0x040fe20003f44070 */
[----:B------:R-:W-:Y:S01]  /*4760*/  IMAD R204, R244, 0x2, R203 ;  /* 0x00000002f4cc7824 */ /* 0x000fe200078e02cb */
[----:B------:R-:W-:Y:S01]  /*4770*/  ISETP.GT.U32.AND P5, PT, R5, R53, PT ;  /* 0x000000350500720c */ /* 0x000fe20003fa4070 */
[----:B------:R-:W-:Y:S01]  /*4780*/  IMAD.HI.U32 R7, R6, R57, RZ ;  /* 0x0000003906077227 */ /* 0x000fe200078e00ff */
[----:B------:R-:W-:-:S03]  /*4790*/  IABS R61, R15 ;  /* 0x0000000f003d7213 */ /* 0x000fc60000000000 */
[----:B------:R-:W-:Y:S02]  /*47a0*/  IMAD R55, R5, R40, R55 ;  /* 0x0000002805377224 */ /* 0x000fe400078e0237 */
[----:B------:R-:W-:Y:S02]  /*47b0*/  IMAD.MOV R40, RZ, RZ, -R7 ;  /* 0x000000ffff287224 */ /* 0x000fe400078e0a07 */
[----:B------:R-:W-:Y:S01]  /*47c0*/  @!P6 IMAD.IADD R49, R49, 0x1, -R5 ;  /* 0x000000013131e824 */ /* 0x000fe200078e0a05 */
[C---:B------:R-:W-:Y:S01]  /*47d0*/  ISETP.GT.U32.AND P6, PT, R5.reuse, R55, PT ;  /* 0x000000370500720c */ /* 0x040fe20003fc4070 */
[----:B------:R-:W-:Y:S02]  /*47e0*/  IMAD R57, R5, R40, R57 ;  /* 0x0000002805397224 */ /* 0x000fe400078e0239 */
[--C-:B------:R-:W-:Y:S01]  /*47f0*/  @!P2 IMAD.IADD R45, R45, 0x1, -R5.reuse ;  /* 0x000000012d2da824 */ /* 0x100fe200078e0a05 */
[----:B------:R-:W-:Y:S01]  /*4800*/  ISETP.GE.AND P2, PT, R13, RZ, PT ;  /* 0x000000ff0d00720c */ /* 0x000fe20003f46270 */
[----:B------:R-:W-:Y:S01]  /*4810*/  @!P5 IMAD.IADD R53, R53, 0x1, -R5 ;  /* 0x000000013535d824 */ /* 0x000fe200078e0a05 */
[C---:B------:R-:W-:Y:S01]  /*4820*/  ISETP.GT.U32.AND P5, PT, R5.reuse, R57, PT ;  /* 0x000000390500720c */ /* 0x040fe20003fa4070 */
[----:B------:R-:W-:Y:S01]  /*4830*/  @!P1 IMAD.MOV R45, RZ, RZ, -R45 ;  /* 0x000000ffff2d9224 */ /* 0x000fe200078e0a2d */
[----:B------:R-:W-:Y:S01]  /*4840*/  IADD3 R13, R0, 0x5c, RZ ;  /* 0x0000005c000d7810 */ /* 0x000fe20007ffe0ff */
[----:B------:R-:W-:Y:S01]  /*4850*/  @!P0 IMAD.MOV R47, RZ, RZ, -R47 ;  /* 0x000000ffff2f8224 */ /* 0x000fe200078e0a2f */
[----:B------:R-:W-:Y:S01]  /*4860*/  ISETP.GT.U32.AND P1, PT, R5, R51, PT ;  /* 0x000000330500720c */ /* 0x000fe20003f24070 */
[C---:B------:R-:W-:Y:S01]  /*4870*/  IMAD R205, R244.reuse, 0x2, R204 ;  /* 0x00000002f4cd7824 */ /* 0x040fe200078e02cc */
[----:B------:R-:W-:Y:S01]  /*4880*/  IABS R59, R13 ;  /* 0x0000000d003b7213 */ /* 0x000fe20000000000 */
[----:B------:R-:W-:Y:S01]  /*4890*/  @!P6 IMAD.IADD R55, R55, 0x1, -R5 ;  /* 0x000000013737e824 */ /* 0x000fe200078e0a05 */
[----:B------:R-:W-:Y:S01]  /*48a0*/  ISETP.GE.AND P0, PT, R17, RZ, PT ;  /* 0x000000ff1100720c */ /* 0x000fe20003f06270 */
[----:B------:R-:W-:Y:S01]  /*48b0*/  IMAD R206, R244, 0x2, R205 ;  /* 0x00000002f4ce7824 */ /* 0x000fe200078e02cd */
[----:B------:R-:W-:Y:S01]  /*48c0*/  IADD3 R17, R0, 0x5e, RZ ;  /* 0x0000005e00117810 */ /* 0x000fe20007ffe0ff */
[----:B------:R-:W-:Y:S01]  /*48d0*/  IMAD.HI.U32 R7, R6, R59, RZ ;  /* 0x0000003b06077227 */ /* 0x000fe200078e00ff */
[----:B------:R-:W-:-:S02]  /*48e0*/  ISETP.GE.AND P6, PT, R11, RZ, PT ;  /* 0x000000ff0b00720c */ /* 0x000fc40003fc6270 */
[----:B------:R-:W-:Y:S01]  /*48f0*/  IABS R63, R17 ;  /* 0x00000011003f7213 */ /* 0x000fe20000000000 */
[----:B------:R-:W-:Y:S01]  /*4900*/  @!P5 IMAD.IADD R57, R57, 0x1, -R5 ;  /* 0x000000013939d824 */ /* 0x000fe200078e0a05 */
[----:B------:R-:W-:Y:S01]  /*4910*/  ISETP.GT.U32.AND P5, PT, R5, R55, PT ;  /* 0x000000370500720c */ /* 0x000fe20003fa4070 */
[----:B------:R-:W-:Y:S01]  /*4920*/  IMAD.MOV R40, RZ, RZ, -R7 ;  /* 0x000000ffff287224 */ /* 0x000fe200078e0a07 */
[----:B------:R-:W-:Y:S01]  /*4930*/  IADD3 R11, R0, 0x60, RZ ;  /* 0x00000060000b7810 */ /* 0x000fe20007ffe0ff */
[----:B------:R-:W-:-:S03]  /*4940*/  IMAD.HI.U32 R7, R6, R61, RZ ;  /* 0x0000003d06077227 */ /* 0x000fc600078e00ff */
[----:B------:R-:W-:Y:S01]  /*4950*/  IABS R67, R11 ;  /* 0x0000000b00437213 */ /* 0x000fe20000000000 */
[----:B------:R-:W-:Y:S02]  /*4960*/  IMAD R59, R5, R40, R59 ;  /* 0x00000028053b7224 */ /* 0x000fe400078e023b */
[----:B------:R-:W-:Y:S02]  /*4970*/  IMAD.MOV R40, RZ, RZ, -R7 ;  /* 0x000000ffff287224 */ /* 0x000fe400078e0a07 */
[----:B------:R-:W-:Y:S01]  /*4980*/  @!P1 IMAD.IADD R51, R51, 0x1, -R5 ;  /* 0x0000000133339824 */ /* 0x000fe200078e0a05 */
[----:B------:R-:W-:Y:S01]  /*4990*/  ISETP.GE.AND P1, PT, R9, RZ, PT ;  /* 0x000000ff0900720c */ /* 0x000fe20003f26270 */
[----:B------:R-:W-:Y:S02]  /*49a0*/  IMAD R61, R5, R40, R61 ;  /* 0x00000028053d7224 */ /* 0x000fe400078e023d */
[----:B------:R-:W-:Y:S02]  /*49b0*/  @!P5 IMAD.IADD R55, R55, 0x1, -R5 ;  /* 0x000000013737d824 */ /* 0x000fe400078e0a05 */
[----:B------:R-:W-:Y:S01]  /*49c0*/  @!P3 IMAD.MOV R51, RZ, RZ, -R51 ;  /* 0x000000ffff33b224 */ /* 0x000fe200078e0a33 */
[C---:B------:R-:W-:Y:S01]  /*49d0*/  ISETP.GT.U32.AND P5, PT, R5.reuse, R61, PT ;  /* 0x0000003d0500720c */ /* 0x040fe20003fa4070 */
[----:B------:R-:W-:Y:S01]  /*49e0*/  IMAD.HI.U32 R7, R6, R63, RZ ;  /* 0x0000003f06077227 */ /* 0x000fe200078e00ff */
[----:B------:R-:W-:-:S03]  /*49f0*/  ISETP.GT.U32.AND P3, PT, R5, R59, PT ;  /* 0x0000003b0500720c */ /* 0x000fc60003f64070 */
[----:B------:R-:W-:Y:S02]  /*4a00*/  IMAD.MOV R40, RZ, RZ, -R7 ;  /* 0x000000ffff287224 */ /* 0x000fe400078e0a07 */
[----:B------:R-:W-:-:S04]  /*4a10*/  IMAD.HI.U32 R7, R6, R67, RZ ;  /* 0x0000004306077227 */ /* 0x000fc800078e00ff */
[----:B------:R-:W-:Y:S01]  /*4a20*/  @!P2 IMAD.MOV R49, RZ, RZ, -R49 ;  /* 0x000000ffff31a224 */ /* 0x000fe200078e0a31 */
[----:B------:R-:W-:Y:S01]  /*4a30*/  ISETP.GT.U32.AND P2, PT, R5, R57, PT ;  /* 0x000000390500720c */ /* 0x000fe20003f44070 */
[----:B------:R-:W-:Y:S02]  /*4a40*/  @!P5 IMAD.IADD R61, R61, 0x1, -R5 ;  /* 0x000000013d3dd824 */ /* 0x000fe400078e0a05 */
[C---:B------:R-:W-:Y:S02]  /*4a50*/  IMAD R63, R5.reuse, R40, R63 ;  /* 0x00000028053f7224 */ /* 0x040fe400078e023f */
[----:B------:R-:W-:Y:S01]  /*4a60*/  IMAD.MOV R40, RZ, RZ, -R7 ;  /* 0x000000ffff287224 */ /* 0x000fe200078e0a07 */
[----:B------:R-:W-:Y:S01]  /*4a70*/  ISETP.GT.U32.AND P5, PT, R5, R61, PT ;  /* 0x0000003d0500720c */ /* 0x000fe20003fa4070 */
[----:B------:R-:W-:Y:S01]  /*4a80*/  @!P3 IMAD.IADD R59, R59, 0x1, -R5 ;  /* 0x000000013b3bb824 */ /* 0x000fe200078e0a05 */
[----:B------:R-:W-:Y:S01]  /*4a90*/  ISETP.GE.AND P3, PT, R17, RZ, PT ;  /* 0x000000ff1100720c */ /* 0x000fe20003f66270 */
[----:B------:R-:W-:Y:S01]  /*4aa0*/  IMAD.HI.U32 R9, R6, R65, RZ ;  /* 0x0000004106097227 */ /* 0x000fe200078e00ff */
[----:B------:R-:W-:-:S03]  /*4ab0*/  IADD3 R17, R0, 0x64, RZ ;  /* 0x0000006400117810 */ /* 0x000fc60007ffe0ff */
[C---:B------:R-:W-:Y:S01]  /*4ac0*/  IMAD R67, R5.reuse, R40, R67 ;  /* 0x0000002805437224 */ /* 0x040fe200078e0243 */
[----:B------:R-:W-:Y:S01]  /*4ad0*/  IABS R75, R17 ;  /* 0x00000011004b7213 */ /* 0x000fe20000000000 */
[----:B------:R-:W-:Y:S01]  /*4ae0*/  @!P1 IMAD.MOV R55, RZ, RZ, -R55 ;  /* 0x000000ffff379224 */ /* 0x000fe200078e0a37 */
[----:B------:R-:W-:Y:S01]  /*4af0*/  ISETP.GT.U32.AND P1, PT, R5, R59, PT ;  /* 0x0000003b0500720c */ /* 0x000fe20003f24070 */
[----:B------:R-:W-:Y:S01]  /*4b00*/  IMAD.MOV R42, RZ, RZ, -R9 ;  /* 0x000000ffff2a7224 */ /* 0x000fe200078e0a09 */
[C---:B------:R-:W-:Y:S01]  /*4b10*/  IADD3 R9, R0.reuse, 0x61, RZ ;  /* 0x0000006100097810 */ /* 0x040fe20007ffe0ff */
[----:B------:R-:W-:Y:S01]  /*4b20*/  @!P5 IMAD.IADD R61, R61, 0x1, -R5 ;  /* 0x000000013d3dd824 */ /* 0x000fe200078e0a05 */
[----:B------:R-:W-:Y:S01]  /*4b30*/  ISETP.GT.U32.AND P5, PT, R5, R67, PT ;  /* 0x000000430500720c */ /* 0x000fe20003fa4070 */
[----:B------:R-:W-:Y:S01]  /*4b40*/  @!P0 IMAD.MOV R53, RZ, RZ, -R53 ;  /* 0x000000ffff358224 */ /* 0x000fe200078e0a35 */
[----:B------:R-:W-:Y:S01]  /*4b50*/  ISETP.GE.AND P0, PT, R13, RZ, PT ;  /* 0x000000ff0d00720c */ /* 0x000fe20003f06270 */
[----:B------:R-:W-:Y:S01]  /*4b60*/  @!P2 IMAD.IADD R57, R57, 0x1, -R5 ;  /* 0x000000013939a824 */ /* 0x000fe200078e0a05 */
[----:B------:R-:W-:Y:S01]  /*4b70*/  IABS R69, R9 ;  /* 0x0000000900457213 */ /* 0x000fe20000000000 */
[----:B------:R-:W-:Y:S01]  /*4b80*/  IMAD R65, R5, R42, R65 ;  /* 0x0000002a05417224 */ /* 0x000fe200078e0241 */
[----:B------:R-:W-:Y:S01]  /*4b90*/  IADD3 R13, R0, 0x62, RZ ;  /* 0x00000062000d7810 */ /* 0x000fe20007ffe0ff */
[----:B------:R-:W-:Y:S01]  /*4ba0*/  @!P6 IMAD.MOV R57, RZ, RZ, -R57 ;  /* 0x000000ffff39e224 */ /* 0x000fe200078e0a39 */
[----:B------:R-:W-:Y:S01]  /*4bb0*/  ISETP.GE.AND P2, PT, R15, RZ, PT ;  /* 0x000000ff0f00720c */ /* 0x000fe20003f46270 */
[----:B------:R-:W-:Y:S01]  /*4bc0*/  IMAD.HI.U32 R7, R6, R69, RZ ;  /* 0x0000004506077227 */ /* 0x000fe200078e00ff */
[----:B------:R-:W-:-:S02]  /*4bd0*/  ISETP.GT.U32.AND P6, PT, R5, R63, PT ;  /* 0x0000003f0500720c */ /* 0x000fc40003fc4070 */
[----:B------:R-:W-:Y:S01]  /*4be0*/  IABS R71, R13 ;  /* 0x0000000d00477213 */ /* 0x000fe20000000000 */
[----:B------:R-:W-:Y:S01]  /*4bf0*/  @!P1 IMAD.IADD R59, R59, 0x1, -R5 ;  /* 0x000000013b3b9824 */ /* 0x000fe200078e0a05 */
[----:B------:R-:W-:Y:S01]  /*4c00*/  IADD3 R15, R0, 0x63, RZ ;  /* 0x00000063000f7810 */ /* 0x000fe20007ffe0ff */
[----:B------:R-:W-:Y:S01]  /*4c10*/  IMAD.MOV R40, RZ, RZ, -R7 ;  /* 0x000000ffff287224 */ /* 0x000fe200078e0a07 */
[----:B------:R-:W-:Y:S01]  /*4c20*/  ISETP.GT.U32.AND P1, PT, R5, R65, PT ;  /* 0x000000410500720c */ /* 0x000fe20003f24070 */
[----:B------:R-:W-:Y:S01]  /*4c30*/  @!P5 IMAD.IADD R67, R67, 0x1, -R5 ;  /* 0x000000014343d824 */ /* 0x000fe200078e0a05 */
[----:B------:R-:W-:Y:S01]  /*4c40*/  IABS R73, R15 ;  /* 0x0000000f00497213 */ /* 0x000fe20000000000 */
[----:B------:R-:W-:-:S03]  /*4c50*/  IMAD.HI.U32 R7, R6, R71, RZ ;  /* 0x0000004706077227 */ /* 0x000fc600078e00ff */
[C---:B------:R-:W-:Y:S01]  /*4c60*/  ISETP.GT.U32.AND P5, PT, R5.reuse, R67, PT ;  /* 0x000000430500720c */ /* 0x040fe20003fa4070 */
[----:B------:R-:W-:Y:S02]  /*4c70*/  IMAD R69, R5, R40, R69 ;  /* 0x0000002805457224 */ /* 0x000fe400078e0245 */
[----:B------:R-:W-:Y:S02]  /*4c80*/  IMAD.MOV R40, RZ, RZ, -R7 ;  /* 0x000000ffff287224 */ /* 0x000fe400078e0a07 */
[----:B------:R-:W-:-:S04]  /*4c90*/  IMAD.HI.U32 R7, R6, R73, RZ ;  /* 0x0000004906077227 */ /* 0x000fc800078e00ff */
[----:B------:R-:W-:Y:S01]  /*4ca0*/  @!P6 IMAD.IADD R63, R63, 0x1, -R5 ;  /* 0x000000013f3fe824 */ /* 0x000fe200078e0a05 */
[----:B------:R-:W-:Y:S01]  /*4cb0*/  ISETP.GE.AND P6, PT, R19, RZ, PT ;  /* 0x000000ff1300720c */ /* 0x000fe20003fc6270 */
[----:B------:R-:W-:Y:S01]  /*4cc0*/  IMAD R71, R5, R40, R71 ;  /* 0x0000002805477224 */ /* 0x000fe200078e0247 */
[----:B------:R-:W-:Y:S01]  /*4cd0*/  IADD3 R19, R0, 0x66, RZ ;  /* 0x0000006600137810 */ /* 0x000fe20007ffe0ff */
[----:B------:R-:W-:Y:S02]  /*4ce0*/  IMAD.MOV R40, RZ, RZ, -R7 ;  /* 0x000000ffff287224 */ /* 0x000fe400078e0a07 */
[----:B------:R-:W-:Y:S01]  /*4cf0*/  @!P1 IMAD.IADD R65, R65, 0x1, -R5 ;  /* 0x0000000141419824 */ /* 0x000fe200078e0a05 */
[C---:B------:R-:W-:Y:S01]  /*4d00*/  ISETP.GT.U32.AND P1, PT, R5.reuse, R63, PT ;  /* 0x0000003f0500720c */ /* 0x040fe20003f24070 */
[----:B------:R-:W-:Y:S01]  /*4d10*/  IMAD R73, R5, R40, R73 ;  /* 0x0000002805497224 */ /* 0x000fe200078e0249 */
[----:B------:R-:W-:Y:S01]  /*4d20*/  IABS R79, R19 ;  /* 0x00000013004f7213 */ /* 0x000fe20000000000 */
[----:B------:R-:W-:-:S02]  /*4d30*/  @!P5 IMAD.IADD R67, R67, 0x1, -R5 ;  /* 0x000000014343d824 */ /* 0x000fc400078e0a05 */
[----:B------:R-:W-:Y:S01]  /*4d40*/  @!P0 IMAD.MOV R59, RZ, RZ, -R59 ;  /* 0x000000ffff3b8224 */ /* 0x000fe200078e0a3b */
[C---:B------:R-:W-:Y:S01]  /*4d50*/  ISETP.GT.U32.AND P5, PT, R5.reuse, R73, PT ;  /* 0x000000490500720c */ /* 0x040fe20003fa4070 */
[----:B------:R-:W-:Y:S01]  /*4d60*/  IMAD.HI.U32 R7, R6, R75, RZ ;  /* 0x0000004b06077227 */ /* 0x000fe200078e00ff */
[----:B------:R-:W-:-:S03]  /*4d70*/  ISETP.GT.U32.AND P0, PT, R5, R65, PT ;  /* 0x000000410500720c */ /* 0x000fc60003f04070 */
[----:B------:R-:W-:Y:S01]  /*4d80*/  @!P2 IMAD.MOV R61, RZ, RZ, -R61 ;  /* 0x000000ffff3da224 */ /* 0x000fe200078e0a3d */
[----:B------:R-:W-:Y:S01]  /*4d90*/  ISETP.GT.U32.AND P2, PT, R5, R69, PT ;  /* 0x000000450500720c */ /* 0x000fe20003f44070 */
[----:B------:R-:W-:Y:S01]  /*4da0*/  @!P1 IMAD.IADD R63, R63, 0x1, -R5 ;  /* 0x000000013f3f9824 */ /* 0x000fe200078e0a05 */
[----:B------:R-:W-:Y:S01]  /*4db0*/  ISETP.GE.AND P1, PT, R11, RZ, PT ;  /* 0x000000ff0b00720c */ /* 0x000fe20003f26270 */
[----:B------:R-:W-:Y:S01]  /*4dc0*/  IMAD.MOV R40, RZ, RZ, -R7 ;  /* 0x000000ffff287224 */ /* 0x000fe200078e0a07 */
[----:B------:R-:W-:Y:S01]  /*4dd0*/  IADD3 R11, R0, 0x65, RZ ;  /* 0x00000065000b7810 */ /* 0x000fe20007ffe0ff */
[----:B------:R-:W-:Y:S02]  /*4de0*/  @!P3 IMAD.MOV R63, RZ, RZ, -R63 ;  /* 0x000000ffff3fb224 */ /* 0x000fe400078e0a3f */
[--C-:B------:R-:W-:Y:S01]  /*4df0*/  @!P5 IMAD.IADD R73, R73, 0x1, -R5.reuse ;  /* 0x000000014949d824 */ /* 0x100fe200078e0a05 */
[----:B------:R-:W-:Y:S01]  /*4e00*/  IABS R77, R11 ;  /* 0x0000000b004d7213 */ /* 0x000fe20000000000 */
[----:B------:R-:W-:Y:S01]  /*4e10*/  @!P0 IMAD.IADD R65, R65, 0x1, -R5 ;  /* 0x0000000141418824 */ /* 0x000fe200078e0a05 */
[C---:B------:R-:W-:Y:S01]  /*4e20*/  ISETP.GT.U32.AND P0, PT, R5.reuse, R71, PT ;  /* 0x000000470500720c */ /* 0x040fe20003f04070 */
[C---:B------:R-:W-:Y:S01]  /*4e30*/  IMAD R75, R5.reuse, R40, R75 ;  /* 0x00000028054b7224 */ /* 0x040fe200078e024b */
[----:B------:R-:W-:Y:S01]  /*4e40*/  ISETP.GT.U32.AND P5, PT, R5, R73, PT ;  /* 0x000000490500720c */ /* 0x000fe20003fa4070 */
[----:B------:R-:W-:-:S04]  /*4e50*/  IMAD.HI.U32 R7, R6, R77, RZ ;  /* 0x0000004d06077227 */ /* 0x000fc800078e00ff */
[----:B------:R-:W-:Y:S02]  /*4e60*/  IMAD.MOV R40, RZ, RZ, -R7 ;  /* 0x000000ffff287224 */ /* 0x000fe400078e0a07 */
[----:B------:R-:W-:Y:S01]  /*4e70*/  @!P2 IMAD.IADD R69, R69, 0x1, -R5 ;  /* 0x000000014545a824 */ /* 0x000fe200078e0a05 */
[----:B------:R-:W-:Y:S01]  /*4e80*/  ISETP.GE.AND P2, PT, R9, RZ, PT ;  /* 0x000000ff0900720c */ /* 0x000fe20003f46270 */
[----:B------:R-:W-:Y:S01]  /*4e90*/  IMAD R77, R5, R40, R77 ;  /* 0x00000028054d7224 */ /* 0x000fe200078e024d */
[----:B------:R-:W-:Y:S01]  /*4ea0*/  IADD3 R9, R0, 0x68, RZ ;  /* 0x0000006800097810 */ /* 0x000fe20007ffe0ff */
[--C-:B------:R-:W-:Y:S01]  /*4eb0*/  @!P0 IMAD.IADD R71, R71, 0x1, -R5.reuse ;  /* 0x0000000147478824 */ /* 0x100fe200078e0a05 */
[----:B------:R-:W-:Y:S01]  /*4ec0*/  ISETP.GT.U32.AND P0, PT, R5, R69, PT ;  /* 0x000000450500720c */ /* 0x000fe20003f04070 */
[----:B------:R-:W-:Y:S01]  /*4ed0*/  @!P5 IMAD.IADD R73, R73, 0x1, -R5 ;  /* 0x000000014949d824 */ /* 0x000fe200078e0a05 */
[C---:B------:R-:W-:Y:S01]  /*4ee0*/  ISETP.GT.U32.AND P5, PT, R5.reuse, R77, PT ;  /* 0x0000004d0500720c */ /* 0x040fe20003fa4070 */
[----:B------:R-:W-:Y:S01]  /*4ef0*/  @!P6 IMAD.MOV R65, RZ, RZ, -R65 ;  /* 0x000000ffff41e224 */ /* 0x000fe200078e0a41 */
[C---:B------:R-:W-:Y:S01]  /*4f00*/  ISETP.GT.U32.AND P6, PT, R5.reuse, R75, PT ;  /* 0x0000004b0500720c */ /* 0x040fe20003fc4070 */
[----:B------:R-:W-:Y:S01]  /*4f10*/  IMAD.HI.U32 R7, R6, R79, RZ ;  /* 0x0000004f06077227 */ /* 0x000fe200078e00ff */
[----:B------:R-:W-:-:S02]  /*4f20*/  ISETP.GT.U32.AND P3, PT, R5, R71, PT ;  /* 0x000000470500720c */ /* 0x000fc40003f64070 */
[----:B------:R-:W-:Y:S01]  /*4f30*/  IABS R83, R9 ;  /* 0x0000000900537213 */ /* 0x000fe20000000000 */
[----:B------:R-:W-:Y:S01]  /*4f40*/  IMAD.MOV R40, RZ, RZ, -R7 ;  /* 0x000000ffff287224 */ /* 0x000fe200078e0a07 */
[C---:B------:R-:W-:Y:S01]  /*4f50*/  IADD3 R7, R0.reuse, 0x67, RZ ;  /* 0x0000006700077810 */ /* 0x040fe20007ffe0ff */
[----:B------:R-:W-:Y:S01]  /*4f60*/  @!P1 IMAD.MOV R67, RZ, RZ, -R67 ;  /* 0x000000ffff439224 */ /* 0x000fe200078e0a43 */
[----:B------:R-:W-:Y:S01]  /*4f70*/  ISETP.GE.AND P1, PT, R13, RZ, PT ;  /* 0x000000ff0d00720c */ /* 0x000fe20003f26270 */
[--C-:B------:R-:W-:Y:S01]  /*4f80*/  @!P0 IMAD.IADD R69, R69, 0x1, -R5.reuse ;  /* 0x0000000145458824 */ /* 0x100fe200078e0a05 */
[----:B------:R-:W-:Y:S01]  /*4f90*/  ISETP.GE.AND P0, PT, R15, RZ, PT ;  /* 0x000000ff0f00720c */ /* 0x000fe20003f06270 */
[----:B------:R-:W-:Y:S01]  /*4fa0*/  @!P5 IMAD.IADD R77, R77, 0x1, -R5 ;  /* 0x000000014d4dd824 */ /* 0x000fe200078e0a05 */
[----:B------:R-:W-:Y:S01]  /*4fb0*/  IABS R81, R7 ;  /* 0x0000000700517213 */ /* 0x000fe20000000000 */
[----:B------:R-:W-:Y:S01]  /*4fc0*/  IMAD R79, R5, R40, R79 ;  /* 0x00000028054f7224 */ /* 0x000fe200078e024f */
[----:B------:R-:W-:Y:S01]  /*4fd0*/  IADD3 R15, R0, 0x69, RZ ;  /* 0x00000069000f7810 */ /* 0x000fe20007ffe0ff */
[----:B------:R-:W-:Y:S01]  /*4fe0*/  @!P6 IMAD.IADD R75, R75, 0x1, -R5 ;  /* 0x000000014b4be824 */ /* 0x000fe200078e0a05 */
[----:B------:R-:W-:Y:S01]  /*4ff0*/  ISETP.GT.U32.AND P5, PT, R5, R77, PT ;  /* 0x0000004d0500720c */ /* 0x000fe20003fa4070 */
[----:B------:R-:W-:Y:S01]  /*5000*/  @!P2 IMAD.MOV R69, RZ, RZ, -R69 ;  /* 0x000000ffff45a224 */ /* 0x000fe200078e0a45 */
[----:B------:R-:W-:Y:S01]  /*5010*/  IABS R85, R15 ;  /* 0x0000000f00557213 */ /* 0x000fe20000000000 */
[----:B------:R-:W-:Y:S01]  /*5020*/  @!P3 IMAD.IADD R71, R71, 0x1, -R5 ;  /* 0x000000014747b824 */ /* 0x000fe200078e0a05 */
[----:B------:R-:W-:Y:S01]  /*5030*/  ISETP.GT.U32.AND P2, PT, R5, R75, PT ;  /* 0x0000004b0500720c */ /* 0x000fe20003f44070 */
[----:B------:R-:W-:Y:S01]  /*5040*/  IMAD.HI.U32 R13, R6, R227, RZ ;  /* 0x000000e3060d7227 */ /* 0x000fe200078e00ff */
[----:B------:R-:W-:-:S02]  /*5050*/  ISETP.GE.AND P3, PT, R17, RZ, PT ;  /* 0x000000ff1100720c */ /* 0x000fc40003f66270 */
[----:B------:R-:W-:Y:S01]  /*5060*/  ISETP.GE.AND P6, PT, R11, RZ, PT ;  /* 0x000000ff0b00720c */ /* 0x000fe20003fc6270 */
[----:B------:R-:W-:Y:S01]  /*5070*/  @!P0 IMAD.MOV R73, RZ, RZ, -R73 ;  /* 0x000000ffff498224 */ /* 0x000fe200078e0a49 */
[----:B------:R-:W-:Y:S01]  /*5080*/  ISETP.GE.AND P0, PT, R7, RZ, PT ;  /* 0x000000ff0700720c */ /* 0x000fe20003f06270 */
[----:B------:R-:W-:Y:S01]  /*5090*/  IMAD.HI.U32 R7, R6, R81, RZ ;  /* 0x0000005106077227 */ /* 0x000fe200078e00ff */
[----:B------:R-:W-:-:S03]  /*50a0*/  IADD3 R17, R0, 0x6a, RZ ;  /* 0x0000006a00117810 */ /* 0x000fc60007ffe0ff */
[----:B------:R-:W-:Y:S01]  /*50b0*/  @!P5 IMAD.IADD R77, R77, 0x1, -R5 ;  /* 0x000000014d4dd824 */ /* 0x000fe200078e0a05 */
[----:B------:R-:W-:Y:S01]  /*50c0*/  ISETP.GT.U32.AND P5, PT, R5, R79, PT ;  /* 0x0000004f0500720c */ /* 0x000fe20003fa4070 */
[----:B------:R-:W-:Y:S01]  /*50d0*/  IMAD.MOV R40, RZ, RZ, -R7 ;  /* 0x000000ffff287224 */ /* 0x000fe200078e0a07 */
[----:B------:R-:W-:Y:S01]  /*50e0*/  IABS R221, R17 ;  /* 0x0000001100dd7213 */ /* 0x000fe20000000000 */
[----:B------:R-:W-:Y:S01]  /*50f0*/  @!P2 IMAD.IADD R75, R75, 0x1, -R5 ;  /* 0x000000014b4ba824 */ /* 0x000fe200078e0a05 */
[----:B------:R-:W-:Y:S01]  /*5100*/  ISETP.GE.AND P2, PT, R9, RZ, PT ;  /* 0x000000ff0900720c */ /* 0x000fe20003f46270 */
[----:B------:R-:W-:Y:S02]  /*5110*/  IMAD R81, R5, R40, R81 ;  /* 0x0000002805517224 */ /* 0x000fe400078e0251 */
[----:B------:R-:W-:Y:S02]  /*5120*/  @!P3 IMAD.MOV R75, RZ, RZ, -R75 ;  /* 0x000000ffff4bb224 */ /* 0x000fe400078e0a4b */
[----:B------:R-:W-:-:S04]  /*5130*/  IMAD.HI.U32 R7, R6, R83, RZ ;  /* 0x0000005306077227 */ /* 0x000fc800078e00ff */
[----:B------:R-:W-:Y:S01]  /*5140*/  @!P5 IMAD.IADD R79, R79, 0x1, -R5 ;  /* 0x000000014f4fd824 */ /* 0x000fe200078e0a05 */
[----:B------:R-:W-:Y:S01]  /*5150*/  ISETP.GT.U32.AND P5, PT, R5, R81, PT ;  /* 0x000000510500720c */ /* 0x000fe20003fa4070 */
[----:B------:R-:W-:-:S03]  /*5160*/  IMAD.HI.U32 R9, R6, R85, RZ ;  /* 0x0000005506097227 */ /* 0x000fc600078e00ff */
[C---:B------:R-:W-:Y:S01]  /*5170*/  ISETP.GT.U32.AND P3, PT, R5.reuse, R79, PT ;  /* 0x0000004f0500720c */ /* 0x040fe20003f64070 */
[----:B------:R-:W-:Y:S02]  /*5180*/  IMAD.MOV R46, RZ, RZ, -R13 ;  /* 0x000000ffff2e7224 */ /* 0x000fe400078e0a0d */
[----:B------:R-:W-:Y:S02]  /*5190*/  IMAD.MOV R40, RZ, RZ, -R7 ;  /* 0x000000ffff287224 */ /* 0x000fe400078e0a07 */
[----:B------:R-:W-:Y:S02]  /*51a0*/  IMAD.MOV R42, RZ, RZ, -R9 ;  /* 0x000000ffff2a7224 */ /* 0x000fe400078e0a09 */
[----:B------:R-:W-:Y:S01]  /*51b0*/  IMAD R227, R5, R46, R227 ;  /* 0x0000002e05e37224 */ /* 0x000fe200078e02e3 */
[----:B------:R-:W-:Y:S01]  /*51c0*/  IADD3 R46, R0, 0x6c, RZ ;  /* 0x0000006c002e7810 */ /* 0x000fe20007ffe0ff */
[----:B------:R-:W-:Y:S02]  /*51d0*/  @!P5 IMAD.IADD R81, R81, 0x1, -R5 ;  /* 0x000000015151d824 */ /* 0x000fe400078e0a05 */
[----:B------:R-:W-:Y:S01]  /*51e0*/  IMAD.HI.U32 R11, R6, R221, RZ ;  /* 0x000000dd060b7227 */ /* 0x000fe200078e00ff */
[----:B------:R-:W-:-:S02]  /*51f0*/  IABS R89, R46 ;  /* 0x0000002e00597213 */ /* 0x000fc40000000000 */
[C---:B------:R-:W-:Y:S01]  /*5200*/  ISETP.GT.U32.AND P5, PT, R5.reuse, R81, PT ;  /* 0x000000510500720c */ /* 0x040fe20003fa4070 */
[C---:B------:R-:W-:Y:S02]  /*5210*/  IMAD R83, R5.reuse, R40, R83 ;  /* 0x0000002805537224 */ /* 0x040fe400078e0253 */
[C---:B------:R-:W-:Y:S02]  /*5220*/  IMAD R85, R5.reuse, R42, R85 ;  /* 0x0000002a05557224 */ /* 0x040fe400078e0255 */
[----:B------:R-:W-:Y:S02]  /*5230*/  IMAD.MOV R44, RZ, RZ, -R11 ;  /* 0x000000ffff2c7224 */ /* 0x000fe400078e0a0b */
[----:B------:R-:W-:Y:S01]  /*5240*/  @!P6 IMAD.MOV R77, RZ, RZ, -R77 ;  /* 0x000000ffff4de224 */ /* 0x000fe200078e0a4d */
[----:B------:R-:W-:Y:S01]  /*5250*/  ISETP.GT.U32.AND P6, PT, R5, R83, PT ;  /* 0x000000530500720c */ /* 0x000fe20003fc4070 */
[----:B------:R-:W-:Y:S01]  /*5260*/  @!P3 IMAD.IADD R79, R79, 0x1, -R5 ;  /* 0x000000014f4fb824 */ /* 0x000fe200078e0a05 */
[----:B------:R-:W-:Y:S01]  /*5270*/  ISETP.GT.U32.AND P3, PT, R5, R85, PT ;  /* 0x000000550500720c */ /* 0x000fe20003f64070 */
[----:B------:R-:W-:-:S04]  /*5280*/  IMAD.HI.U32 R7, R6, R89, RZ ;  /* 0x0000005906077227 */ /* 0x000fc800078e00ff */
[----:B------:R-:W-:Y:S02]  /*5290*/  IMAD R221, R5, R44, R221 ;  /* 0x0000002c05dd7224 */ /* 0x000fe400078e02dd */
[----:B------:R-:W-:Y:S02]  /*52a0*/  IMAD.MOV R40, RZ, RZ, -R7 ;  /* 0x000000ffff287224 */ /* 0x000fe400078e0a07 */
[----:B------:R-:W-:Y:S01]  /*52b0*/  @!P5 IMAD.IADD R81, R81, 0x1, -R5 ;  /* 0x000000015151d824 */ /* 0x000fe200078e0a05 */
[C---:B------:R-:W-:Y:S01]  /*52c0*/  ISETP.GT.U32.AND P5, PT, R5.reuse, R221, PT ;  /* 0x000000dd0500720c */ /* 0x040fe20003fa4070 */
[----:B------:R-:W-:Y:S02]  /*52d0*/  IMAD R89, R5, R40, R89 ;  /* 0x0000002805597224 */ /* 0x000fe400078e0259 */
[--C-:B------:R-:W-:Y:S01]  /*52e0*/  @!P6 IMAD.IADD R83, R83, 0x1, -R5.reuse ;  /* 0x000000015353e824 */ /* 0x100fe200078e0a05 */
[----:B------:R-:W-:Y:S01]  /*52f0*/  ISETP.GT.U32.AND P6, PT, R5, R227, PT ;  /* 0x000000e30500720c */ /* 0x000fe20003fc4070 */
[----:B------:R-:W-:Y:S01]  /*5300*/  @!P3 IMAD.IADD R85, R85, 0x1, -R5 ;  /* 0x000000015555b824 */ /* 0x000fe200078e0a05 */
[----:B------:R-:W-:Y:S01]  /*5310*/  ISETP.GT.U32.AND P3, PT, R5, R89, PT ;  /* 0x000000590500720c */ /* 0x000fe20003f64070 */
[----:B------:R-:W-:-:S04]  /*5320*/  IMAD.HI.U32 R9, R6, R229, RZ ;  /* 0x000000e506097227 */ /* 0x000fc800078e00ff */
[----:B------:R-:W-:Y:S01]  /*5330*/  @!P1 IMAD.MOV R71, RZ, RZ, -R71 ;  /* 0x000000ffff479224 */ /* 0x000fe200078e0a47 */
[----:B------:R-:W-:Y:S01]  /*5340*/  ISETP.GE.AND P1, PT, R19, RZ, PT ;  /* 0x000000ff1300720c */ /* 0x000fe20003f26270 */
[----:B------:R-:W-:Y:S01]  /*5350*/  @!P5 IMAD.IADD R221, R221, 0x1, -R5 ;  /* 0x00000001ddddd824 */ /* 0x000fe200078e0a05 */
[----:B------:R-:W-:Y:S01]  /*5360*/  ISETP.GT.U32.AND P5, PT, R5, R83, PT ;  /* 0x000000530500720c */ /* 0x000fe20003fa4070 */
[----:B------:R-:W-:Y:S02]  /*5370*/  IMAD.MOV R42, RZ, RZ, -R9 ;  /* 0x000000ffff2a7224 */ /* 0x000fe400078e0a09 */
[--C-:B------:R-:W-:Y:S01]  /*5380*/  @!P6 IMAD.IADD R227, R227, 0x1, -R5.reuse ;  /* 0x00000001e3e3e824 */ /* 0x100fe200078e0a05 */
[----:B------:R-:W-:Y:S01]  /*5390*/  ISETP.GT.U32.AND P6, PT, R5, R85, PT ;  /* 0x000000550500720c */ /* 0x000fe20003fc4070 */
[----:B------:R-:W-:Y:S02]  /*53a0*/  @!P3 IMAD.IADD R89, R89, 0x1, -R5 ;  /* 0x000000015959b824 */ /* 0x000fe400078e0a05 */
[C---:B------:R-:W-:Y:S01]  /*53b0*/  IMAD R229, R5.reuse, R42, R229 ;  /* 0x0000002a05e57224 */ /* 0x040fe200078e02e5 */
[C---:B------:R-:W-:Y:S01]  /*53c0*/  ISETP.GT.U32.AND P3, PT, R5.reuse, R227, PT ;  /* 0x000000e30500720c */ /* 0x040fe20003f64070 */
[----:B------:R-:W-:Y:S01]  /*53d0*/  @!P0 IMAD.MOV R81, RZ, RZ, -R81 ;  /* 0x000000ffff518224 */ /* 0x000fe200078e0a51 */
[----:B------:R-:W-:Y:S01]  /*53e0*/  ISETP.GT.U32.AND P0, PT, R5, R89, PT ;  /* 0x000000590500720c */ /* 0x000fe20003f04070 */
[----:B------:R-:W-:-:S04]  /*53f0*/  IMAD.HI.U32 R11, R6, R87, RZ ;  /* 0x00000057060b7227 */ /* 0x000fc800078e00ff */
[----:B------:R-:W-:-:S04]  /*5400*/  IMAD.HI.U32 R13, R6, R231, RZ ;  /* 0x000000e7060d7227 */ /* 0x000fc800078e00ff */
[----:B------:R-:W-:Y:S01]  /*5410*/  @!P5 IMAD.IADD R83, R83, 0x1, -R5 ;  /* 0x000000015353d824 */ /* 0x000fe200078e0a05 */
[C---:B------:R-:W-:Y:S01]  /*5420*/  ISETP.GT.U32.AND P5, PT, R5.reuse, R229, PT ;  /* 0x000000e50500720c */ /* 0x040fe20003fa4070 */
[----:B------:R-:W-:Y:S01]  /*5430*/  IMAD.MOV R44, RZ, RZ, -R11 ;  /* 0x000000ffff2c7224 */ /* 0x000fe200078e0a0b */
[C---:B------:R-:W-:Y:S01]  /*5440*/  IADD3 R11, R0.reuse, 0x70, RZ ;  /* 0x00000070000b7810 */ /* 0x040fe20007ffe0ff */
        /* <DEDUP_REMOVED lines=9> */
[----:B------:R-:W-:Y:S01]  /*54e0*/  ISETP.GT.U32.AND P3, PT, R5, R231, PT ;  /* 0x000000e70500720c */ /* 0x000fe20003f64070 */
[----:B------:R-:W-:Y:S01]  /*54f0*/  IMAD.HI.U32 R7, R6, R19, RZ ;  /* 0x0000001306077227 */ /* 0x000fe200078e00ff */
[----:B------:R-:W-:-:S03]  /*5500*/  ISETP.GE.AND P0, PT, R17, RZ, PT ;  /* 0x000000ff1100720c */ /* 0x000fc60003f06270 */
[----:B------:R-:W-:Y:S01]  /*5510*/  @!P5 IMAD.IADD R229, R229, 0x1, -R5 ;  /* 0x00000001e5e5d824 */ /* 0x000fe200078e0a05 */
[----:B------:R-:W-:Y:S01]  /*5520*/  ISETP.GE.AND P5, PT, R48, RZ, PT ;  /* 0x000000ff3000720c */ /* 0x000fe20003fa6270 */
[----:B------:R-:W-:Y:S01]  /*5530*/  IMAD.MOV R40, RZ, RZ, -R7 ;  /* 0x000000ffff287224 */ /* 0x000fe200078e0a07 */
[----:B------:R-:W-:Y:S01]  /*5540*/  IABS R48, R60 ;  /* 0x0000003c00307213 */ /* 0x000fe20000000000 */
[----:B------:R-:W-:Y:S01]  /*5550*/  @!P1 IMAD.IADD R221, R221, 0x1, -R5 ;  /* 0x00000001dddd9824 */ /* 0x000fe200078e0a05 */
[----:B------:R-:W-:Y:S01]  /*5560*/  ISETP.GE.AND P1, PT, R15, RZ, PT ;  /* 0x000000ff0f00720c */ /* 0x000fe20003f26270 */
[----:B------:R-:W-:Y:S02]  /*5570*/  IMAD R19, R5, R40, R19 ;  /* 0x0000002805137224 */ /* 0x000fe400078e0213 */
[----:B------:R-:W-:Y:S01]  /*5580*/  @!P3 IMAD.IADD R231, R231, 0x1, -R5 ;  /* 0x00000001e7e7b824 */ /* 0x000fe200078e0a05 */
[C---:B------:R-:W-:Y:S01]  /*5590*/  ISETP.GT.U32.AND P3, PT, R5.reuse, R229, PT ;  /* 0x000000e50500720c */ /* 0x040fe20003f64070 */
[----:B------:R-:W-:Y:S01]  /*55a0*/  @!P0 IMAD.MOV R221, RZ, RZ, -R221 ;  /* 0x000000ffffdd8224 */ /* 0x000fe200078e0add */
[C---:B------:R-:W-:Y:S01]  /*55b0*/  ISETP.GT.U32.AND P0, PT, R5.reuse, R19, PT ;  /* 0x000000130500720c */ /* 0x040fe20003f04070 */
[----:B------:R-:W-:-:S02]  /*55c0*/  IMAD R87, R5, R44, R87 ;  /* 0x0000002c05577224 */ /* 0x000fc400078e0257 */
[----:B------:R-:W-:Y:S02]  /*55d0*/  @!P6 IMAD.IADD R85, R85, 0x1, -R5 ;  /* 0x000000015555e824 */ /* 0x000fe400078e0a05 */
[----:B------:R-:W-:Y:S01]  /*55e0*/  @!P5 IMAD.MOV R227, RZ, RZ, -R227 ;  /* 0x000000ffffe3d224 */ /* 0x000fe200078e0ae3 */
[----:B------:R-:W-:Y:S01]  /*55f0*/  ISETP.GE.AND P5, PT, R50, RZ, PT ;  /* 0x000000ff3200720c */ /* 0x000fe20003fa6270 */
[----:B------:R-:W-:Y:S01]  /*5600*/  @!P1 IMAD.MOV R85, RZ, RZ, -R85 ;  /* 0x000000ffff559224 */ /* 0x000fe200078e0a55 */
[C---:B------:R-:W-:Y:S01]  /*5610*/  ISETP.GT.U32.AND P6, PT, R5.reuse, R87, PT ;  /* 0x000000570500720c */ /* 0x040fe20003fc4070 */
[----:B------:R-:W-:Y:S01]  /*5620*/  IMAD.HI.U32 R9, R6, R233, RZ ;  /* 0x000000e906097227 */ /* 0x000fe200078e00ff */
[----:B------:R-:W-:Y:S02]  /*5630*/  ISETP.GT.U32.AND P1, PT, R5, R231, PT ;  /* 0x000000e70500720c */ /* 0x000fe40003f24070 */
[C---:B------:R-:W-:Y:S01]  /*5640*/  IADD3 R50, R0.reuse, 0x77, RZ ;  /* 0x0000007700327810 */ /* 0x040fe20007ffe0ff */
[----:B------:R-:W-:Y:S01]  /*5650*/  IMAD.MOV R42, RZ, RZ, -R9 ;  /* 0x000000ffff2a7224 */ /* 0x000fe200078e0a09 */
[----:B------:R-:W-:Y:S01]  /*5660*/  IADD3 R9, R0, 0x72, RZ ;  /* 0x0000007200097810 */ /* 0x000fe20007ffe0ff */
[--C-:B------:R-:W-:Y:S01]  /*5670*/  @!P3 IMAD.IADD R229, R229, 0x1, -R5.reuse ;  /* 0x00000001e5e5b824 */ /* 0x100fe200078e0a05 */
[----:B------:R-:W-:Y:S01]  /*5680*/  ISETP.GE.AND P3, PT, R52, RZ, PT ;  /* 0x000000ff3400720c */ /* 0x000fe20003f66270 */
[----:B------:R-:W-:Y:S01]  /*5690*/  @!P0 IMAD.IADD R19, R19, 0x1, -R5 ;  /* 0x0000000113138824 */ /* 0x000fe200078e0a05 */
[----:B------:R-:W-:Y:S01]  /*56a0*/  IABS R17, R9 ;  /* 0x0000000900117213 */ /* 0x000fe20000000000 */
[----:B------:R-:W-:Y:S01]  /*56b0*/  @!P5 IMAD.MOV R229, RZ, RZ, -R229 ;  /* 0x000000ffffe5d224 */ /* 0x000fe200078e0ae5 */
[----:B------:R-:W-:Y:S01]  /*56c0*/  ISETP.GE.AND P0, PT, R13, RZ, PT ;  /* 0x000000ff0d00720c */ /* 0x000fe20003f06270 */
[--C-:B------:R-:W-:Y:S01]  /*56d0*/  @!P6 IMAD.IADD R87, R87, 0x1, -R5.reuse ;  /* 0x000000015757e824 */ /* 0x100fe200078e0a05 */
[----:B------:R-:W-:Y:S01]  /*56e0*/  ISETP.GT.U32.AND P5, PT, R5, R19, PT ;  /* 0x000000130500720c */ /* 0x000fe20003fa4070 */
[----:B------:R-:W-:Y:S01]  /*56f0*/  @!P1 IMAD.IADD R231, R231, 0x1, -R5 ;  /* 0x00000001e7e79824 */ /* 0x000fe200078e0a05 */
[----:B------:R-:W-:Y:S01]  /*5700*/  ISETP.GE.AND P1, PT, R11, RZ, PT ;  /* 0x000000ff0b00720c */ /* 0x000fe20003f26270 */
[----:B------:R-:W-:Y:S01]  /*5710*/  IMAD.HI.U32 R7, R6, R17, RZ ;  /* 0x0000001106077227 */ /* 0x000fe200078e00ff */
[----:B------:R-:W-:-:S02]  /*5720*/  ISETP.GE.AND P6, PT, R46, RZ, PT ;  /* 0x000000ff2e00720c */ /* 0x000fc40003fc6270 */
[C---:B------:R-:W-:Y:S01]  /*5730*/  IADD3 R11, R0.reuse, 0x75, RZ ;  /* 0x00000075000b7810 */ /* 0x040fe20007ffe0ff */
[----:B------:R-:W-:Y:S01]  /*5740*/  @!P2 IMAD.MOV R83, RZ, RZ, -R83 ;  /* 0x000000ffff53a224 */ /* 0x000fe200078e0a53 */
[C---:B------:R-:W-:Y:S01]  /*5750*/  ISETP.GT.U32.AND P2, PT, R5.reuse, R87, PT ;  /* 0x000000570500720c */ /* 0x040fe20003f44070 */
[----:B------:R-:W-:Y:S01]  /*5760*/  IMAD.MOV R40, RZ, RZ, -R7 ;  /* 0x000000ffff287224 */ /* 0x000fe200078e0a07 */
[C---:B------:R-:W-:Y:S01]  /*5770*/  IADD3 R7, R0.reuse, 0x73, RZ ;  /* 0x0000007300077810 */ /* 0x040fe20007ffe0ff */
[C---:B------:R-:W-:Y:S01]  /*5780*/  IMAD R233, R5.reuse, R42, R233 ;  /* 0x0000002a05e97224 */ /* 0x040fe200078e02e9 */
[----:B------:R-:W-:Y:S01]  /*5790*/  IABS R237, R11 ;  /* 0x0000000b00ed7213 */ /* 0x000fe20000000000 */
[----:B------:R-:W-:Y:S01]  /*57a0*/  IMAD R17, R5, R40, R17 ;  /* 0x0000002805117224 */ /* 0x000fe200078e0211 */
[----:B------:R-:W-:Y:S01]  /*57b0*/  IABS R235, R7 ;  /* 0x0000000700eb7213 */ /* 0x000fe20000000000 */
[----:B------:R-:W-:Y:S01]  /*57c0*/  @!P5 IMAD.IADD R19, R19, 0x1, -R5 ;  /* 0x000000011313d824 */ /* 0x000fe200078e0a05 */
[----:B------:R-:W-:Y:S01]  /*57d0*/  IADD3 R13, R0, 0x76, RZ ;  /* 0x00000076000d7810 */ /* 0x000fe20007ffe0ff */
[----:B------:R-:W-:Y:S01]  /*57e0*/  @!P6 IMAD.MOV R89, RZ, RZ, -R89 ;  /* 0x000000ffff59e224 */ /* 0x000fe200078e0a59 */
[C---:B------:R-:W-:Y:S01]  /*57f0*/  ISETP.GT.U32.AND P6, PT, R5.reuse, R233, PT ;  /* 0x000000e90500720c */ /* 0x040fe20003fc4070 */
[----:B------:R-:W-:Y:S01]  /*5800*/  @!P1 IMAD.MOV R19, RZ, RZ, -R19 ;  /* 0x000000ffff139224 */ /* 0x000fe200078e0a13 */
[----:B------:R-:W-:Y:S01]  /*5810*/  ISETP.GT.U32.AND P1, PT, R5, R17, PT ;  /* 0x000000110500720c */ /* 0x000fe20003f24070 */
[----:B------:R-:W-:Y:S01]  /*5820*/  @!P2 IMAD.IADD R87, R87, 0x1, -R5 ;  /* 0x000000015757a824 */ /* 0x000fe200078e0a05 */
[----:B------:R-:W-:Y:S01]  /*5830*/  ISETP.GE.AND P2, PT, R54, RZ, PT ;  /* 0x000000ff3600720c */ /* 0x000fe20003f46270 */
[----:B------:R-:W-:Y:S01]  /*5840*/  IMAD R207, R244, 0x2, R206 ;  /* 0x00000002f4cf7824 */ /* 0x000fe200078e02ce */
[----:B------:R-:W-:Y:S01]  /*5850*/  IABS R239, R50 ;  /* 0x0000003200ef7213 */ /* 0x000fe20000000000 */
[----:B------:R-:W-:Y:S01]  /*5860*/  @!P3 IMAD.MOV R87, RZ, RZ, -R87 ;  /* 0x000000ffff57b224 */ /* 0x000fe200078e0a57 */
[----:B------:R-:W-:Y:S01]  /*5870*/  IADD3 R52, R0, 0x78, RZ ;  /* 0x0000007800347810 */ /* 0x000fe20007ffe0ff */
[----:B------:R-:W-:Y:S01]  /*5880*/  IMAD R208, R244, 0x2, R207 ;  /* 0x00000002f4d07824 */ /* 0x000fe200078e02cf */
[----:B------:R-:W-:-:S02]  /*5890*/  IADD3 R54, R0, 0x79, RZ ;  /* 0x0000007900367810 */ /* 0x000fc40007ffe0ff */
[----:B------:R-:W-:Y:S01]  /*58a0*/  IABS R46, R56 ;  /* 0x00000038002e7213 */ /* 0x000fe20000000000 */
[--C-:B------:R-:W-:Y:S01]  /*58b0*/  @!P6 IMAD.IADD R233, R233, 0x1, -R5.reuse ;  /* 0x00000001e9e9e824 */ /* 0x100fe200078e0a05 */
[----:B------:R-:W-:Y:S01]  /*58c0*/  ISETP.GE.AND P6, PT, R9, RZ, PT ;  /* 0x000000ff0900720c */ /* 0x000fe20003fc6270 */
[----:B------:R-:W-:Y:S01]  /*58d0*/  @!P1 IMAD.IADD R17, R17, 0x1, -R5 ;  /* 0x0000000111119824 */ /* 0x000fe200078e0a05 */
[----:B------:R-:W-:Y:S01]  /*58e0*/  IADD3 R9, R0, 0x74, RZ ;  /* 0x0000007400097810 */ /* 0x000fe20007ffe0ff */
[----:B------:R-:W-:Y:S01]  /*58f0*/  @!P2 IMAD.MOV R231, RZ, RZ, -R231 ;  /* 0x000000ffffe7a224 */ /* 0x000fe200078e0ae7 */
[----:B------:R-:W-:Y:S01]  /*5900*/  ISETP.GE.AND P2, PT, R7, RZ, PT ;  /* 0x000000ff0700720c */ /* 0x000fe20003f46270 */
[C---:B------:R-:W-:Y:S01]  /*5910*/  IMAD.HI.U32 R7, R6.reuse, R235, RZ ;  /* 0x000000eb06077227 */ /* 0x040fe200078e00ff */
[----:B------:R-:W-:Y:S02]  /*5920*/  ISETP.GT.U32.AND P1, PT, R5, R17, PT ;  /* 0x000000110500720c */ /* 0x000fe40003f24070 */
[----:B------:R-:W-:Y:S01]  /*5930*/  IABS R15, R9 ;  /* 0x00000009000f7213 */ /* 0x000fe20000000000 */
[----:B------:R-:W-:Y:S01]  /*5940*/  IMAD.MOV R40, RZ, RZ, -R7 ;  /* 0x000000ffff287224 */ /* 0x000fe200078e0a07 */
[----:B------:R-:W-:Y:S01]  /*5950*/  ISETP.GE.AND P5, PT, R9, RZ, PT ;  /* 0x000000ff0900720c */ /* 0x000fe20003fa6270 */
[----:B------:R-:W-:Y:S01]  /*5960*/  IMAD.HI.U32 R7, R6, R237, RZ ;  /* 0x000000ed06077227 */ /* 0x000fe200078e00ff */
[----:B------:R-:W-:-:S02]  /*5970*/  ISETP.GT.U32.AND P3, PT, R5, R233, PT ;  /* 0x000000e90500720c */ /* 0x000fc40003f64070 */
[----:B------:R-:W-:Y:S01]  /*5980*/  IABS R241, R54 ;  /* 0x0000003600f17213 */ /* 0x000fe20000000000 */
[----:B------:R-:W-:Y:S02]  /*5990*/  IMAD R235, R5, R40, R235 ;  /* 0x0000002805eb7224 */ /* 0x000fe400078e02eb */
[----:B------:R-:W-:-:S04]  /*59a0*/  IMAD.HI.U32 R9, R6, R15, RZ ;  /* 0x0000000f06097227 */ /* 0x000fc800078e00ff */
[----:B------:R-:W-:Y:S01]  /*59b0*/  @!P1 IMAD.IADD R17, R17, 0x1, -R5 ;  /* 0x0000000111119824 */ /* 0x000fe200078e0a05 */
[C---:B------:R-:W-:Y:S01]  /*59c0*/  ISETP.GT.U32.AND P1, PT, R5.reuse, R235, PT ;  /* 0x000000eb0500720c */ /* 0x040fe20003f24070 */
[----:B------:R-:W-:Y:S02]  /*59d0*/  IMAD.MOV R42, RZ, RZ, -R9 ;  /* 0x000000ffff2a7224 */ /* 0x000fe400078e0a09 */
[----:B------:R-:W-:Y:S02]  /*59e0*/  @!P6 IMAD.MOV R17, RZ, RZ, -R17 ;  /* 0x000000ffff11e224 */ /* 0x000fe400078e0a11 */
[----:B------:R-:W-:Y:S02]  /*59f0*/  IMAD R15, R5, R42, R15 ;  /* 0x0000002a050f7224 */ /* 0x000fe400078e020f */
[----:B------:R-:W-:Y:S02]  /*5a00*/  IMAD.MOV R40, RZ, RZ, -R7 ;  /* 0x000000ffff287224 */ /* 0x000fe400078e0a07 */
[----:B------:R-:W-:Y:S01]  /*5a10*/  @!P3 IMAD.IADD R233, R233, 0x1, -R5 ;  /* 0x00000001e9e9b824 */ /* 0x000fe200078e0a05 */
[C---:B------:R-:W-:Y:S01]  /*5a20*/  ISETP.GT.U32.AND P6, PT, R5.reuse, R15, PT ;  /* 0x0000000f0500720c */ /* 0x040fe20003fc4070 */
[----:B------:R-:W-:Y:S01]  /*5a30*/  IMAD R237, R5, R40, R237 ;  /* 0x0000002805ed7224 */ /* 0x000fe200078e02ed */
[----:B------:R-:W-:Y:S01]  /*5a40*/  ISETP.GE.AND P3, PT, R11, RZ, PT ;  /* 0x000000ff0b00720c */ /* 0x000fe20003f66270 */
[----:B------:R-:W-:Y:S01]  /*5a50*/  @!P1 IMAD.IADD R235, R235, 0x1, -R5 ;  /* 0x00000001ebeb9824 */ /* 0x000fe200078e0a05 */
[----:B------:R-:W-:Y:S01]  /*5a60*/  IABS R11, R52 ;  /* 0x00000034000b7213 */ /* 0x000fe20000000000 */
[----:B------:R-:W-:Y:S01]  /*5a70*/  @!P0 IMAD.MOV R233, RZ, RZ, -R233 ;  /* 0x000000ffffe98224 */ /* 0x000fe200078e0ae9 */
[----:B------:R-:W-:Y:S01]  /*5a80*/  ISETP.GE.AND P0, PT, R13, RZ, PT ;  /* 0x000000ff0d00720c */ /* 0x000fe20003f06270 */
[----:B------:R-:W-:Y:S01]  /*5a90*/  IMAD.HI.U32 R7, R6, R239, RZ ;  /* 0x000000ef06077227 */ /* 0x000fe200078e00ff */
[----:B------:R-:W-:-:S02]  /*5aa0*/  ISETP.GT.U32.AND P1, PT, R5, R235, PT ;  /* 0x000000eb0500720c */ /* 0x000fc40003f24070 */
[----:B------:R-:W-:Y:S01]  /*5ab0*/  IABS R13, R13 ;  /* 0x0000000d000d7213 */ /* 0x000fe20000000000 */
[----:B------:R-:W-:Y:S02]  /*5ac0*/  IMAD.MOV R40, RZ, RZ, -R7 ;  /* 0x000000ffff287224 */ /* 0x000fe400078e0a07 */
[----:B------:R-:W-:Y:S02]  /*5ad0*/  @!P6 IMAD.IADD R15, R15, 0x1, -R5 ;  /* 0x000000010f0fe824 */ /* 0x000fe400078e0a05 */
[----:B------:R-:W-:-:S03]  /*5ae0*/  IMAD.HI.U32 R9, R6, R13, RZ ;  /* 0x0000000d06097227 */ /* 0x000fc600078e00ff */
[C---:B------:R-:W-:Y:S01]  /*5af0*/  ISETP.GT.U32.AND P6, PT, R5.reuse, R15, PT ;  /* 0x0000000f0500720c */ /* 0x040fe20003fc4070 */
[----:B------:R-:W-:Y:S02]  /*5b00*/  IMAD R239, R5, R40, R239 ;  /* 0x0000002805ef7224 */ /* 0x000fe400078e02ef */
[----:B------:R-:W-:Y:S01]  /*5b10*/  @!P1 IMAD.IADD R235, R235, 0x1, -R5 ;  /* 0x00000001ebeb9824 */ /* 0x000fe200078e0a05 */
[----:B------:R-:W-:Y:S01]  /*5b20*/  ISETP.GT.U32.AND P1, PT, R5, R237, PT ;  /* 0x000000ed0500720c */ /* 0x000fe20003f24070 */
[----:B------:R-:W-:Y:S02]  /*5b30*/  IMAD.MOV R42, RZ, RZ, -R9 ;  /* 0x000000ffff2a7224 */ /* 0x000fe400078e0a09 */
[----:B------:R-:W-:-:S04]  /*5b40*/  IMAD.HI.U32 R7, R6, R11, RZ ;  /* 0x0000000b06077227 */ /* 0x000fc800078e00ff */
[----:B------:R-:W-:Y:S02]  /*5b50*/  IMAD R13, R5, R42, R13 ;  /* 0x0000002a050d7224 */ /* 0x000fe400078e020d */
[----:B------:R-:W-:Y:S01]  /*5b60*/  @!P6 IMAD.IADD R15, R15, 0x1, -R5 ;  /* 0x000000010f0fe824 */ /* 0x000fe200078e0a05 */
[----:B------:R-:W-:Y:S01]  /*5b70*/  ISETP.GT.U32.AND P6, PT, R5, R239, PT ;  /* 0x000000ef0500720c */ /* 0x000fe20003fc4070 */
[----:B------:R-:W-:-:S04]  /*5b80*/  IMAD.HI.U32 R40, R6, R46, RZ ;  /* 0x0000002e06287227 */ /* 0x000fc800078e00ff */
[----:B------:R-:W-:Y:S02]  /*5b90*/  @!P1 IMAD.IADD R237, R237, 0x1, -R5 ;  /* 0x00000001eded9824 */ /* 0x000fe400078e0a05 */
[----:B------:R-:W-:Y:S02]  /*5ba0*/  IMAD.MOV R42, RZ, RZ, -R7 ;  /* 0x000000ffff2a7224 */ /* 0x000fe400078e0a07 */
[----:B------:R-:W-:Y:S01]  /*5bb0*/  IMAD.HI.U32 R9, R6, R241, RZ ;  /* 0x000000f106097227 */ /* 0x000fe200078e00ff */
[----:B------:R-:W-:-:S03]  /*5bc0*/  ISETP.GT.U32.AND P1, PT, R5, R237, PT ;  /* 0x000000ed0500720c */ /* 0x000fc60003f24070 */
[C---:B------:R-:W-:Y:S02]  /*5bd0*/  IMAD R11, R5.reuse, R42, R11 ;  /* 0x0000002a050b7224 */ /* 0x040fe400078e020b */
[----:B------:R-:W-:Y:S02]  /*5be0*/  IMAD.MOV R40, RZ, RZ, -R40 ;  /* 0x000000ffff287224 */ /* 0x000fe400078e0a28 */
[----:B------:R-:W-:Y:S02]  /*5bf0*/  IMAD.MOV R44, RZ, RZ, -R9 ;  /* 0x000000ffff2c7224 */ /* 0x000fe400078e0a09 */
[C---:B------:R-:W-:Y:S02]  /*5c00*/  IMAD R9, R5.reuse, R40, R46 ;  /* 0x0000002805097224 */ /* 0x040fe400078e022e */
[----:B------:R-:W-:Y:S01]  /*5c10*/  @!P2 IMAD.MOV R235, RZ, RZ, -R235 ;  /* 0x000000ffffeba224 */ /* 0x000fe200078e0aeb */
[----:B------:R-:W-:Y:S01]  /*5c20*/  ISETP.GT.U32.AND P2, PT, R5, R13, PT ;  /* 0x0000000d0500720c */ /* 0x000fe20003f44070 */
[--C-:B------:R-:W-:Y:S01]  /*5c30*/  @!P1 IMAD.IADD R237, R237, 0x1, -R5.reuse ;  /* 0x00000001eded9824 */ /* 0x100fe200078e0a05 */
[----:B------:R-:W-:Y:S01]  /*5c40*/  ISETP.GT.U32.AND P1, PT, R5, R11, PT ;  /* 0x0000000b0500720c */ /* 0x000fe20003f24070 */
[----:B------:R-:W-:Y:S01]  /*5c50*/  @!P6 IMAD.IADD R239, R239, 0x1, -R5 ;  /* 0x00000001efefe824 */ /* 0x000fe200078e0a05 */
[C---:B------:R-:W-:Y:S01]  /*5c60*/  ISETP.GT.U32.AND P6, PT, R5.reuse, R9, PT ;  /* 0x000000090500720c */ /* 0x040fe20003fc4070 */
[----:B------:R-:W-:-:S02]  /*5c70*/  IMAD R241, R5, R44, R241 ;  /* 0x0000002c05f17224 */ /* 0x000fc400078e02f1 */
[----:B------:R-:W-:-:S04]  /*5c80*/  IMAD.HI.U32 R7, R6, R243, RZ ;  /* 0x000000f306077227 */ /* 0x000fc800078e00ff */
[----:B------:R-:W-:-:S04]  /*5c90*/  IMAD.HI.U32 R42, R6, R245, RZ ;  /* 0x000000f5062a7227 */ /* 0x000fc800078e00ff */
[--C-:B------:R-:W-:Y:S01]  /*5ca0*/  @!P2 IMAD.IADD R13, R13, 0x1, -R5.reuse ;  /* 0x000000010d0da824 */ /* 0x100fe200078e0a05 */
[----:B------:R-:W-:Y:S01]  /*5cb0*/  ISETP.GT.U32.AND P2, PT, R5, R241, PT ;  /* 0x000000f10500720c */ /* 0x000fe20003f44070 */
[--C-:B------:R-:W-:Y:S02]  /*5cc0*/  @!P1 IMAD.IADD R11, R11, 0x1, -R5.reuse ;  /* 0x000000010b0b9824 */ /* 0x100fe400078e0a05 */
[----:B------:R-:W-:Y:S01]  /*5cd0*/  @!P6 IMAD.IADD R9, R9, 0x1, -R5 ;  /* 0x000000010909e824 */ /* 0x000fe200078e0a05 */
[C---:B------:R-:W-:Y:S01]  /*5ce0*/  ISETP.GT.U32.AND P1, PT, R5.reuse, R13, PT ;  /* 0x0000000d0500720c */ /* 0x040fe20003f24070 */
[----:B------:R-:W-:Y:S01]  /*5cf0*/  IMAD.MOV R46, RZ, RZ, -R7 ;  /* 0x000000ffff2e7224 */ /* 0x000fe200078e0a07 */
[C---:B------:R-:W-:Y:S01]  /*5d00*/  ISETP.GT.U32.AND P6, PT, R5.reuse, R11, PT ;  /* 0x0000000b0500720c */ /* 0x040fe20003fc4070 */
[----:B------:R-:W-:Y:S02]  /*5d10*/  IMAD.MOV R42, RZ, RZ, -R42 ;  /* 0x000000ffff2a7224 */ /* 0x000fe400078e0a2a */
[----:B------:R-:W-:-:S02]  /*5d20*/  IMAD R243, R5, R46, R243 ;  /* 0x0000002e05f37224 */ /* 0x000fc400078e02f3 */
[----:B------:R-:W-:Y:S01]  /*5d30*/  IMAD R245, R5, R42, R245 ;  /* 0x0000002a05f57224 */ /* 0x000fe200078e02f5 */
[----:B------:R-:W-:Y:S01]  /*5d40*/  LOP3.LUT R42, R3, 0x8, RZ, 0xfc, !PT ;  /* 0x00000008032a7812 */ /* 0x000fe200078efcff */
[----:B------:R-:W-:Y:S01]  /*5d50*/  @!P2 IMAD.IADD R241, R241, 0x1, -R5 ;  /* 0x00000001f1f1a824 */ /* 0x000fe200078e0a05 */
[----:B------:R-:W-:Y:S01]  /*5d60*/  ISETP.GT.U32.AND P2, PT, R5, R239, PT ;  /* 0x000000ef0500720c */ /* 0x000fe20003f44070 */
[----:B------:R-:W-:-:S04]  /*5d70*/  IMAD.HI.U32 R40, R6, R48, RZ ;  /* 0x0000003006287227 */ /* 0x000fc800078e00ff */
[--C-:B------:R-:W-:Y:S01]  /*5d80*/  @!P1 IMAD.IADD R13, R13, 0x1, -R5.reuse ;  /* 0x000000010d0d9824 */ /* 0x100fe200078e0a05 */
[----:B------:R-:W-:Y:S01]  /*5d90*/  ISETP.GT.U32.AND P1, PT, R5, R243, PT ;  /* 0x000000f30500720c */ /* 0x000fe20003f24070 */
[----:B------:R-:W-:Y:S01]  /*5da0*/  @!P6 IMAD.IADD R11, R11, 0x1, -R5 ;  /* 0x000000010b0be824 */ /* 0x000fe200078e0a05 */
[C---:B------:R-:W-:Y:S01]  /*5db0*/  ISETP.GT.U32.AND P6, PT, R5.reuse, R245, PT ;  /* 0x000000f50500720c */ /* 0x040fe20003fc4070 */
[----:B------:R-:W-:Y:S01]  /*5dc0*/  @!P5 IMAD.MOV R15, RZ, RZ, -R15 ;  /* 0x000000ffff0fd224 */ /* 0x000fe200078e0a0f */
[----:B------:R-:W-:Y:S01]  /*5dd0*/  ISETP.GT.U32.AND P5, PT, R5, R241, PT ;  /* 0x000000f10500720c */ /* 0x000fe20003fa4070 */
[----:B------:R-:W-:Y:S02]  /*5de0*/  IMAD.MOV R40, RZ, RZ, -R40 ;  /* 0x000000ffff287224 */ /* 0x000fe400078e0a28 */
[----:B------:R-:W-:-:S04]  /*5df0*/  IMAD.HI.U32 R44, R6, R247, RZ ;  /* 0x000000f7062c7227 */ /* 0x000fc800078e00ff */
[----:B------:R-:W-:Y:S01]  /*5e00*/  @!P3 IMAD.MOV R237, RZ, RZ, -R237 ;  /* 0x000000ffffedb224 */ /* 0x000fe200078e0aed */
[C---:B------:R-:W-:Y:S01]  /*5e10*/  ISETP.GT.U32.AND P3, PT, R5.reuse, R9, PT ;  /* 0x000000090500720c */ /* 0x040fe20003f64070 */
[----:B------:R-:W-:Y:S01]  /*5e20*/  IMAD R7, R5, R40, R48 ;  /* 0x0000002805077224 */ /* 0x000fe200078e0230 */
[----:B------:R-:W-:Y:S01]  /*5e30*/  IABS R40, R0 ;  /* 0x0000000000287213 */ /* 0x000fe20000000000 */
[----:B------:R-:W-:Y:S02]  /*5e40*/  IMAD.MOV R44, RZ, RZ, -R44 ;  /* 0x000000ffff2c7224 */ /* 0x000fe400078e0a2c */
[--C-:B------:R-:W-:Y:S01]  /*5e50*/  @!P1 IMAD.IADD R243, R243, 0x1, -R5.reuse ;  /* 0x00000001f3f39824 */ /* 0x100fe200078e0a05 */
[----:B------:R-:W-:Y:S01]  /*5e60*/  ISETP.GE.AND P1, PT, R52, RZ, PT ;  /* 0x000000ff3400720c */ /* 0x000fe20003f26270 */
[----:B------:R-:W-:Y:S01]  /*5e70*/  @!P6 IMAD.IADD R245, R245, 0x1, -R5 ;  /* 0x00000001f5f5e824 */ /* 0x000fe200078e0a05 */
[----:B------:R-:W-:Y:S01]  /*5e80*/  ISETP.GE.AND P6, PT, R56, RZ, PT ;  /* 0x000000ff3800720c */ /* 0x000fe20003fc6270 */
[----:B------:R-:W-:Y:S01]  /*5e90*/  IMAD R247, R5, R44, R247 ;  /* 0x0000002c05f77224 */ /* 0x000fe200078e02f7 */
[----:B------:R-:W-:Y:S01]  /*5ea0*/  LOP3.LUT R44, R3, 0x4, RZ, 0xfc, !PT ;  /* 0x00000004032c7812 */ /* 0x000fe200078efcff */
[----:B------:R-:W-:-:S04]  /*5eb0*/  IMAD.HI.U32 R6, R6, R40, RZ ;  /* 0x0000002806067227 */ /* 0x000fc800078e00ff */
[----:B------:R-:W-:Y:S01]  /*5ec0*/  @!P0 IMAD.MOV R13, RZ, RZ, -R13 ;  /* 0x000000ffff0d8224 */ /* 0x000fe200078e0a0d */
[----:B------:R-:W-:Y:S01]  /*5ed0*/  ISETP.GT.U32.AND P0, PT, R5, R243, PT ;  /* 0x000000f30500720c */ /* 0x000fe20003f04070 */
[--C-:B------:R-:W-:Y:S01]  /*5ee0*/  @!P5 IMAD.IADD R241, R241, 0x1, -R5.reuse ;  /* 0x00000001f1f1d824 */ /* 0x100fe200078e0a05 */
[----:B------:R-:W-:Y:S01]  /*5ef0*/  ISETP.GT.U32.AND P5, PT, R5, R247, PT ;  /* 0x000000f70500720c */ /* 0x000fe20003fa4070 */
[----:B------:R-:W-:Y:S02]  /*5f00*/  IMAD.MOV R6, RZ, RZ, -R6 ;  /* 0x000000ffff067224 */ /* 0x000fe400078e0a06 */
[--C-:B------:R-:W-:Y:S01]  /*5f10*/  @!P3 IMAD.IADD R9, R9, 0x1, -R5.reuse ;  /* 0x000000010909b824 */ /* 0x100fe200078e0a05 */
[----:B------:R-:W-:Y:S01]  /*5f20*/  ISETP.GE.AND P3, PT, R50, RZ, PT ;  /* 0x000000ff3200720c */ /* 0x000fe20003f66270 */
[----:B------:R-:W-:Y:S02]  /*5f30*/  IMAD R6, R5, R6, R40 ;  /* 0x0000000605067224 */ /* 0x000fe400078e0228 */
[----:B------:R-:W-:Y:S01]  /*5f40*/  @!P2 IMAD.IADD R239, R239, 0x1, -R5 ;  /* 0x00000001efefa824 */ /* 0x000fe200078e0a05 */
[C---:B------:R-:W-:Y:S01]  /*5f50*/  ISETP.GT.U32.AND P2, PT, R5.reuse, R7, PT ;  /* 0x000000070500720c */ /* 0x040fe20003f44070 */
[----:B------:R-:W-:Y:S01]  /*5f60*/  @!P6 IMAD.MOV R9, RZ, RZ, -R9 ;  /* 0x000000ffff09e224 */ /* 0x000fe200078e0a09 */
[----:B------:R-:W-:Y:S01]  /*5f70*/  ISETP.GT.U32.AND P6, PT, R5, R6, PT ;  /* 0x000000060500720c */ /* 0x000fe20003fc4070 */
[--C-:B------:R-:W-:Y:S01]  /*5f80*/  @!P0 IMAD.IADD R243, R243, 0x1, -R5.reuse ;  /* 0x00000001f3f38824 */ /* 0x100fe200078e0a05 */
[----:B------:R-:W-:Y:S01]  /*5f90*/  ISETP.GE.AND P0, PT, R58, RZ, PT ;  /* 0x000000ff3a00720c */ /* 0x000fe20003f06270 */
[----:B------:R-:W-:Y:S01]  /*5fa0*/  @!P5 IMAD.IADD R247, R247, 0x1, -R5 ;  /* 0x00000001f7f7d824 */ /* 0x000fe200078e0a05 */
[----:B------:R-:W-:Y:S01]  /*5fb0*/  ISETP.GE.AND P5, PT, R66, c[0x0][0x180], PT ;  /* 0x0000600042007a0c */ /* 0x000fe20003fa6270 */
[----:B------:R-:W-:Y:S01]  /*5fc0*/  @!P1 IMAD.MOV R11, RZ, RZ, -R11 ;  /* 0x000000ffff0b9224 */ /* 0x000fe200078e0a0b */
[C---:B------:R-:W-:Y:S01]  /*5fd0*/  ISETP.GT.U32.AND P1, PT, R5.reuse, R245, PT ;  /* 0x000000f50500720c */ /* 0x040fe20003f24070 */
[----:B------:R-:W-:Y:S01]  /*5fe0*/  @!P3 IMAD.MOV R239, RZ, RZ, -R239 ;  /* 0x000000ffffefb224 */ /* 0x000fe200078e0aef */
[----:B------:R-:W-:Y:S01]  /*5ff0*/  ISETP.GT.U32.AND P3, PT, R5, R247, PT ;  /* 0x000000f70500720c */ /* 0x000fe20003f64070 */
[----:B------:R-:W-:Y:S01]  /*6000*/  IMAD R209, R244, 0x2, R208 ;  /* 0x00000002f4d17824 */ /* 0x000fe200078e02d0 */
[----:B------:R-:W-:Y:S01]  /*6010*/  SEL R40, R4, RZ, !P5 ;  /* 0x000000ff04287207 */ /* 0x000fe20006800000 */
[--C-:B------:R-:W-:Y:S01]  /*6020*/  @!P2 IMAD.IADD R7, R7, 0x1, -R5.reuse ;  /* 0x000000010707a824 */ /* 0x100fe200078e0a05 */
[----:B------:R-:W-:Y:S01]  /*6030*/  ISETP.GE.AND P2, PT, R54, RZ, PT ;  /* 0x000000ff3600720c */ /* 0x000fe20003f46270 */
[----:B------:R-:W-:Y:S01]  /*6040*/  @!P6 IMAD.IADD R6, R6, 0x1, -R5 ;  /* 0x000000010606e824 */ /* 0x000fe200078e0a05 */
[----:B------:R-:W-:Y:S01]  /*6050*/  ISETP.GE.AND P6, PT, R42, c[0x0][0x180], PT ;  /* 0x000060002a007a0c */ /* 0x000fe20003fc6270 */
[----:B------:R-:W-:Y:S01]  /*6060*/  @!P0 IMAD.MOV R243, RZ, RZ, -R243 ;  /* 0x000000fffff38224 */ /* 0x000fe200078e0af3 */
[C---:B------:R-:W-:Y:S01]  /*6070*/  ISETP.GT.U32.AND P5, PT, R5.reuse, R7, PT ;  /* 0x000000070500720c */ /* 0x040fe20003fa4070 */
[----:B------:R-:W-:Y:S01]  /*6080*/  IMAD R210, R244, 0x2, R209 ;  /* 0x00000002f4d27824 */ /* 0x000fe200078e02d1 */
[----:B------:R-:W-:Y:S01]  /*6090*/  ISETP.GT.U32.AND P0, PT, R5, R6, PT ;  /* 0x000000060500720c */ /* 0x000fe20003f04070 */
[--C-:B------:R-:W-:Y:S01]  /*60a0*/  @!P1 IMAD.IADD R245, R245, 0x1, -R5.reuse ;  /* 0x00000001f5f59824 */ /* 0x100fe200078e0a05 */
[----:B------:R-:W-:Y:S01]  /*60b0*/  SEL R42, R4, RZ, !P6 ;  /* 0x000000ff042a7207 */ /* 0x000fe20007000000 */
[----:B------:R-:W-:Y:S01]  /*60c0*/  @!P3 IMAD.IADD R247, R247, 0x1, -R5 ;  /* 0x00000001f7f7b824 */ /* 0x000fe200078e0a05 */
[----:B------:R-:W-:Y:S01]  /*60d0*/  ISETP.GE.AND P6, PT, R0, RZ, PT ;  /* 0x000000ff0000720c */ /* 0x000fe20003fc6270 */
[----:B------:R-:W-:Y:S01]  /*60e0*/  IMAD R211, R244, 0x2, R210 ;  /* 0x00000002f4d37824 */ /* 0x000fe200078e02d2 */
[----:B------:R-:W-:Y:S01]  /*60f0*/  ISETP.GE.AND P3, PT, R44, c[0x0][0x180], PT ;  /* 0x000060002c007a0c */ /* 0x000fe20003f66270 */
[----:B------:R-:W-:Y:S01]  /*6100*/  @!P2 IMAD.MOV R241, RZ, RZ, -R241 ;  /* 0x000000fffff1a224 */ /* 0x000fe200078e0af1 */
[----:B------:R-:W-:Y:S01]  /*6110*/  ISETP.NE.U32.AND P2, PT, R40, RZ, PT ;  /* 0x000000ff2800720c */ /* 0x000fe20003f45070 */
[----:B------:R-:W-:Y:S01]  /*6120*/  IMAD R212, R244, 0x2, R211 ;  /* 0x00000002f4d47824 */ /* 0x000fe200078e02d3 */
[----:B------:R-:W-:Y:S01]  /*6130*/  SEL R40, R4, RZ, !P3 ;  /* 0x000000ff04287207 */ /* 0x000fe20005800000 */
[--C-:B------:R-:W-:Y:S01]  /*6140*/  @!P5 IMAD.IADD R7, R7, 0x1, -R5.reuse ;  /* 0x000000010707d824 */ /* 0x100fe200078e0a05 */
[----:B------:R-:W-:Y:S01]  /*6150*/  ISETP.GE.AND P3, PT, R64, RZ, PT ;  /* 0x000000ff4000720c */ /* 0x000fe20003f66270 */
[----:B------:R-:W-:Y:S01]  /*6160*/  @!P0 IMAD.IADD R6, R6, 0x1, -R5 ;  /* 0x0000000106068824 */ /* 0x000fe200078e0a05 */
[----:B------:R-:W-:Y:S01]  /*6170*/  ISETP.GE.AND P5, PT, R60, RZ, PT ;  /* 0x000000ff3c00720c */ /* 0x000fe20003fa6270 */
[----:B------:R-:W-:Y:S01]  /*6180*/  IMAD R5, R66, c[0x0][0x18c], RZ ;  /* 0x0000630042057a24 */ /* 0x000fe200078e02ff */
[----:B------:R-:W-:Y:S01]  /*6190*/  ISETP.GE.AND P1, PT, R62, RZ, PT ;  /* 0x000000ff3e00720c */ /* 0x000fe20003f26270 */
[----:B------:R-:W-:Y:S01]  /*61a0*/  @!P6 IMAD.MOV R6, RZ, RZ, -R6 ;  /* 0x000000ffff06e224 */ /* 0x000fe200078e0a06 */
[----:B------:R-:W-:Y:S01]  /*61b0*/  ISETP.NE.AND P0, PT, RZ, c[0x0][0x17c], PT ;  /* 0x00005f00ff007a0c */ /* 0x000fe20003f05270 */
[----:B------:R-:W-:Y:S01]  /*61c0*/  IMAD R213, R244, 0x2, R212 ;  /* 0x00000002f4d57824 */ /* 0x000fe200078e02d4 */
[----:B-1----:R-:W-:-:S02]  /*61d0*/  LOP3.LUT R0, R3, 0x14, RZ, 0xfc, !PT ;  /* 0x0000001403007812 */ /* 0x002fc400078efcff */
[----:B------:R-:W-:Y:S01]  /*61e0*/  SEL R152, R154, R6, !P0 ;  /* 0x000000069a987207 */ /* 0x000fe20004000000 */
[----:B------:R-:W-:Y:S01]  /*61f0*/  IMAD R214, R244, 0x2, R213 ;  /* 0x00000002f4d67824 */ /* 0x000fe200078e02d5 */
[C---:B------:R-:W-:Y:S01]  /*6200*/  SEL R6, R154.reuse, R8, !P0 ;  /* 0x000000089a067207 */ /* 0x040fe20004000000 */
[----:B------:R-:W-:Y:S01]  /*6210*/  @!P3 IMAD.MOV R247, RZ, RZ, -R247 ;  /* 0x000000fffff7b224 */ /* 0x000fe200078e0af7 */
[C---:B------:R-:W-:Y:S01]  /*6220*/  LEA R195, P3, R5.reuse, c[0x0][0x168], 0x2 ;  /* 0x00005a0005c37a11 */ /* 0x040fe200078610ff */
[----:B------:R-:W-:Y:S01]  /*6230*/  @!P5 IMAD.MOV R7, RZ, RZ, -R7 ;  /* 0x000000ffff07d224 */ /* 0x000fe200078e0a07 */
[C---:B------:R-:W-:Y:S01]  /*6240*/  SEL R8, R154.reuse, R10, !P0 ;  /* 0x0000000a9a087207 */ /* 0x040fe20004000000 */
[----:B------:R-:W-:Y:S01]  /*6250*/  @!P1 IMAD.MOV R245, RZ, RZ, -R245 ;  /* 0x000000fffff59224 */ /* 0x000fe200078e0af5 */
[----:B------:R-:W-:Y:S01]  /*6260*/  SEL R10, R154, R12, !P0 ;  /* 0x0000000c9a0a7207 */ /* 0x000fe20004000000 */
[----:B------:R-:W-:Y:S01]  /*6270*/  IMAD R152, R152, c[0x0][0x190], RZ ;  /* 0x0000640098987a24 */ /* 0x000fe200078e02ff */
[----:B------:R-:W-:Y:S01]  /*6280*/  SEL R12, R154, R14, !P0 ;  /* 0x0000000e9a0c7207 */ /* 0x000fe20004000000 */
[----:B------:R-:W-:Y:S01]  /*6290*/  IMAD R6, R6, c[0x0][0x190], RZ ;  /* 0x0000640006067a24 */ /* 0x000fe200078e02ff */
[----:B------:R-:W-:Y:S01]  /*62a0*/  SEL R14, R154, R16, !P0 ;  /* 0x000000109a0e7207 */ /* 0x000fe20004000000 */
[----:B------:R-:W-:Y:S01]  /*62b0*/  IMAD R8, R8, c[0x0][0x190], RZ ;  /* 0x0000640008087a24 */ /* 0x000fe200078e02ff */
[----:B------:R-:W-:Y:S01]  /*62c0*/  SEL R16, R154, R18, !P0 ;  /* 0x000000129a107207 */ /* 0x000fe20004000000 */
[----:B------:R-:W-:Y:S01]  /*62d0*/  IMAD R10, R10, c[0x0][0x190], RZ ;  /* 0x000064000a0a7a24 */ /* 0x000fe200078e02ff */
[----:B------:R-:W-:Y:S01]  /*62e0*/  LEA.HI.X.SX32 R5, R5, c[0x0][0x16c], 0x2, P3 ;  /* 0x00005b0005057a11 */ /* 0x000fe200018f16ff */
[----:B------:R-:W-:Y:S01]  /*62f0*/  IMAD R12, R12, c[0x0][0x190], RZ ;  /* 0x000064000c0c7a24 */ /* 0x000fe200078e02ff */
[----:B------:R-:W-:Y:S01]  /*6300*/  SEL R18, R154, R20, !P0 ;  /* 0x000000149a127207 */ /* 0x000fe20004000000 */
[----:B------:R-:W-:Y:S01]  /*6310*/  IMAD R14, R14, c[0x0][0x190], RZ ;  /* 0x000064000e0e7a24 */ /* 0x000fe200078e02ff */
[----:B------:R-:W-:Y:S01]  /*6320*/  ISETP.GE.AND P3, PT, R162, RZ, PT ;  /* 0x000000ffa200720c */ /* 0x000fe20003f66270 */
[----:B------:R-:W-:Y:S01]  /*6330*/  IMAD R16, R16, c[0x0][0x190], RZ ;  /* 0x0000640010107a24 */ /* 0x000fe200078e02ff */
[----:B------:R-:W-:Y:S01]  /*6340*/  SEL R20, R154, R22, !P0 ;  /* 0x000000169a147207 */ /* 0x000fe20004000000 */
[----:B------:R-:W-:Y:S01]  /*6350*/  IMAD R18, R18, c[0x0][0x190], RZ ;  /* 0x0000640012127a24 */ /* 0x000fe200078e02ff */
[----:B------:R-:W-:Y:S01]  /*6360*/  ISETP.NE.U32.AND P5, PT, R40, RZ, PT ;  /* 0x000000ff2800720c */ /* 0x000fe20003fa5070 */
[----:B------:R-:W-:Y:S01]  /*6370*/  IMAD R215, R244, 0x2, R214 ;  /* 0x00000002f4d77824 */ /* 0x000fe200078e02d6 */
[----:B------:R-:W-:Y:S01]  /*6380*/  ISETP.NE.U32.AND P1, PT, R42, RZ, PT ;  /* 0x000000ff2a00720c */ /* 0x000fe20003f25070 */
[----:B------:R-:W-:Y:S01]  /*6390*/  IMAD R20, R20, c[0x0][0x190], RZ ;  /* 0x0000640014147a24 */ /* 0x000fe200078e02ff */
[----:B------:R-:W-:Y:S01]  /*63a0*/  SEL R150, R154, R21, !P0 ;  /* 0x000000159a967207 */ /* 0x000fe20004000000 */
[----:B------:R-:W-:Y:S01]  /*63b0*/  IMAD R216, R244, 0x2, R215 ;  /* 0x00000002f4d87824 */ /* 0x000fe200078e02d7 */
[----:B------:R-:W-:-:S02]  /*63c0*/  SEL R148, R154, R23, !P0 ;  /* 0x000000179a947207 */ /* 0x000fc40004000000 */
[----:B------:R-:W-:Y:S01]  /*63d0*/  SEL R22, R154, R24, !P0 ;  /* 0x000000189a167207 */ /* 0x000fe20004000000 */
[----:B------:R-:W-:Y:S01]  /*63e0*/  IMAD R150, R150, c[0x0][0x190], RZ ;  /* 0x0000640096967a24 */ /* 0x000fe200078e02ff */
        /* <DEDUP_REMOVED lines=130> */
[C---:B------:R-:W-:Y:S01]  /*6c10*/  SEL R27, R154.reuse, R27, !P0 ;  /* 0x0000001b9a1b7207 */ /* 0x040fe20004000000 */
        /* <DEDUP_REMOVED lines=69> */
[----:B------:R-:W-:Y:S01]  /*7070*/  SEL R231, R154, R231, !P0 ;  /* 0x000000e79ae77207 */ /* 0x000fe20004000000 */
        /* <DEDUP_REMOVED lines=29> */
[----:B------:R-:W-:Y:S01]  /*7250*/  SEL R247, R154, R247, !P0 ;  /* 0x000000f79af77207 */ /* 0x000fe20004000000 */
[----:B------:R-:W-:Y:S01]  /*7260*/  IMAD R243, R243, c[0x0][0x190], RZ ;  /* 0x00006400f3f37a24 */ /* 0x000fe200078e02ff */
[----:B------:R-:W-:Y:S01]  /*7270*/  ISETP.NE.AND P0, PT, RZ, c[0x0][0x178], PT ;  /* 0x00005e00ff007a0c */ /* 0x000fe20003f05270 */
[----:B------:R-:W-:Y:S01]  /*7280*/  IMAD R246, R246, c[0x0][0x190], RZ ;  /* 0x00006400f6f67a24 */ /* 0x000fe200078e02ff */
[----:B------:R-:W-:Y:S01]  /*7290*/  LEA R156, P3, R152, R195, 0x2 ;  /* 0x000000c3989c7211 */ /* 0x000fe200078610ff */
[----:B------:R-:W-:-:S02]  /*72a0*/  IMAD R245, R245, c[0x0][0x190], RZ ;  /* 0x00006400f5f57a24 */ /* 0x000fc400078e02ff */
[----:B------:R-:W-:Y:S01]  /*72b0*/  IMAD R247, R247, c[0x0][0x190], RZ ;  /* 0x00006400f7f77a24 */ /* 0x000fe200078e02ff */
[----:B------:R-:W-:Y:S01]  /*72c0*/  LEA.HI.X.SX32 R157, R152, R5, 0x2, P3 ;  /* 0x00000005989d7211 */ /* 0x000fe200018f16ff */
[----:B------:R-:W-:-:S04]  /*72d0*/  IMAD R217, R244, 0x2, R216 ;  /* 0x00000002f4d97824 */ /* 0x000fc800078e02d8 */
[----:B------:R1:W-:Y:S01]  /*72e0*/  STL.64 [R1+0x170], R156 ;  /* 0x0001709c01007387 */ /* 0x0003e20000100a00 */
[----:B------:R-:W-:Y:S01]  /*72f0*/  IMAD R218, R244, 0x2, R217 ;  /* 0x00000002f4da7824 */ /* 0x000fe200078e02d9 */
[----:B------:R-:W-:Y:S02]  /*7300*/  @!P0 LOP3.LUT R194, RZ, c[0x0][0x178], RZ, 0x33, !PT ;  /* 0x00005e00ffc28a12 */ /* 0x000fe400078e33ff */
[----:B------:R-:W-:Y:S01]  /*7310*/  LEA R154, P0, R150, R195, 0x2 ;  /* 0x000000c3969a7211 */ /* 0x000fe200078010ff */
[----:B------:R-:W-:-:S03]  /*7320*/  IMAD R219, R244, 0x2, R218 ;  /* 0x00000002f4db7824 */ /* 0x000fc600078e02da */
[----:B------:R-:W-:Y:S01]  /*7330*/  LEA.HI.X.SX32 R155, R150, R5, 0x2, P0 ;  /* 0x00000005969b7211 */ /* 0x000fe200000f16ff */
[----:B------:R-:W-:Y:S01]  /*7340*/  IMAD R220, R244, 0x2, R219 ;  /* 0x00000002f4dc7824 */ /* 0x000fe200078e02db */
[-C--:B------:R-:W-:Y:S02]  /*7350*/  LEA R152, P0, R144, R195.reuse, 0x2 ;  /* 0x000000c390987211 */ /* 0x080fe400078010ff */
[----:B-1----:R-:W-:Y:S01]  /*7360*/  LEA R156, P3, R148, R195, 0x2 ;  /* 0x000000c3949c7211 */ /* 0x002fe200078610ff */
[----:B------:R1:W-:Y:S01]  /*7370*/  STL.64 [R1+0x220], R154 ;  /* 0x0002209a01007387 */ /* 0x0003e20000100a00 */
[-C--:B------:R-:W-:Y:S02]  /*7380*/  LEA.HI.X.SX32 R153, R144, R5.reuse, 0x2, P0 ;  /* 0x0000000590997211 */ /* 0x080fe400000f16ff */
[----:B------:R-:W-:Y:S02]  /*7390*/  LEA.HI.X.SX32 R157, R148, R5, 0x2, P3 ;  /* 0x00000005949d7211 */ /* 0x000fe400018f16ff */
[----:B------:R-:W-:-:S03]  /*73a0*/  LEA R150, P3, R142, R195, 0x2 ;  /* 0x000000c38e967211 */ /* 0x000fc600078610ff */
[----:B------:R-:W-:Y:S01]  /*73b0*/  STL.64 [R1+0x168], R156 ;  /* 0x0001689c01007387 */ /* 0x000fe20000100a00 */
[----:B------:R-:W-:Y:S02]  /*73c0*/  LEA.HI.X.SX32 R151, R142, R5, 0x2, P3 ;  /* 0x000000058e977211 */ /* 0x000fe400018f16ff */
[-C--:B------:R-:W-:Y:S02]  /*73d0*/  LEA R144, P3, R136, R195.reuse, 0x2 ;  /* 0x000000c388907211 */ /* 0x080fe400078610ff */
[----:B-1----:R-:W-:Y:S02]  /*73e0*/  LEA R154, P6, R146, R195, 0x2 ;  /* 0x000000c3929a7211 */ /* 0x002fe400078c10ff */
[-C--:B------:R-:W-:Y:S02]  /*73f0*/  LEA.HI.X.SX32 R145, R136, R5.reuse, 0x2, P3 ;  /* 0x0000000588917211 */ /* 0x080fe400018f16ff */
[----:B------:R-:W-:Y:S02]  /*7400*/  LEA.HI.X.SX32 R155, R146, R5, 0x2, P6 ;  /* 0x00000005929b7211 */ /* 0x000fe400030f16ff */
[----:B------:R-:W-:-:S02]  /*7410*/  LEA R148, P6, R140, R195, 0x2 ;  /* 0x000000c38c947211 */ /* 0x000fc400078c10ff */
[----:B------:R-:W-:Y:S01]  /*7420*/  LEA R146, P0, R138, R195, 0x2 ;  /* 0x000000c38a927211 */ /* 0x000fe200078010ff */
[----:B------:R-:W-:Y:S01]  /*7430*/  STL.64 [R1+0x160], R154 ;  /* 0x0001609a01007387 */ /* 0x000fe20000100a00 */
[-C--:B------:R-:W-:Y:S02]  /*7440*/  LEA.HI.X.SX32 R149, R140, R5.reuse, 0x2, P6 ;  /* 0x000000058c957211 */ /* 0x080fe400030f16ff */
[----:B------:R-:W-:Y:S01]  /*7450*/  LEA.HI.X.SX32 R147, R138, R5, 0x2, P0 ;  /* 0x000000058a937211 */ /* 0x000fe200000f16ff */
[----:B------:R-:W-:Y:S01]  /*7460*/  STL.64 [R1+0x158], R152 ;  /* 0x0001589801007387 */ /* 0x000fe20000100a00 */
[-C--:B------:R-:W-:Y:S02]  /*7470*/  LEA R142, P6, R134, R195.reuse, 0x2 ;  /* 0x000000c3868e7211 */ /* 0x080fe400078c10ff */
[-C--:B------:R-:W-:Y:S01]  /*7480*/  LEA R140, P0, R106, R195.reuse, 0x2 ;  /* 0x000000c36a8c7211 */ /* 0x080fe200078010ff */
[----:B------:R-:W-:Y:S01]  /*7490*/  STL.64 [R1+0x150], R150 ;  /* 0x0001509601007387 */ /* 0x000fe20000100a00 */
[----:B------:R-:W-:-:S02]  /*74a0*/  LEA R138, P3, R108, R195, 0x2 ;  /* 0x000000c36c8a7211 */ /* 0x000fc400078610ff */
[-C--:B------:R-:W-:Y:S01]  /*74b0*/  LEA.HI.X.SX32 R143, R134, R5.reuse, 0x2, P6 ;  /* 0x00000005868f7211 */ /* 0x080fe200030f16ff */
[----:B------:R-:W-:Y:S01]  /*74c0*/  STL.64 [R1+0x148], R148 ;  /* 0x0001489401007387 */ /* 0x000fe20000100a00 */
[----:B------:R-:W-:Y:S02]  /*74d0*/  LEA.HI.X.SX32 R141, R106, R5, 0x2, P0 ;  /* 0x000000056a8d7211 */ /* 0x000fe400000f16ff */
[-C--:B------:R-:W-:Y:S01]  /*74e0*/  LEA R136, P6, R110, R195.reuse, 0x2 ;  /* 0x000000c36e887211 */ /* 0x080fe200078c10ff */
[----:B------:R-:W-:Y:S01]  /*74f0*/  STL.64 [R1+0x140], R146 ;  /* 0x0001409201007387 */ /* 0x000fe20000100a00 */
[----:B------:R-:W-:Y:S02]  /*7500*/  LEA R106, P0, R112, R195, 0x2 ;  /* 0x000000c3706a7211 */ /* 0x000fe400078010ff */
[----:B------:R-:W-:Y:S01]  /*7510*/  LEA.HI.X.SX32 R139, R108, R5, 0x2, P3 ;  /* 0x000000056c8b7211 */ /* 0x000fe200018f16ff */
        /* <DEDUP_REMOVED lines=15> */
[----:B------:R1:W-:Y:S01]  /*7610*/  STL.64 [R1+0x118], R136 ;  /* 0x0001188801007387 */ /* 0x0003e20000100a00 */
        /* <DEDUP_REMOVED lines=27> */
[----:B-1----:R-:W-:Y:S02]  /*77d0*/  LEA R136, P0, R96, R195, 0x2 ;  /* 0x000000c360887211 */ /* 0x002fe400078010ff */
        /* <DEDUP_REMOVED lines=19> */
[----:B------:R1:W-:Y:S01]  /*7910*/  STL.64 [R1+0x8b0], R138 ;  /* 0x0008b08a01007387 */ /* 0x0003e20000100a00 */
[----:B------:R-:W-:-:S02]  /*7920*/  LEA R150, P3, R82, R195, 0x2 ;  /* 0x000000c352967211 */ /* 0x000fc400078610ff */
[-C--:B------:R-:W-:Y:S01]  /*7930*/  LEA.HI.X.SX32 R147, R86, R5.reuse, 0x2, P6 ;  /* 0x0000000556937211 */ /* 0x080fe200030f16ff */
[----:B------:R2:W-:Y:S01]  /*7940*/  STL.64 [R1+0x898], R140 ;  /* 0x0008988c01007387 */ /* 0x0005e20000100a00 */
        /* <DEDUP_REMOVED lines=56> */
[----:B------:R-:W-:Y:S01]  /*7cd0*/  STL [R1+0x970], R179 ;  /* 0x000970b301007387 */ /* 0x000fe20000100800 */
[----:B------:R-:W-:Y:S02]  /*7ce0*/  LEA R190, P0, R42, R195, 0x2 ;  /* 0x000000c32abe7211 */ /* 0x000fe400078010ff */
[----:B------:R-:W-:Y:S01]  /*7cf0*/  LEA.HI.X.SX32 R187, R46, R5, 0x2, P3 ;  /* 0x000000052ebb7211 */ /* 0x000fe200018f16ff */
[----:B------:R-:W-:Y:S01]  /*7d00*/  STL [R1+0x974], R178 ;  /* 0x000974b201007387 */ /* 0x000fe20000100800 */
        /* <DEDUP_REMOVED lines=11> */
[----:B------:R-:W-:Y:S01]  /*7dc0*/  STL [R1+0x990], R187 ;  /* 0x000990bb01007387 */ /* 0x000fe20000100800 */
[----:B------:R-:W-:Y:S02]  /*7dd0*/  LEA.HI.X.SX32 R91, R36, R5, 0x2, P0 ;  /* 0x00000005245b7211 */ /* 0x000fe400000f16ff */
[-C--:B------:R-:W-:Y:S01]  /*7de0*/  LEA R92, P6, R32, R195.reuse, 0x2 ;  /* 0x000000c3205c7211 */ /* 0x080fe200078c10ff */
[----:B------:R-:W-:Y:S01]  /*7df0*/  STL [R1+0x994], R186 ;  /* 0x000994ba01007387 */ /* 0x000fe20000100800 */
        /* <DEDUP_REMOVED lines=37> */
[----:B------:R-:W-:Y:S02]  /*8050*/  LEA.HI.X.SX32 R15, R20, R5, 0x2, P3 ;  /* 0x00000005140f7211 */ /* 0x000fe400018f16ff */
[----:B------:R-:W-:-:S02]  /*8060*/  LEA R20, P3, R21, R195, 0x2 ;  /* 0x000000c315147211 */ /* 0x000fc400078610ff */
[-C--:B------:R-:W-:Y:S02]  /*8070*/  LEA.HI.X.SX32 R17, R22, R5.reuse, 0x2, P6 ;  /* 0x0000000516117211 */ /* 0x080fe400030f16ff */
[----:B------:R-:W-:Y:S02]  /*8080*/  LEA.HI.X.SX32 R19, R24, R5, 0x2, P0 ;  /* 0x0000000518137211 */ /* 0x000fe400000f16ff */
[-C--:B------:R-:W-:Y:S02]  /*8090*/  LEA R22, P6, R23, R195.reuse, 0x2 ;  /* 0x000000c317167211 */ /* 0x080fe400078c10ff */
        /* <DEDUP_REMOVED lines=15> */
[-C--:B------:R-:W-:Y:S01]  /*8190*/  LEA.HI.X.SX32 R35, R35, R5.reuse, 0x2, P6 ;  /* 0x0000000523237211 */ /* 0x080fe200030f16ff */
[----:B------:R1:W-:Y:S01]  /*81a0*/  STL.64 [R1+0x840], R32 ;  /* 0x0008402001007387 */ /* 0x0003e20000100a00 */
        /* <DEDUP_REMOVED lines=46> */
[----:B-1----:R-:W-:-:S02]  /*8490*/  LEA R138, P3, R221, R195, 0x2 ;  /* 0x000000c3dd8a7211 */ /* 0x002fc400078610ff */
[-C--:B------:R-:W-:Y:S02]  /*84a0*/  LEA.HI.X.SX32 R83, R83, R5.reuse, 0x2, P6 ;  /* 0x0000000553537211 */ /* 0x080fe400030f16ff */
[----:B------:R-:W-:Y:S02]  /*84b0*/  LEA.HI.X.SX32 R85, R85, R5, 0x2, P0 ;  /* 0x0000000555557211 */ /* 0x000fe400000f16ff */
[-C--:B--2---:R-:W-:Y:S02]  /*84c0*/  LEA R140, P6, R227, R195.reuse, 0x2 ;  /* 0x000000c3e38c7211 */ /* 0x084fe400078c10ff */
[----:B---3--:R-:W-:Y:S02]  /*84d0*/  LEA R158, P0, R228, R195, 0x2 ;  /* 0x000000c3e49e7211 */ /* 0x008fe400078010ff */
[----:B------:R-:W-:Y:S01]  /*84e0*/  LEA.HI.X.SX32 R139, R221, R5, 0x2, P3 ;  /* 0x00000005dd8b7211 */ /* 0x000fe200018f16ff */
[----:B------:R-:W-:Y:S01]  /*84f0*/  IMAD R221, R194, c[0x0][0x184], RZ ;  /* 0x00006100c2dd7a24 */ /* 0x000fe200078e02ff */
[----:B------:R-:W-:Y:S01]  /*8500*/  LEA R142, P3, R229, R195, 0x2 ;  /* 0x000000c3e58e7211 */ /* 0x000fe200078610ff */
[----:B------:R-:W-:Y:S01]  /*8510*/  IMAD R194, R244, 0x2, R220 ;  /* 0x00000002f4c27824 */ /* 0x000fe200078e02dc */
[-C--:B------:R-:W-:Y:S01]  /*8520*/  LEA.HI.X.SX32 R141, R227, R5.reuse, 0x2, P6 ;  /* 0x00000005e38d7211 */ /* 0x080fe200030f16ff */
[----:B------:R-:W-:Y:S01]  /*8530*/  STL.64 [R1+0x178], R138 ;  /* 0x0001788a01007387 */ /* 0x000fe20000100a00 */
[----:B------:R-:W-:-:S02]  /*8540*/  LEA.HI.X.SX32 R159, R228, R5, 0x2, P0 ;  /* 0x00000005e49f7211 */ /* 0x000fc400000f16ff */
[-C--:B------:R-:W-:Y:S01]  /*8550*/  LEA R144, P6, R230, R195.reuse, 0x2 ;  /* 0x000000c3e6907211 */ /* 0x080fe200078c10ff */
[----:B------:R-:W-:Y:S01]  /*8560*/  STL.64 [R1+0x180], R140 ;  /* 0x0001808c01007387 */ /* 0x000fe20000100a00 */
[----:B------:R-:W-:Y:S02]  /*8570*/  LEA R250, P0, R231, R195, 0x2 ;  /* 0x000000c3e7fa7211 */ /* 0x000fe400078010ff */
[----:B------:R-:W-:Y:S01]  /*8580*/  LEA.HI.X.SX32 R143, R229, R5, 0x2, P3 ;  /* 0x00000005e58f7211 */ /* 0x000fe200018f16ff */
[----:B------:R-:W-:Y:S01]  /*8590*/  STL.64 [R1+0x188], R158 ;  /* 0x0001889e01007387 */ /* 0x000fe20000100a00 */
[----:B------:R-:W-:Y:S02]  /*85a0*/  LEA R118, P3, R232, R195, 0x2 ;  /* 0x000000c3e8767211 */ /* 0x000fe400078610ff */
        /* <DEDUP_REMOVED lines=17> */
[----:B----4-:R-:W-:Y:S02]  /*86c0*/  LEA R192, P3, R238, R195, 0x2 ;  /* 0x000000c3eec07211 */ /* 0x010fe400078610ff */
        /* <DEDUP_REMOVED lines=13> */
[----:B------:R1:W-:Y:S01]  /*87a0*/  STL.64 [R1+0x1e0], R32 ;  /* 0x0001e02001007387 */ /* 0x0003e20000100a00 */
        /* <DEDUP_REMOVED lines=9> */
[----:B-1----:R-:W-:Y:S01]  /*8840*/  LEA R32, P0, R247, R195, 0x2 ;  /* 0x000000c3f7207211 */ /* 0x002fe200078010ff */
[----:B------:R-:W-:Y:S01]  /*8850*/  IMAD R195, R244, 0x2, R194 ;  /* 0x00000002f4c37824 */ /* 0x000fe200078e02c2 */
[-C--:B------:R-:W-:Y:S01]  /*8860*/  LEA.HI.X.SX32 R111, R246, R5.reuse, 0x2, P3 ;  /* 0x00000005f66f7211 */ /* 0x080fe200018f16ff */
[----:B------:R-:W-:Y:S01]  /*8870*/  STL.64 [R1+0x200], R108 ;  /* 0x0002006c01007387 */ /* 0x000fe20000100a00 */
[----:B------:R-:W-:Y:S02]  /*8880*/  LEA R246, P3, R221, c[0x0][0x160], 0x2 ;  /* 0x00005800ddf67a11 */ /* 0x000fe400078610ff */
[-C--:B------:R-:W-:Y:S01]  /*8890*/  LEA.HI.X.SX32 R113, R245, R5.reuse, 0x2, P6 ;  /* 0x00000005f5717211 */ /* 0x080fe200030f16ff */
[----:B------:R-:W-:Y:S01]  /*88a0*/  STL.64 [R1+0x210], R110 ;  /* 0x0002106e01007387 */ /* 0x000fe20000100a00 */
[----:B------:R-:W-:-:S02]  /*88b0*/  LEA.HI.X.SX32 R33, R247, R5, 0x2, P0 ;  /* 0x00000005f7217211 */ /* 0x000fc400000f16ff */
[----:B------:R-:W-:Y:S01]  /*88c0*/  LEA.HI.X.SX32 R5, R221, c[0x0][0x164], 0x2, P3 ;  /* 0x00005900dd057a11 */ /* 0x000fe200018f16ff */
[----:B------:R-:W-:Y:S01]  /*88d0*/  IMAD R221, R244, 0x2, R195 ;  /* 0x00000002f4dd7824 */ /* 0x000fe200078e02c3 */
[CC--:B------:R-:W-:Y:S01]  /*88e0*/  LEA R172, P3, R225.reuse, R246.reuse, 0x2 ;  /* 0x000000f6e1ac7211 */ /* 0x0c0fe200078610ff */
[----:B------:R-:W-:Y:S01]  /*88f0*/  STL.64 [R1+0x218], R112 ;  /* 0x0002187001007387 */ /* 0x000fe20000100a00 */
[-C--:B------:R-:W-:Y:S02]  /*8900*/  LEA R102, P0, R248, R246.reuse, 0x2 ;  /* 0x000000f6f8667211 */ /* 0x080fe400078010ff */
[-C--:B------:R-:W-:Y:S01]  /*8910*/  LEA.HI.X.SX32 R173, R225, R5.reuse, 0x2, P3 ;  /* 0x00000005e1ad7211 */ /* 0x080fe200018f16ff */
[----:B------:R-:W-:Y:S01]  /*8920*/  STL.64 [R1+0x208], R32 ;  /* 0x0002082001007387 */ /* 0x000fe20000100a00 */
[----:B------:R-:W-:Y:S02]  /*8930*/  LEA R170, P3, R224, R246, 0x2 ;  /* 0x000000f6e0aa7211 */ /* 0x000fe400078610ff */
[----:B------:R-:W-:-:S02]  /*8940*/  LEA.HI.X.SX32 R103, R248, R5, 0x2, P0 ;  /* 0x00000005f8677211 */ /* 0x000fc400000f16ff */
[-C--:B------:R-:W-:Y:S02]  /*8950*/  LEA R98, P0, R222, R246.reuse, 0x2 ;  /* 0x000000f6de627211 */ /* 0x080fe400078010ff */
[-C--:B------:R-:W-:Y:S01]  /*8960*/  LEA.HI.X.SX32 R171, R224, R5.reuse, 0x2, P3 ;  /* 0x00000005e0ab7211 */ /* 0x080fe200018f16ff */
[----:B------:R1:W-:Y:S01]  /*8970*/  LDGSTS.E [R2+0x50000], [R102.64], P4 ;  /* 0x5000000066027fae */ /* 0x0003e2000a12184c */
[-C--:B------:R-:W-:Y:S02]  /*8980*/  LEA R168, P3, R226, R246.reuse, 0x2 ;  /* 0x000000f6e2a87211 */ /* 0x080fe400078610ff */
[-C--:B------:R-:W-:Y:S01]  /*8990*/  LEA.HI.X.SX32 R99, R222, R5.reuse, 0x2, P0 ;  /* 0x00000005de637211 */ /* 0x080fe200000f16ff */
[----:B------:R-:W-:Y:S01]  /*89a0*/  IMAD R222, R244, 0x2, R221 ;  /* 0x00000002f4de7824 */ /* 0x000fe200078e02dd */
[----:B------:R-:W-:Y:S01]  /*89b0*/  LEA R100, P0, R223, R246, 0x2 ;  /* 0x000000f6df647211 */ /* 0x000fe200078010ff */
[----:B------:R1:W-:Y:S01]  /*89c0*/  STL.64 [R1+0x110], R102 ;  /* 0x0001106601007387 */ /* 0x0003e20000100a00 */
[----:B------:R-:W-:-:S02]  /*89d0*/  LEA.HI.X.SX32 R169, R226, R5, 0x2, P3 ;  /* 0x00000005e2a97211 */ /* 0x000fc400018f16ff */
[-C--:B------:R-:W-:Y:S01]  /*89e0*/  LEA R166, P3, R197, R246.reuse, 0x2 ;  /* 0x000000f6c5a67211 */ /* 0x080fe200078610ff */
[----:B------:R2:W-:Y:S01]  /*89f0*/  LDGSTS.E [R2+0x50400], [R98.64], P5 ;  /* 0x5040000062027fae */ /* 0x0005e2000a92184c */
[-C--:B------:R-:W-:Y:S01]  /*8a00*/  LEA.HI.X.SX32 R101, R223, R5.reuse, 0x2, P0 ;  /* 0x00000005df657211 */ /* 0x080fe200000f16ff */
[----:B------:R-:W-:Y:S01]  /*8a10*/  IMAD R223, R244, 0x2, R222 ;  /* 0x00000002f4df7824 */ /* 0x000fe200078e02de */
[CC--:B------:R-:W-:Y:S01]  /*8a20*/  LEA R94, P0, R196.reuse, R246.reuse, 0x2 ;  /* 0x000000f6c45e7211 */ /* 0x0c0fe200078010ff */
[----:B------:R-:W-:Y:S01]  /*8a30*/  STL.64 [R1+0x108], R172 ;  /* 0x000108ac01007387 */ /* 0x000fe20000100a00 */
[-C--:B------:R-:W-:Y:S02]  /*8a40*/  LEA.HI.X.SX32 R167, R197, R5.reuse, 0x2, P3 ;  /* 0x00000005c5a77211 */ /* 0x080fe400018f16ff */
[CC--:B------:R-:W-:Y:S01]  /*8a50*/  LEA R164, P3, R199.reuse, R246.reuse, 0x2 ;  /* 0x000000f6c7a47211 */ /* 0x0c0fe200078610ff */
[----:B------:R3:W-:Y:S01]  /*8a60*/  LDGSTS.E [R2+0x50800], [R100.64], P1 ;  /* 0x5080000064027fae */ /* 0x0007e2000892184c */
[-C--:B------:R-:W-:Y:S01]  /*8a70*/  LEA.HI.X.SX32 R95, R196, R5.reuse, 0x2, P0 ;  /* 0x00000005c45f7211 */ /* 0x080fe200000f16ff */
[----:B------:R-:W-:Y:S01]  /*8a80*/  IMAD R196, R244, 0x2, R223 ;  /* 0x00000002f4c47824 */ /* 0x000fe200078e02df */
[----:B------:R-:W-:Y:S01]  /*8a90*/  LEA R96, P0, R198, R246, 0x2 ;  /* 0x000000f6c6607211 */ /* 0x000fe200078010ff */
[----:B------:R2:W-:Y:S01]  /*8aa0*/  STL.64 [R1+0x100], R98 ;  /* 0x0001006201007387 */ /* 0x0005e20000100a00 */
[----:B------:R-:W-:-:S02]  /*8ab0*/  LEA.HI.X.SX32 R165, R199, R5, 0x2, P3 ;  /* 0x00000005c7a57211 */ /* 0x000fc400018f16ff */
[CC--:B------:R-:W-:Y:S01]  /*8ac0*/  LEA R162, P3, R201.reuse, R246.reuse, 0x2 ;  /* 0x000000f6c9a27211 */ /* 0x0c0fe200078610ff */
[----:B------:R-:W-:Y:S01]  /*8ad0*/  STL.64 [R1+0xf8], R170 ;  /* 0x0000f8aa01007387 */ /* 0x000fe20000100a00 */
[-C--:B------:R-:W-:Y:S01]  /*8ae0*/  LEA.HI.X.SX32 R97, R198, R5.reuse, 0x2, P0 ;  /* 0x00000005c6617211 */ /* 0x080fe200000f16ff */
[----:B------:R-:W-:Y:S01]  /*8af0*/  IMAD R198, R244, 0x2, R196 ;  /* 0x00000002f4c67824 */ /* 0x000fe200078e02c4 */
[-C--:B------:R-:W-:Y:S01]  /*8b00*/  LEA R92, P0, R200, R246.reuse, 0x2 ;  /* 0x000000f6c85c7211 */ /* 0x080fe200078010ff */
[----:B------:R3:W-:Y:S01]  /*8b10*/  STL.64 [R1+0xf0], R100 ;  /* 0x0000f06401007387 */ /* 0x0007e20000100a00 */
[-C--:B------:R-:W-:Y:S01]  /*8b20*/  LEA.HI.X.SX32 R163, R201, R5.reuse, 0x2, P3 ;  /* 0x00000005c9a37211 */ /* 0x080fe200018f16ff */
[----:B------:R-:W-:Y:S01]  /*8b30*/  IMAD R197, R244, 0x2, R198 ;  /* 0x00000002f4c57824 */ /* 0x000fe200078e02c6 */
        /* <DEDUP_REMOVED lines=16> */
[----:B------:R-:W-:Y:S01]  /*8c40*/  LEA R154, P3, R207, R246, 0x2 ;  /* 0x000000f6cf9a7211 */ /* 0x000fe200078610ff */
[----:B------:R-:W-:Y:S01]  /*8c50*/  STL.64 [R1+0xc8], R164 ;  /* 0x0000c8a401007387 */ /* 0x000fe20000100a00 */
[----:B------:R-:W-:-:S02]  /*8c60*/  LEA.HI.X.SX32 R91, R204, R5, 0x2, P0 ;  /* 0x00000005cc5b7211 */ /* 0x000fc400000f16ff */
[-C--:B------:R-:W-:Y:S01]  /*8c70*/  LEA R86, P0, R206, R246.reuse, 0x2 ;  /* 0x000000f6ce567211 */ /* 0x080fe200078010ff */
[----:B------:R1:W-:Y:S01]  /*8c80*/  STL.64 [R1+0xc0], R92 ;  /* 0x0000c05c01007387 */ /* 0x0003e20000100a00 */
[-C--:B------:R-:W-:Y:S01]  /*8c90*/  LEA.HI.X.SX32 R155, R207, R5.reuse, 0x2, P3 ;  /* 0x00000005cf9b7211 */ /* 0x080fe200018f16ff */
[----:B------:R-:W-:Y:S01]  /*8ca0*/  IMAD R207, R244, 0x2, R205 ;  /* 0x00000002f4cf7824 */ /* 0x000fe200078e02cd */
[CC--:B------:R-:W-:Y:S01]  /*8cb0*/  LEA R152, P3, R209.reuse, R246.reuse, 0x2 ;  /* 0x000000f6d1987211 */ /* 0x0c0fe200078610ff */
[----:B------:R-:W-:Y:S01]  /*8cc0*/  STL.64 [R1+0xb8], R162 ;  /* 0x0000b8a201007387 */ /* 0x000fe20000100a00 */
[-C--:B------:R-:W-:Y:S02]  /*8cd0*/  LEA.HI.X.SX32 R87, R206, R5.reuse, 0x2, P0 ;  /* 0x00000005ce577211 */ /* 0x080fe400000f16ff */
        /* <DEDUP_REMOVED lines=39> */
[-C--:B------:R-:W-:Y:S01]  /*8f50*/  LEA R130, P3, R194, R246.reuse, 0x2 ;  /* 0x000000f6c2827211 */ /* 0x080fe200078610ff */
[----:B------:R-:W-:Y:S01]  /*8f60*/  STL.64 [R1+0x58], R148 ;  /* 0x0000589401007387 */ /* 0x000fe20000100a00 */
[-C--:B------:R-:W-:Y:S02]  /*8f70*/  LEA.HI.X.SX32 R181, R218, R5.reuse, 0x2, P0 ;  /* 0x00000005dab57211 */ /* 0x080fe400000f16ff */
[----:B------:R-:W-:Y:S01]  /*8f80*/  LEA R178, P0, R220, R246, 0x2 ;  /* 0x000000f6dcb27211 */ /* 0x000fe200078010ff */
[----:B------:R1:W-:Y:S01]  /*8f90*/  STL.64 [R1+0x50], R184 ;  /* 0x000050b801007387 */ /* 0x0003e20000100a00 */
[----:B------:R-:W-:-:S02]  /*8fa0*/  LEA.HI.X.SX32 R131, R194, R5, 0x2, P3 ;  /* 0x00000005c2837211 */ /* 0x000fc400018f16ff */
[-C--:B------:R-:W-:Y:S01]  /*8fb0*/  LEA R114, P3, R221, R246.reuse, 0x2 ;  /* 0x000000f6dd727211 */ /* 0x080fe200078610ff */
        /* <DEDUP_REMOVED lines=15> */
[-C--:B------:R-:W-:Y:S01]  /*90b0*/  LEA.HI.X.SX32 R175, R222, R5.reuse, 0x2, P0 ;  /* 0x00000005deaf7211 */ /* 0x080fe200000f16ff */
[----:B------:R-:W-:Y:S01]  /*90c0*/  IMAD R225, R244, 0x2, R223 ;  /* 0x00000002f4e17824 */ /* 0x000fe200078e02df */
[-C--:B------:R-:W-:Y:S01]  /*90d0*/  LEA R248, P0, R196, R246.reuse, 0x2 ;  /* 0x000000f6c4f87211 */ /* 0x080fe200078010ff */
[----:B------:R1:W-:Y:S01]  /*90e0*/  STL.64 [R1+0x20], R178 ;  /* 0x000020b201007387 */ /* 0x0003e20000100a00 */
[-C--:B------:R-:W-:Y:S01]  /*90f0*/  LEA.HI.X.SX32 R195, R198, R5.reuse, 0x2, P3 ;  /* 0x00000005c6c37211 */ /* 0x080fe200018f16ff */
[----:B------:R-:W-:Y:S01]  /*9100*/  IMAD R227, R244, 0x2, R225 ;  /* 0x00000002f4e37824 */ /* 0x000fe200078e02e1 */
[-C--:B------:R-:W-:Y:S01]  /*9110*/  LEA R198, P3, R199, R246.reuse, 0x2 ;  /* 0x000000f6c7c67211 */ /* 0x080fe200078610ff */
[----:B------:R-:W-:Y:S01]  /*9120*/  STL.64 [R1+0x18], R130 ;  /* 0x0000188201007387 */ /* 0x000fe20000100a00 */
[-C--:B------:R-:W-:Y:S01]  /*9130*/  LEA.HI.X.SX32 R249, R196, R5.reuse, 0x2, P0 ;  /* 0x00000005c4f97211 */ /* 0x080fe200000f16ff */
[C---:B------:R-:W-:Y:S01]  /*9140*/  IMAD R229, R244.reuse, 0x2, R227 ;  /* 0x00000002f4e57824 */ /* 0x040fe200078e02e3 */
[-C--:B------:R-:W-:Y:S01]  /*9150*/  LEA R196, P0, R197, R246.reuse, 0x2 ;  /* 0x000000f6c5c47211 */ /* 0x080fe200078010ff */
[----:B------:R1:W-:Y:S01]  /*9160*/  STL.64 [R1+0x10], R176 ;  /* 0x000010b001007387 */ /* 0x0003e20000100a00 */
[-C--:B------:R-:W-:Y:S01]  /*9170*/  LEA.HI.X.SX32 R199, R199, R5.reuse, 0x2, P3 ;  /* 0x00000005c7c77211 */ /* 0x080fe200018f16ff */
[C---:B------:R-:W-:Y:S01]  /*9180*/  IMAD R231, R244.reuse, 0x2, R229 ;  /* 0x00000002f4e77824 */ /* 0x040fe200078e02e5 */
[-C--:B------:R-:W-:Y:S01]  /*9190*/  LEA R202, P3, R203, R246.reuse, 0x2 ;  /* 0x000000f6cbca7211 */ /* 0x080fe200078610ff */
[----:B------:R-:W-:Y:S01]  /*91a0*/  STL.64 [R1+0x8], R114 ;  /* 0x0000087201007387 */ /* 0x000fe20000100a00 */
[-C--:B------:R-:W-:Y:S01]  /*91b0*/  LEA.HI.X.SX32 R197, R197, R5.reuse, 0x2, P0 ;  /* 0x00000005c5c57211 */ /* 0x080fe200000f16ff */
[C---:B------:R-:W-:Y:S01]  /*91c0*/  IMAD R233, R244.reuse, 0x2, R231 ;  /* 0x00000002f4e97824 */ /* 0x040fe200078e02e7 */
[-C--:B------:R-:W-:Y:S01]  /*91d0*/  LEA R200, P0, R201, R246.reuse, 0x2 ;  /* 0x000000f6c9c87211 */ /* 0x080fe200078010ff */
[----:B------:R3:W-:Y:S01]  /*91e0*/  STL.64 [R1], R174 ;  /* 0x000000ae01007387 */ /* 0x0007e20000100a00 */
[-C--:B------:R-:W-:Y:S01]  /*91f0*/  LEA.HI.X.SX32 R203, R203, R5.reuse, 0x2, P3 ;  /* 0x00000005cbcb7211 */ /* 0x080fe200018f16ff */
[C---:B------:R-:W-:Y:S01]  /*9200*/  IMAD R235, R244.reuse, 0x2, R233 ;  /* 0x00000002f4eb7824 */ /* 0x040fe200078e02e9 */
[-C--:B------:R-:W-:Y:S01]  /*9210*/  LEA R206, P3, R207, R246.reuse, 0x2 ;  /* 0x000000f6cfce7211 */ /* 0x080fe200078610ff */
[----:B-1----:R-:W4:Y:S01]  /*9220*/  LDL.LU.64 R102, [R1+0x9e8] ;  /* 0x0009e80001667983 */ /* 0x002f220000300a00 */
[-C--:B------:R-:W-:Y:S01]  /*9230*/  LEA.HI.X.SX32 R201, R201, R5.reuse, 0x2, P0 ;  /* 0x00000005c9c97211 */ /* 0x080fe200000f16ff */
[C---:B------:R-:W-:Y:S01]  /*9240*/  IMAD R237, R244.reuse, 0x2, R235 ;  /* 0x00000002f4ed7824 */ /* 0x040fe200078e02eb */
[-C--:B------:R-:W-:Y:S01]  /*9250*/  LEA R204, P0, R205, R246.reuse, 0x2 ;  /* 0x000000f6cdcc7211 */ /* 0x080fe200078010ff */
[----:B--2---:R-:W2:Y:S01]  /*9260*/  LDL.LU.64 R98, [R1+0x9e0] ;  /* 0x0009e00001627983 */ /* 0x004ea20000300a00 */
[-C--:B------:R-:W-:Y:S01]  /*9270*/  LEA.HI.X.SX32 R207, R207, R5.reuse, 0x2, P3 ;  /* 0x00000005cfcf7211 */ /* 0x080fe200018f16ff */
[C---:B------:R-:W-:Y:S01]  /*9280*/  IMAD R239, R244.reuse, 0x2, R237 ;  /* 0x00000002f4ef7824 */ /* 0x040fe200078e02ed */
[-C--:B------:R-:W-:Y:S01]  /*9290*/  LEA R210, P3, R211, R246.reuse, 0x2 ;  /* 0x000000f6d3d27211 */ /* 0x080fe200078610ff */
[----:B---3--:R-:W3:Y:S01]  /*92a0*/  LDL.LU.64 R100, [R1+0x9d8] ;  /* 0x0009d80001647983 */ /* 0x008ee20000300a00 */
[----:B------:R-:W-:Y:S01]  /*92b0*/  LEA.HI.X.SX32 R205, R205, R5, 0x2, P0 ;  /* 0x00000005cdcd7211 */ /* 0x000fe200000f16ff */
[----:B------:R-:W-:Y:S01]  /*92c0*/  IMAD R241, R244, 0x2, R239 ;  /* 0x00000002f4f17824 */ /* 0x000fe200078e02ef */
[----:B------:R-:W-:-:S02]  /*92d0*/  LEA R208, P0, R209, R246, 0x2 ;  /* 0x000000f6d1d07211 */ /* 0x000fc400078010ff */
[-C--:B------:R-:W-:Y:S01]  /*92e0*/  LEA.HI.X.SX32 R211, R211, R5.reuse, 0x2, P3 ;  /* 0x00000005d3d37211 */ /* 0x080fe200018f16ff */
[----:B------:R-:W-:Y:S01]  /*92f0*/  IMAD R243, R244, 0x2, R241 ;  /* 0x00000002f4f37824 */ /* 0x000fe200078e02f1 */
[-C--:B------:R-:W-:Y:S02]  /*9300*/  LEA R214, P3, R215, R246.reuse, 0x2 ;  /* 0x000000f6d7d67211 */ /* 0x080fe400078610ff */
[-C--:B------:R-:W-:Y:S02]  /*9310*/  LEA.HI.X.SX32 R209, R209, R5.reuse, 0x2, P0 ;  /* 0x00000005d1d17211 */ /* 0x080fe400000f16ff */
[-C--:B------:R-:W-:Y:S02]  /*9320*/  LEA R212, P0, R213, R246.reuse, 0x2 ;  /* 0x000000f6d5d47211 */ /* 0x080fe400078010ff */
[----:B------:R-:W-:Y:S02]  /*9330*/  LEA.HI.X.SX32 R215, R215, R5, 0x2, P3 ;  /* 0x00000005d7d77211 */ /* 0x000fe400018f16ff */
[----:B------:R-:W-:-:S02]  /*9340*/  LEA R218, P3, R219, R246, 0x2 ;  /* 0x000000f6dbda7211 */ /* 0x000fc400078610ff */
[-C--:B------:R-:W-:Y:S02]  /*9350*/  LEA.HI.X.SX32 R213, R213, R5.reuse, 0x2, P0 ;  /* 0x00000005d5d57211 */ /* 0x080fe400000f16ff */
        /* <DEDUP_REMOVED lines=19> */
[----:B------:R-:W-:Y:S02]  /*9490*/  LOP3.LUT R245, R3, 0xc, RZ, 0xfc, !PT ;  /* 0x0000000c03f57812 */ /* 0x000fe400078efcff */
[-C--:B------:R-:W-:Y:S02]  /*94a0*/  LEA.HI.X.SX32 R233, R233, R5.reuse, 0x2, P0 ;  /* 0x00000005e9e97211 */ /* 0x080fe400000f16ff */
[----:B------:R-:W-:Y:S02]  /*94b0*/  LEA R236, P0, R237, R246, 0x2 ;  /* 0x000000f6edec7211 */ /* 0x000fe400078010ff */
[----:B------:R-:W-:-:S02]  /*94c0*/  LEA.HI.X.SX32 R239, R239, R5, 0x2, P3 ;  /* 0x00000005efef7211 */ /* 0x000fc400018f16ff */
[-C--:B------:R-:W-:Y:S02]  /*94d0*/  LEA R242, P3, R243, R246.reuse, 0x2 ;  /* 0x000000f6f3f27211 */ /* 0x080fe400078610ff */
[----:B------:R-:W-:Y:S01]  /*94e0*/  ISETP.GE.AND P6, PT, R245, c[0x0][0x180], PT ;  /* 0x00006000f5007a0c */ /* 0x000fe20003fc6270 */
[C---:B------:R-:W-:Y:S01]  /*94f0*/  IMAD R245, R244.reuse, 0x2, R243 ;  /* 0x00000002f4f57824 */ /* 0x040fe200078e02f3 */
[-C--:B------:R-:W-:Y:S02]  /*9500*/  LEA.HI.X.SX32 R237, R237, R5.reuse, 0x2, P0 ;  /* 0x00000005eded7211 */ /* 0x080fe400000f16ff */
[----:B------:R-:W-:Y:S01]  /*9510*/  LEA R240, P0, R241, R246, 0x2 ;  /* 0x000000f6f1f07211 */ /* 0x000fe200078010ff */
[----:B------:R-:W-:Y:S01]  /*9520*/  IMAD R247, R244, 0x2, R245 ;  /* 0x00000002f4f77824 */ /* 0x000fe200078e02f5 */
[----:B------:R-:W-:Y:S02]  /*9530*/  LEA.HI.X.SX32 R243, R243, R5, 0x2, P3 ;  /* 0x00000005f3f37211 */ /* 0x000fe400018f16ff */
[----:B------:R-:W-:-:S02]  /*9540*/  ISETP.GE.AND P3, PT, R0, c[0x0][0x180], PT ;  /* 0x0000600000007a0c */ /* 0x000fc40003f66270 */
[----:B------:R-:W-:Y:S02]  /*9550*/  SEL R3, R4, RZ, !P6 ;  /* 0x000000ff04037207 */ /* 0x000fe40007000000 */
[----:B------:R-:W-:Y:S02]  /*9560*/  LEA.HI.X.SX32 R241, R241, R5, 0x2, P0 ;  /* 0x00000005f1f17211 */ /* 0x000fe400000f16ff */
[----:B------:R-:W-:Y:S02]  /*9570*/  ISETP.GE.AND P0, PT, R252, c[0x0][0x180], PT ;  /* 0x00006000fc007a0c */ /* 0x000fe40003f06270 */
[----:B------:R-:W-:Y:S02]  /*9580*/  SEL R252, R4, RZ, !P3 ;  /* 0x000000ff04fc7207 */ /* 0x000fe40005800000 */
[----:B------:R-:W-:Y:S02]  /*9590*/  ISETP.NE.U32.AND P3, PT, R3, RZ, PT ;  /* 0x000000ff0300720c */ /* 0x000fe40003f65070 */
[----:B------:R-:W1:Y:S01]  /*95a0*/  S2R R3, SR_TID.X ;  /* 0x0000000000037919 */ /* 0x000e620000002100 */
[----:B------:R-:W-:-:S02]  /*95b0*/  LEA R244, P6, R245, R246, 0x2 ;  /* 0x000000f6f5f47211 */ /* 0x000fc400078c10ff */
[----:B------:R-:W-:Y:S02]  /*95c0*/  SEL R0, R4, RZ, !P0 ;  /* 0x000000ff04007207 */ /* 0x000fe40004000000 */
[----:B------:R-:W-:Y:S02]  /*95d0*/  LEA R246, P0, R247, R246, 0x2 ;  /* 0x000000f6f7f67211 */ /* 0x000fe400078010ff */
[-C--:B------:R-:W-:Y:S02]  /*95e0*/  LEA.HI.X.SX32 R245, R245, R5.reuse, 0x2, P6 ;  /* 0x00000005f5f57211 */ /* 0x080fe400030f16ff */
[----:B------:R-:W-:Y:S02]  /*95f0*/  ISETP.NE.U32.AND P6, PT, R252, RZ, PT ;  /* 0x000000fffc00720c */ /* 0x000fe40003fc5070 */
[----:B------:R-:W-:Y:S01]  /*9600*/  LEA.HI.X.SX32 R247, R247, R5, 0x2, P0 ;  /* 0x00000005f7f77211 */ /* 0x000fe200000f16ff */
[----:B------:R1:W-:Y:S01]  /*9610*/  LDGSTS.E [R2+0x50c00], [R94.64], P3 ;  /* 0x50c000005e027fae */ /* 0x0003e2000992184c */
[----:B------:R-:W-:-:S02]  /*9620*/  ISETP.NE.U32.AND P0, PT, R0, RZ, PT ;  /* 0x000000ff0000720c */ /* 0x000fc40003f05070 */
[----:B-1----:R-:W-:Y:S01]  /*9630*/  SHF.R.U32.HI R3, RZ, 0x6, R3 ;  /* 0x00000006ff037819 */ /* 0x002fe20000011603 */
[----:B------:R-:W2:Y:S03]  /*9640*/  LDL.LU.64 R94, [R1+0x9d0] ;  /* 0x0009d000015e7983 */ /* 0x000ea60000300a00 */
[----:B------:R-:W-:-:S07]  /*9650*/  SGXT.U32 R3, R3, 0x1 ;  /* 0x000000010303781a */ /* 0x000fce0000000000 */
[----:B------:R1:W-:Y:S01]  /*9660*/  LDGSTS.E [R2+0x51000], [R96.64], P0 ;  /* 0x5100000060027fae */ /* 0x0003e2000812184c */
[----:B------:R-:W-:-:S03]  /*9670*/  LOP3.LUT R252, R3, 0x18, RZ, 0xfc, !PT ;  /* 0x0000001803fc7812 */ /* 0x000fc600078efcff */
[----:B------:R1:W-:Y:S01]  /*9680*/  LDGSTS.E [R2+0x51400], [R92.64], P6 ;  /* 0x514000005c027fae */ /* 0x0003e2000b12184c */
[C---:B------:R-:W-:Y:S02]  /*9690*/  LOP3.LUT R5, R3.reuse, 0x1c, RZ, 0xfc, !PT ;  /* 0x0000001c03057812 */ /* 0x040fe400078efcff */
[----:B------:R-:W-:Y:S02]  /*96a0*/  ISETP.GE.AND P4, PT, R252, c[0x0][0x180], PT ;  /* 0x00006000fc007a0c */ /* 0x000fe40003f86270 */
[----:B------:R-:W-:Y:S02]  /*96b0*/  LOP3.LUT R0, R3, 0x20, RZ, 0xfc, !PT ;  /* 0x0000002003007812 */ /* 0x000fe400078efcff */
[----:B------:R-:W-:Y:S01]  /*96c0*/  ISETP.GE.AND P5, PT, R5, c[0x0][0x180], PT ;  /* 0x0000600005007a0c */ /* 0x000fe20003fa6270 */
[----:B-1----:R-:W2:Y:S01]  /*96d0*/  LDL.LU.64 R96, [R1+0x9c8] ;  /* 0x0009c80001607983 */ /* 0x002ea20000300a00 */
[----:B------:R-:W-:Y:S02]  /*96e0*/  LOP3.LUT R252, R3, 0x24, RZ, 0xfc, !PT ;  /* 0x0000002403fc7812 */ /* 0x000fe400078efcff */
[----:B------:R-:W-:Y:S01]  /*96f0*/  SEL R5, R4, RZ, !P4 ;  /* 0x000000ff04057207 */ /* 0x000fe20006000000 */
[----:B------:R-:W2:Y:S01]  /*9700*/  LDL.LU.64 R92, [R1+0x9c0] ;  /* 0x0009c000015c7983 */ /* 0x000ea20000300a00 */
[----:B------:R-:W-:-:S02]  /*9710*/  ISETP.GE.AND P4, PT, R0, c[0x0][0x180], PT ;  /* 0x0000600000007a0c */ /* 0x000fc40003f86270 */
[----:B------:R-:W-:Y:S02]  /*9720*/  SEL R0, R4, RZ, !P5 ;  /* 0x000000ff04007207 */ /* 0x000fe40006800000 */
[----:B------:R-:W-:Y:S02]  /*9730*/  ISETP.GE.AND P5, PT, R252, c[0x0][0x180], PT ;  /* 0x00006000fc007a0c */ /* 0x000fe40003fa6270 */
[----:B------:R-:W-:Y:S02]  /*9740*/  ISETP.NE.U32.AND P1, PT, R5, RZ, PT ;  /* 0x000000ff0500720c */ /* 0x000fe40003f25070 */
[C---:B------:R-:W-:Y:S02]  /*9750*/  SEL R5, R4.reuse, RZ, !P5 ;  /* 0x000000ff04057207 */ /* 0x040fe40006800000 */
[----:B------:R-:W-:Y:S02]  /*9760*/  SEL R252, R4, RZ, !P4 ;  /* 0x000000ff04fc7207 */ /* 0x000fe40006000000 */
[----:B------:R-:W-:-:S02]  /*9770*/  ISETP.NE.U32.AND P5, PT, R5, RZ, PT ;  /* 0x000000ff0500720c */ /* 0x000fc40003fa5070 */
[C---:B------:R-:W-:Y:S02]  /*9780*/  LOP3.LUT R5, R3.reuse, 0x28, RZ, 0xfc, !PT ;  /* 0x0000002803057812 */ /* 0x040fe400078efcff */
[----:B------:R-:W-:Y:S02]  /*9790*/  ISETP.NE.U32.AND P3, PT, R252, RZ, PT ;  /* 0x000000fffc00720c */ /* 0x000fe40003f65070 */
[----:B------:R-:W-:Y:S01]  /*97a0*/  LOP3.LUT R252, R3, 0x2c, RZ, 0xfc, !PT ;  /* 0x0000002c03fc7812 */ /* 0x000fe200078efcff */
[----:B------:R1:W-:Y:S01]  /*97b0*/  LDGSTS.E [R2+0x51800], [R88.64], P1 ;  /* 0x5180000058027fae */ /* 0x0003e2000892184c */
[----:B------:R-:W-:Y:S02]  /*97c0*/  ISETP.NE.U32.AND P4, PT, R0, RZ, PT ;  /* 0x000000ff0000720c */ /* 0x000fe40003f85070 */
[----:B------:R-:W-:Y:S02]  /*97d0*/  ISETP.GE.AND P0, PT, R5, c[0x0][0x180], PT ;  /* 0x0000600005007a0c */ /* 0x000fe40003f06270 */
[----:B------:R-:W-:-:S02]  /*97e0*/  LOP3.LUT R0, R3, 0x30, RZ, 0xfc, !PT ;  /* 0x0000003003007812 */ /* 0x000fc400078efcff */
[----:B------:R-:W-:Y:S02]  /*97f0*/  ISETP.GE.AND P6, PT, R252, c[0x0][0x180], PT ;  /* 0x00006000fc007a0c */ /* 0x000fe40003fc6270 */
[----:B------:R-:W-:Y:S02]  /*9800*/  LOP3.LUT R252, R3, 0x34, RZ, 0xfc, !PT ;  /* 0x0000003403fc7812 */ /* 0x000fe400078efcff */
[----:B------:R-:W-:Y:S01]  /*9810*/  SEL R5, R4, RZ, !P0 ;  /* 0x000000ff04057207 */ /* 0x000fe20004000000 */
[----:B-1----:R-:W2:Y:S01]  /*9820*/  LDL.LU.64 R88, [R1+0x9b8] ;  /* 0x0009b80001587983 */ /* 0x002ea20000300a00 */
[----:B------:R-:W-:Y:S02]  /*9830*/  ISETP.GE.AND P0, PT, R0, c[0x0][0x180], PT ;  /* 0x0000600000007a0c */ /* 0x000fe40003f06270 */
[----:B------:R-:W-:Y:S01]  /*9840*/  SEL R0, R4, RZ, !P6 ;  /* 0x000000ff04007207 */ /* 0x000fe20007000000 */
[----:B------:R1:W-:Y:S01]  /*9850*/  LDGSTS.E [R2+0x51c00], [R90.64], P4 ;  /* 0x51c000005a027fae */ /* 0x0003e2000a12184c */
[----:B------:R-:W-:-:S02]  /*9860*/  ISETP.GE.AND P6, PT, R252, c[0x0][0x180], PT ;  /* 0x00006000fc007a0c */ /* 0x000fc40003fc6270 */
[----:B------:R-:W-:Y:S01]  /*9870*/  ISETP.NE.U32.AND P1, PT, R5, RZ, PT ;  /* 0x000000ff0500720c */ /* 0x000fe20003f25070 */
[----:B------:R1:W-:Y:S01]  /*9880*/  LDGSTS.E [R2+0x52000], [R86.64], P3 ;  /* 0x5200000056027fae */ /* 0x0003e2000992184c */
[C---:B------:R-:W-:Y:S02]  /*9890*/  SEL R5, R4.reuse, RZ, !P6 ;  /* 0x000000ff04057207 */ /* 0x040fe40007000000 */
[----:B------:R-:W-:Y:S01]  /*98a0*/  SEL R252, R4, RZ, !P0 ;  /* 0x000000ff04fc7207 */ /* 0x000fe20004000000 */
[----:B------:R1:W-:Y:S01]  /*98b0*/  LDGSTS.E [R2+0x52400], [R190.64], P5 ;  /* 0x52400000be027fae */ /* 0x0003e2000a92184c */
[----:B------:R-:W-:Y:S02]  /*98c0*/  ISETP.NE.U32.AND P6, PT, R5, RZ, PT ;  /* 0x000000ff0500720c */ /* 0x000fe40003fc5070 */
[----:B------:R-:W-:Y:S01]  /*98d0*/  ISETP.NE.U32.AND P4, PT, R252, RZ, PT ;  /* 0x000000fffc00720c */ /* 0x000fe20003f85070 */
[----:B-1----:R-:W2:Y:S01]  /*98e0*/  LDL.LU.64 R90, [R1+0x9b0] ;  /* 0x0009b000015a7983 */ /* 0x002ea20000300a00 */
[----:B------:R-:W-:-:S02]  /*98f0*/  LOP3.LUT R5, R3, 0x38, RZ, 0xfc, !PT ;  /* 0x0000003803057812 */ /* 0x000fc400078efcff */
[----:B------:R-:W-:Y:S01]  /*9900*/  LOP3.LUT R252, R3, 0x3c, RZ, 0xfc, !PT ;  /* 0x0000003c03fc7812 */ /* 0x000fe200078efcff */
[----:B------:R1:W-:Y:S01]  /*9910*/  LDGSTS.E [R2+0x52800], [R188.64], P1 ;  /* 0x52800000bc027fae */ /* 0x0003e2000892184c */
[----:B------:R-:W-:Y:S02]  /*9920*/  ISETP.NE.U32.AND P0, PT, R0, RZ, PT ;  /* 0x000000ff0000720c */ /* 0x000fe40003f05070 */
[----:B------:R-:W-:Y:S01]  /*9930*/  ISETP.GE.AND P3, PT, R5, c[0x0][0x180], PT ;  /* 0x0000600005007a0c */ /* 0x000fe20003f66270 */
[----:B------:R-:W2:Y:S01]  /*9940*/  LDL.LU.64 R86, [R1+0x9a8] ;  /* 0x0009a80001567983 */ /* 0x000ea20000300a00 */
[C---:B------:R-:W-:Y:S02]  /*9950*/  LOP3.LUT R0, R3.reuse, 0x40, RZ, 0xfc, !PT ;  /* 0x0000004003007812 */ /* 0x040fe400078efcff */
[----:B------:R-:W-:Y:S01]  /*9960*/  ISETP.GE.AND P5, PT, R252, c[0x0][0x180], PT ;  /* 0x00006000fc007a0c */ /* 0x000fe20003fa6270 */
[----:B------:R-:W2:Y:S01]  /*9970*/  LDL.LU.64 R190, [R1+0x9a0] ;  /* 0x0009a00001be7983 */ /* 0x000ea20000300a00 */
[----:B------:R-:W-:-:S02]  /*9980*/  LOP3.LUT R252, R3, 0x44, RZ, 0xfc, !PT ;  /* 0x0000004403fc7812 */ /* 0x000fc400078efcff */
[----:B------:R-:W-:Y:S01]  /*9990*/  SEL R5, R4, RZ, !P3 ;  /* 0x000000ff04057207 */ /* 0x000fe20005800000 */
[----:B-1----:R-:W2:Y:S01]  /*99a0*/  LDL.LU.64 R188, [R1+0x998] ;  /* 0x0009980001bc7983 */ /* 0x002ea20000300a00 */
[----:B------:R-:W-:Y:S02]  /*99b0*/  ISETP.GE.AND P3, PT, R0, c[0x0][0x180], PT ;  /* 0x0000600000007a0c */ /* 0x000fe40003f66270 */
[----:B------:R-:W-:Y:S01]  /*99c0*/  SEL R3, R4, RZ, !P5 ;  /* 0x000000ff04037207 */ /* 0x000fe20006800000 */
[----:B------:R1:W-:Y:S01]  /*99d0*/  LDGSTS.E [R2+0x52c00], [R186.64], P0 ;  /* 0x52c00000ba027fae */ /* 0x0003e2000812184c */
[----:B------:R-:W-:Y:S02]  /*99e0*/  ISETP.GE.AND P5, PT, R252, c[0x0][0x180], PT ;  /* 0x00006000fc007a0c */ /* 0x000fe40003fa6270 */
[----:B------:R-:W-:Y:S01]  /*99f0*/  SEL R252, R4, RZ, !P3 ;  /* 0x000000ff04fc7207 */ /* 0x000fe20005800000 */
[----:B------:R1:W-:Y:S01]  /*9a00*/  LDGSTS.E [R2+0x53000], [R184.64], P4 ;  /* 0x53000000b8027fae */ /* 0x0003e2000a12184c */
[----:B------:R-:W-:-:S03]  /*9a10*/  ISETP.NE.U32.AND P3, PT, R3, RZ, PT ;  /* 0x000000ff0300720c */ /* 0x000fc60003f65070 */
[----:B------:R-:W1:Y:S01]  /*9a20*/  S2R R3, SR_TID.X ;  /* 0x0000000000037919 */ /* 0x000e620000002100 */
[----:B------:R-:W-:Y:S02]  /*9a30*/  ISETP.NE.U32.AND P1, PT, R5, RZ, PT ;  /* 0x000000ff0500720c */ /* 0x000fe40003f25070 */
[----:B------:R-:W-:Y:S01]  /*9a40*/  SEL R5, R4, RZ, !P5 ;  /* 0x000000ff04057207 */ /* 0x000fe20006800000 */
[----:B------:R1:W-:Y:S03]  /*9a50*/  LDGSTS.E [R2+0x53400], [R182.64], P6 ;  /* 0x53400000b6027fae */ /* 0x0003e6000b12184c */
[----:B------:R-:W-:Y:S01]  /*9a60*/  ISETP.NE.U32.AND P5, PT, R5, RZ, PT ;  /* 0x000000ff0500720c */ /* 0x000fe20003fa5070 */
[----:B-1----:R-:W2:Y:S01]  /*9a70*/  LDL.LU R186, [R1+0x994] ;  /* 0x0009940001ba7983 */ /* 0x002ea20000300800 */
[----:B------:R-:W-:-:S05]  /*9a80*/  ISETP.NE.U32.AND P0, PT, R252, RZ, PT ;  /* 0x000000fffc00720c */ /* 0x000fca0003f05070 */
[----:B------:R1:W-:Y:S04]  /*9a90*/  LDGSTS.E [R2+0x53800], [R180.64], P1 ;  /* 0x53800000b4027fae */ /* 0x0003e8000892184c */
[----:B------:R1:W-:Y:S04]  /*9aa0*/  LDGSTS.E [R2+0x53c00], [R178.64], P3 ;  /* 0x53c00000b2027fae */ /* 0x0003e8000992184c */
[----:B------:R1:W-:Y:S01]  /*9ab0*/  LDGSTS.E [R2+0x54000], [R176.64], P0 ;  /* 0x54000000b0027fae */ /* 0x0003e2000812184c */
[----:B------:R-:W-:-:S03]  /*9ac0*/  SHF.R.U32.HI R3, RZ, 0x6, R3 ;  /* 0x00000006ff037819 */ /* 0x000fc60000011603 */
[----:B------:R1:W-:Y:S01]  /*9ad0*/  LDGSTS.E [R2+0x54400], [R174.64], P5 ;  /* 0x54400000ae027fae */ /* 0x0003e2000a92184c */
[----:B------:R-:W-:-:S04]  /*9ae0*/  SGXT.U32 R3, R3, 0x1 ;  /* 0x000000010303781a */ /* 0x000fc80000000000 */
[----:B------:R-:W-:-:S04]  /*9af0*/  LOP3.LUT R5, R3, 0x48, RZ, 0xfc, !PT ;  /* 0x0000004803057812 */ /* 0x000fc800078efcff */
[----:B------:R-:W-:Y:S02]  /*9b00*/  ISETP.GE.AND P4, PT, R5, c[0x0][0x180], PT ;  /* 0x0000600005007a0c */ /* 0x000fe40003f86270 */
[----:B------:R-:W1:Y:S01]  /*9b10*/  S2R R5, SR_TID.X ;  /* 0x0000000000057919 */ /* 0x000e620000002100 */
[C---:B------:R-:W-:Y:S02]  /*9b20*/  LOP3.LUT R252, R3.reuse, 0x4c, RZ, 0xfc, !PT ;  /* 0x0000004c03fc7812 */ /* 0x040fe400078efcff */
[C---:B------:R-:W-:Y:S02]  /*9b30*/  LOP3.LUT R187, R3.reuse, 0x50, RZ, 0xfc, !PT ;  /* 0x0000005003bb7812 */ /* 0x040fe400078efcff */
[----:B------:R-:W-:Y:S02]  /*9b40*/  ISETP.GE.AND P6, PT, R252, c[0x0][0x180], PT ;  /* 0x00006000fc007a0c */ /* 0x000fe40003fc6270 */
[----:B------:R-:W-:Y:S02]  /*9b50*/  LOP3.LUT R252, R3, 0x54, RZ, 0xfc, !PT ;  /* 0x0000005403fc7812 */ /* 0x000fe400078efcff */
[----:B------:R-:W2:Y:S04]  /*9b60*/  LDL.LU R187, [R1+0x990] ;  /* 0x0009900001bb7983 */ /* 0x000ea80000300800 */
[----:B------:R-:W2:Y:S04]  /*9b70*/  LDL.LU.64 R184, [R1+0x988] ;  /* 0x0009880001b87983 */ /* 0x000ea80000300a00 */
[----:B------:R-:W2:Y:S04]  /*9b80*/  LDL.LU.64 R182, [R1+0x980] ;  /* 0x0009800001b67983 */ /* 0x000ea80000300a00 */
[----:B-1----:R-:W2:Y:S01]  /*9b90*/  LDL.LU.64 R180, [R1+0x978] ;  /* 0x0009780001b47983 */ /* 0x002ea20000300a00 */
[----:B------:R-:W-:-:S03]  /*9ba0*/  SHF.R.U32.HI R3, RZ, 0x6, R5 ;  /* 0x00000006ff037819 */ /* 0x000fc60000011605 */
[----:B------:R-:W2:Y:S01]  /*9bb0*/  LDL.LU R178, [R1+0x974] ;  /* 0x0009740001b27983 */ /* 0x000ea20000300800 */
[----:B------:R-:W-:-:S04]  /*9bc0*/  SGXT.U32 R3, R3, 0x1 ;  /* 0x000000010303781a */ /* 0x000fc80000000000 */
[----:B------:R-:W-:Y:S02]  /*9bd0*/  LOP3.LUT R3, R3, 0x50, RZ, 0xfc, !PT ;  /* 0x0000005003037812 */ /* 0x000fe400078efcff */
[C---:B------:R-:W-:Y:S02]  /*9be0*/  SEL R5, R4.reuse, RZ, !P4 ;  /* 0x000000ff04057207 */ /* 0x040fe40006000000 */
[----:B------:R-:W-:Y:S02]  /*9bf0*/  ISETP.GE.AND P4, PT, R3, c[0x0][0x180], PT ;  /* 0x0000600003007a0c */ /* 0x000fe40003f86270 */
[----:B------:R-:W-:Y:S02]  /*9c00*/  SEL R3, R4, RZ, !P6 ;  /* 0x000000ff04037207 */ /* 0x000fe40007000000 */
[----:B------:R-:W-:Y:S02]  /*9c10*/  ISETP.GE.AND P6, PT, R252, c[0x0][0x180], PT ;  /* 0x00006000fc007a0c */ /* 0x000fe40003fc6270 */
[----:B------:R-:W-:-:S02]  /*9c20*/  SEL R252, R4, RZ, !P4 ;  /* 0x000000ff04fc7207 */ /* 0x000fc40006000000 */
[----:B------:R-:W-:Y:S02]  /*9c30*/  ISETP.NE.U32.AND P4, PT, R3, RZ, PT ;  /* 0x000000ff0300720c */ /* 0x000fe40003f85070 */
[----:B------:R-:W1:Y:S01]  /*9c40*/  S2R R3, SR_TID.X ;  /* 0x0000000000037919 */ /* 0x000e620000002100 */
[----:B------:R-:W-:Y:S02]  /*9c50*/  ISETP.NE.U32.AND P1, PT, R5, RZ, PT ;  /* 0x000000ff0500720c */ /* 0x000fe40003f25070 */
[----:B------:R-:W-:-:S04]  /*9c60*/  SEL R5, R4, RZ, !P6 ;  /* 0x000000ff04057207 */ /* 0x000fc80007000000 */
[----:B------:R-:W-:Y:S02]  /*9c70*/  ISETP.NE.U32.AND P6, PT, R5, RZ, PT ;  /* 0x000000ff0500720c */ /* 0x000fe40003fc5070 */
[----:B------:R-:W-:-:S05]  /*9c80*/  ISETP.NE.U32.AND P3, PT, R252, RZ, PT ;  /* 0x000000fffc00720c */ /* 0x000fca0003f65070 */
[----:B------:R3:W-:Y:S04]  /*9c90*/  LDGSTS.E [R2+0x54800], [R248.64], P1 ;  /* 0x54800000f8027fae */ /* 0x0007e8000892184c */
[----:B------:R3:W-:Y:S04]  /*9ca0*/  LDGSTS.E [R2+0x54c00], [R196.64], P4 ;  /* 0x54c00000c4027fae */ /* 0x0007e8000a12184c */
[----:B------:R3:W-:Y:S01]  /*9cb0*/  LDGSTS.E [R2+0x55000], [R200.64], P3 ;  /* 0x55000000c8027fae */ /* 0x0007e2000992184c */
[----:B-1----:R-:W-:-:S03]  /*9cc0*/  SHF.R.U32.HI R3, RZ, 0x6, R3 ;  /* 0x00000006ff037819 */ /* 0x002fc60000011603 */
        /* <DEDUP_REMOVED lines=11> */
[----:B------:R-:W2:Y:S01]  /*9d80*/  LDL.LU.64 R174, [R1+0x960] ;  /* 0x0009600001ae7983 */ /* 0x000ea20000300a00 */
[----:B-1----:R-:W-:-:S04]  /*9d90*/  SHF.R.U32.HI R3, RZ, 0x6, R5 ;  /* 0x00000006ff037819 */ /* 0x002fc80000011605 */
        /* <DEDUP_REMOVED lines=9> */
[----:B------:R-:W-:-:S03]  /*9e30*/  ISETP.NE.U32.AND P1, PT, R5, RZ, PT ;  /* 0x000000ff0500720c */ /* 0x000fc60003f25070 */
[----:B------:R-:W-:Y:S04]  /*9e40*/  STL.64 [R1+0x810], R248 ;  /* 0x000810f801007387 */ /* 0x000fe80000100a00 */
[----:B------:R3:W-:Y:S01]  /*9e50*/  STL.64 [R1+0x818], R196 ;  /* 0x000818c401007387 */ /* 0x0007e20000100a00 */
[----:B------:R-:W-:Y:S02]  /*9e60*/  SEL R5, R4, RZ, !P5 ;  /* 0x000000ff04057207 */ /* 0x000fe40006800000 */
[----:B------:R-:W-:Y:S02]  /*9e70*/  ISETP.NE.U32.AND P5, PT, R252, RZ, PT ;  /* 0x000000fffc00720c */ /* 0x000fe40003fa5070 */
[----:B-1----:R-:W-:Y:S01]  /*9e80*/  SHF.R.U32.HI R3, RZ, 0x6, R3 ;  /* 0x00000006ff037819 */ /* 0x002fe20000011603 */
[----:B------:R1:W-:Y:S03]  /*9e90*/  LDGSTS.E [R2+0x55800], [R208.64], P1 ;  /* 0x55800000d0027fae */ /* 0x0003e6000892184c */
[----:B------:R-:W-:Y:S01]  /*9ea0*/  SGXT.U32 R3, R3, 0x1 ;  /* 0x000000010303781a */ /* 0x000fe20000000000 */
[----:B------:R1:W-:Y:S03]  /*9eb0*/  STL.64 [R1+0x800], R200 ;  /* 0x000800c801007387 */ /* 0x0003e60000100a00 */
[C---:B---3--:R-:W-:Y:S01]  /*9ec0*/  LOP3.LUT R197, R3.reuse, 0x68, RZ, 0xfc, !PT ;  /* 0x0000006803c57812 */ /* 0x048fe200078efcff */
[----:B------:R3:W-:Y:S01]  /*9ed0*/  LDGSTS.E [R2+0x55c00], [R212.64], P0 ;  /* 0x55c00000d4027fae */ /* 0x0007e2000812184c */
[----:B------:R-:W-:-:S02]  /*9ee0*/  LOP3.LUT R249, R3, 0x6c, RZ, 0xfc, !PT ;  /* 0x0000006c03f97812 */ /* 0x000fc400078efcff */
[----:B------:R-:W-:Y:S01]  /*9ef0*/  ISETP.GE.AND P3, PT, R197, c[0x0][0x180], PT ;  /* 0x00006000c5007a0c */ /* 0x000fe20003f66270 */
[----:B------:R1:W-:Y:S01]  /*9f00*/  LDGSTS.E [R2+0x56000], [R216.64], P5 ;  /* 0x56000000d8027fae */ /* 0x0003e2000a92184c */
[----:B------:R-:W-:Y:S02]  /*9f10*/  LOP3.LUT R248, R3, 0x70, RZ, 0xfc, !PT ;  /* 0x0000007003f87812 */ /* 0x000fe400078efcff */
[----:B------:R-:W-:Y:S02]  /*9f20*/  ISETP.GE.AND P6, PT, R249, c[0x0][0x180], PT ;  /* 0x00006000f9007a0c */ /* 0x000fe40003fc6270 */
[----:B------:R-:W-:Y:S02]  /*9f30*/  ISETP.NE.U32.AND P4, PT, R5, RZ, PT ;  /* 0x000000ff0500720c */ /* 0x000fe40003f85070 */
[----:B------:R-:W-:Y:S02]  /*9f40*/  LOP3.LUT R197, R3, 0x74, RZ, 0xfc, !PT ;  /* 0x0000007403c57812 */ /* 0x000fe400078efcff */
[----:B------:R-:W-:-:S02]  /*9f50*/  SEL R5, R4, RZ, !P3 ;  /* 0x000000ff04057207 */ /* 0x000fc40005800000 */
[----:B------:R-:W-:Y:S02]  /*9f60*/  ISETP.GE.AND P3, PT, R248, c[0x0][0x180], PT ;  /* 0x00006000f8007a0c */ /* 0x000fe40003f66270 */
[C---:B------:R-:W-:Y:S02]  /*9f70*/  SEL R196, R4.reuse, RZ, !P6 ;  /* 0x000000ff04c47207 */ /* 0x040fe40007000000 */
[----:B------:R-:W-:Y:S02]  /*9f80*/  ISETP.GE.AND P6, PT, R197, c[0x0][0x180], PT ;  /* 0x00006000c5007a0c */ /* 0x000fe40003fc6270 */
[C---:B------:R-:W-:Y:S01]  /*9f90*/  SEL R252, R4.reuse, RZ, !P3 ;  /* 0x000000ff04fc7207 */ /* 0x040fe20005800000 */
[----:B------:R2:W-:Y:S01]  /*9fa0*/  LDGSTS.E [R2+0x56400], [R220.64], P4 ;  /* 0x56400000dc027fae */ /* 0x0005e2000a12184c */
[----:B------:R-:W-:Y:S02]  /*9fb0*/  ISETP.NE.U32.AND P1, PT, R5, RZ, PT ;  /* 0x000000ff0500720c */ /* 0x000fe40003f25070 */
[----:B------:R-:W-:-:S02]  /*9fc0*/  SEL R5, R4, RZ, !P6 ;  /* 0x000000ff04057207 */ /* 0x000fc40007000000 */
[C---:B-1----:R-:W-:Y:S02]  /*9fd0*/  LOP3.LUT R200, R3.reuse, 0x78, RZ, 0xfc, !PT ;  /* 0x0000007803c87812 */ /* 0x042fe400078efcff */
[----:B------:R-:W-:Y:S02]  /*9fe0*/  ISETP.NE.U32.AND P3, PT, R196, RZ, PT ;  /* 0x000000ffc400720c */ /* 0x000fe40003f65070 */
[----:B------:R-:W-:Y:S02]  /*9ff0*/  ISETP.NE.U32.AND P0, PT, R252, RZ, PT ;  /* 0x000000fffc00720c */ /* 0x000fe40003f05070 */
[----:B------:R-:W-:Y:S02]  /*a000*/  LOP3.LUT R197, R3, 0x7c, RZ, 0xfc, !PT ;  /* 0x0000007c03c57812 */ /* 0x000fe400078efcff */
[----:B------:R-:W-:Y:S01]  /*a010*/  ISETP.NE.U32.AND P6, PT, R5, RZ, PT ;  /* 0x000000ff0500720c */ /* 0x000fe20003fc5070 */
[----:B------:R1:W-:Y:S01]  /*a020*/  LDGSTS.E [R2+0x56800], [R224.64], P1 ;  /* 0x56800000e0027fae */ /* 0x0003e2000892184c */
[----:B------:R-:W-:-:S02]  /*a030*/  ISETP.GE.AND P5, PT, R200, c[0x0][0x180], PT ;  /* 0x00006000c8007a0c */ /* 0x000fc40003fa6270 */
[----:B------:R-:W-:Y:S02]  /*a040*/  LOP3.LUT R196, R3, 0x2, RZ, 0xfc, !PT ;  /* 0x0000000203c47812 */ /* 0x000fe400078efcff */
[----:B------:R-:W-:Y:S01]  /*a050*/  ISETP.GE.AND P4, PT, R197, c[0x0][0x180], PT ;  /* 0x00006000c5007a0c */ /* 0x000fe20003f86270 */
[----:B------:R1:W-:Y:S01]  /*a060*/  LDGSTS.E [R2+0x56c00], [R228.64], P3 ;  /* 0x56c00000e4027fae */ /* 0x0003e2000992184c */
[----:B------:R-:W-:Y:S02]  /*a070*/  LOP3.LUT R197, R3, 0x6, RZ, 0xfc, !PT ;  /* 0x0000000603c57812 */ /* 0x000fe400078efcff */
[----:B------:R-:W-:Y:S01]  /*a080*/  SEL R5, R4, RZ, !P5 ;  /* 0x000000ff04057207 */ /* 0x000fe20006800000 */
[----:B------:R1:W-:Y:S01]  /*a090*/  LDGSTS.E [R2+0x57000], [R232.64], P0 ;  /* 0x57000000e8027fae */ /* 0x0003e2000812184c */
[----:B------:R-:W-:Y:S02]  /*a0a0*/  ISETP.GE.AND P5, PT, R196, c[0x0][0x180], PT ;  /* 0x00006000c4007a0c */ /* 0x000fe40003fa6270 */
[----:B------:R-:W-:Y:S01]  /*a0b0*/  SEL R196, R4, RZ, !P4 ;  /* 0x000000ff04c47207 */ /* 0x000fe20006000000 */
[----:B------:R1:W-:Y:S01]  /*a0c0*/  LDGSTS.E [R2+0x57400], [R236.64], P6 ;  /* 0x57400000ec027fae */ /* 0x0003e2000b12184c */
[----:B------:R-:W-:-:S02]  /*a0d0*/  ISETP.GE.AND P4, PT, R197, c[0x0][0x180], PT ;  /* 0x00006000c5007a0c */ /* 0x000fc40003f86270 */
[----:B------:R-:W-:Y:S02]  /*a0e0*/  LOP3.LUT R200, R3, 0xa, RZ, 0xfc, !PT ;  /* 0x0000000a03c87812 */ /* 0x000fe400078efcff */
[----:B------:R-:W-:Y:S02]  /*a0f0*/  ISETP.NE.U32.AND P1, PT, R5, RZ, PT ;  /* 0x000000ff0500720c */ /* 0x000fe40003f25070 */
[----:B------:R-:W-:Y:S02]  /*a100*/  LOP3.LUT R197, R3, 0xe, RZ, 0xfc, !PT ;  /* 0x0000000e03c57812 */ /* 0x000fe400078efcff */
[C---:B------:R-:W-:Y:S02]  /*a110*/  SEL R252, R4.reuse, RZ, !P5 ;  /* 0x000000ff04fc7207 */ /* 0x040fe40006800000 */
[----:B------:R-:W-:Y:S02]  /*a120*/  SEL R5, R4, RZ, !P4 ;  /* 0x000000ff04057207 */ /* 0x000fe40006000000 */
[----:B------:R-:W-:-:S02]  /*a130*/  ISETP.NE.U32.AND P5, PT, R196, RZ, PT ;  /* 0x000000ffc400720c */ /* 0x000fc40003fa5070 */
[----:B------:R-:W-:Y:S02]  /*a140*/  ISETP.GE.AND P0, PT, R200, c[0x0][0x180], PT ;  /* 0x00006000c8007a0c */ /* 0x000fe40003f06270 */
[----:B------:R-:W-:Y:S01]  /*a150*/  LOP3.LUT R196, R3, 0x12, RZ, 0xfc, !PT ;  /* 0x0000001203c47812 */ /* 0x000fe200078efcff */
[----:B------:R1:W-:Y:S01]  /*a160*/  LDGSTS.E [R2+0x57800], [R240.64], P1 ;  /* 0x57800000f0027fae */ /* 0x0003e2000892184c */
[----:B------:R-:W-:Y:S02]  /*a170*/  ISETP.GE.AND P6, PT, R197, c[0x0][0x180], PT ;  /* 0x00006000c5007a0c */ /* 0x000fe40003fc6270 */
[----:B------:R-:W-:Y:S02]  /*a180*/  ISETP.NE.U32.AND P3, PT, R252, RZ, PT ;  /* 0x000000fffc00720c */ /* 0x000fe40003f65070 */
[----:B------:R-:W-:Y:S02]  /*a190*/  ISETP.NE.U32.AND P4, PT, R5, RZ, PT ;  /* 0x000000ff0500720c */ /* 0x000fe40003f85070 */
[----:B------:R-:W-:Y:S01]  /*a1a0*/  SEL R5, R4, RZ, !P0 ;  /* 0x000000ff04057207 */ /* 0x000fe20004000000 */
[----:B------:R1:W-:Y:S01]  /*a1b0*/  LDGSTS.E [R2+0x57c00], [R244.64], P5 ;  /* 0x57c00000f4027fae */ /* 0x0003e2000a92184c */
[----:B------:R-:W-:-:S02]  /*a1c0*/  ISETP.GE.AND P0, PT, R196, c[0x0][0x180], PT ;  /* 0x00006000c4007a0c */ /* 0x000fc40003f06270 */
[C---:B------:R-:W-:Y:S02]  /*a1d0*/  SEL R196, R4.reuse, RZ, !P6 ;  /* 0x000000ff04c47207 */ /* 0x040fe40007000000 */
[----:B------:R-:W-:Y:S02]  /*a1e0*/  LOP3.LUT R197, R3, 0x16, RZ, 0xfc, !PT ;  /* 0x0000001603c57812 */ /* 0x000fe400078efcff */
[----:B------:R-:W-:Y:S02]  /*a1f0*/  SEL R252, R4, RZ, !P0 ;  /* 0x000000ff04fc7207 */ /* 0x000fe40004000000 */
[----:B------:R-:W-:Y:S02]  /*a200*/  ISETP.NE.U32.AND P0, PT, R196, RZ, PT ;  /* 0x000000ffc400720c */ /* 0x000fe40003f05070 */
[----:B------:R-:W-:Y:S02]  /*a210*/  ISETP.NE.U32.AND P1, PT, R5, RZ, PT ;  /* 0x000000ff0500720c */ /* 0x000fe40003f25070 */
[----:B------:R-:W-:-:S02]  /*a220*/  LOP3.LUT R196, R2, 0x40, RZ, 0x3c, !PT ;  /* 0x0000004002c47812 */ /* 0x000fc400078e3cff */
[----:B------:R-:W-:Y:S02]  /*a230*/  ISETP.GE.AND P6, PT, R197, c[0x0][0x180], PT ;  /* 0x00006000c5007a0c */ /* 0x000fe40003fc6270 */
[C---:B------:R-:W-:Y:S01]  /*a240*/  LOP3.LUT R201, R3.reuse, 0x1a, RZ, 0xfc, !PT ;  /* 0x0000001a03c97812 */ /* 0x040fe200078efcff */
[----:B------:R1:W-:Y:S01]  /*a250*/  LDGSTS.E [R196+0x50200], [R172.64], P3 ;  /* 0x50200000acc47fae */ /* 0x0003e2000992184c */
[----:B------:R-:W-:Y:S02]  /*a260*/  SEL R5, R4, RZ, !P6 ;  /* 0x000000ff04057207 */ /* 0x000fe40007000000 */
[----:B------:R-:W-:Y:S01]  /*a270*/  LOP3.LUT R200, R3, 0x1e, RZ, 0xfc, !PT ;  /* 0x0000001e03c87812 */ /* 0x000fe200078efcff */
[----:B------:R1:W-:Y:S01]  /*a280*/  LDGSTS.E [R196+0x50600], [R170.64], P4 ;  /* 0x50600000aac47fae */ /* 0x0003e2000a12184c */
[----:B------:R-:W-:Y:S02]  /*a290*/  ISETP.NE.U32.AND P6, PT, R252, RZ, PT ;  /* 0x000000fffc00720c */ /* 0x000fe40003fc5070 */
[----:B------:R-:W-:Y:S01]  /*a2a0*/  ISETP.GE.AND P3, PT, R201, c[0x0][0x180], PT ;  /* 0x00006000c9007a0c */ /* 0x000fe20003f66270 */
[----:B------:R1:W-:Y:S01]  /*a2b0*/  LDGSTS.E [R196+0x50a00], [R168.64], P1 ;  /* 0x50a00000a8c47fae */ /* 0x0003e2000892184c */
[----:B------:R-:W-:-:S02]  /*a2c0*/  LOP3.LUT R197, R3, 0x22, RZ, 0xfc, !PT ;  /* 0x0000002203c57812 */ /* 0x000fc400078efcff */
[----:B------:R-:W-:Y:S01]  /*a2d0*/  ISETP.NE.U32.AND P5, PT, R5, RZ, PT ;  /* 0x000000ff0500720c */ /* 0x000fe20003fa5070 */
[----:B------:R1:W-:Y:S01]  /*a2e0*/  LDGSTS.E [R196+0x50e00], [R166.64], P0 ;  /* 0x50e00000a6c47fae */ /* 0x0003e2000812184c */
[----:B------:R-:W-:Y:S02]  /*a2f0*/  ISETP.GE.AND P4, PT, R200, c[0x0][0x180], PT ;  /* 0x00006000c8007a0c */ /* 0x000fe40003f86270 */
[----:B------:R-:W-:Y:S02]  /*a300*/  LOP3.LUT R200, R3, 0x26, RZ, 0xfc, !PT ;  /* 0x0000002603c87812 */ /* 0x000fe400078efcff */
[C---:B------:R-:W-:Y:S01]  /*a310*/  SEL R5, R4.reuse, RZ, !P3 ;  /* 0x000000ff04057207 */ /* 0x040fe20005800000 */
[----:B------:R1:W-:Y:S01]  /*a320*/  LDGSTS.E [R196+0x51200], [R164.64], P6 ;  /* 0x51200000a4c47fae */ /* 0x0003e2000b12184c */
[----:B------:R-:W-:Y:S02]  /*a330*/  ISETP.GE.AND P3, PT, R197, c[0x0][0x180], PT ;  /* 0x00006000c5007a0c */ /* 0x000fe40003f66270 */
[----:B------:R-:W-:-:S02]  /*a340*/  SEL R197, R4, RZ, !P4 ;  /* 0x000000ff04c57207 */ /* 0x000fc40006000000 */
[----:B------:R-:W-:Y:S01]  /*a350*/  ISETP.GE.AND P1, PT, R200, c[0x0][0x180], PT ;  /* 0x00006000c8007a0c */ /* 0x000fe20003f26270 */
[----:B------:R1:W-:Y:S01]  /*a360*/  LDGSTS.E [R196+0x51600], [R162.64], P5 ;  /* 0x51600000a2c47fae */ /* 0x0003e2000a92184c */
[----:B------:R-:W-:Y:S02]  /*a370*/  ISETP.NE.U32.AND P4, PT, R5, RZ, PT ;  /* 0x000000ff0500720c */ /* 0x000fe40003f85070 */
[C---:B------:R-:W-:Y:S02]  /*a380*/  SEL R252, R4.reuse, RZ, !P3 ;  /* 0x000000ff04fc7207 */ /* 0x040fe40005800000 */
[----:B------:R-:W-:Y:S02]  /*a390*/  LOP3.LUT R201, R3, 0x2a, RZ, 0xfc, !PT ;  /* 0x0000002a03c97812 */ /* 0x000fe400078efcff */
[----:B------:R-:W-:Y:S02]  /*a3a0*/  ISETP.NE.U32.AND P3, PT, R197, RZ, PT ;  /* 0x000000ffc500720c */ /* 0x000fe40003f65070 */
[----:B------:R-:W-:-:S02]  /*a3b0*/  SEL R5, R4, RZ, !P1 ;  /* 0x000000ff04057207 */ /* 0x000fc40004800000 */
[----:B------:R-:W-:Y:S02]  /*a3c0*/  ISETP.NE.U32.AND P0, PT, R252, RZ, PT ;  /* 0x000000fffc00720c */ /* 0x000fe40003f05070 */
[----:B------:R-:W-:Y:S01]  /*a3d0*/  LOP3.LUT R200, R3, 0x2e, RZ, 0xfc, !PT ;  /* 0x0000002e03c87812 */ /* 0x000fe200078efcff */
[----:B------:R1:W-:Y:S01]  /*a3e0*/  LDGSTS.E [R196+0x51a00], [R160.64], P4 ;  /* 0x51a00000a0c47fae */ /* 0x0003e2000a12184c */
[----:B------:R-:W-:Y:S02]  /*a3f0*/  ISETP.GE.AND P6, PT, R201, c[0x0][0x180], PT ;  /* 0x00006000c9007a0c */ /* 0x000fe40003fc6270 */
[----:B------:R-:W-:Y:S02]  /*a400*/  LOP3.LUT R197, R3, 0x32, RZ, 0xfc, !PT ;  /* 0x0000003203c57812 */ /* 0x000fe400078efcff */
[----:B------:R-:W-:Y:S01]  /*a410*/  ISETP.NE.U32.AND P1, PT, R5, RZ, PT ;  /* 0x000000ff0500720c */ /* 0x000fe20003f25070 */
[----:B------:R1:W-:Y:S01]  /*a420*/  LDGSTS.E [R196+0x51e00], [R156.64], P3 ;  /* 0x51e000009cc47fae */ /* 0x0003e2000992184c */
[----:B------:R-:W-:-:S02]  /*a430*/  ISETP.GE.AND P5, PT, R200, c[0x0][0x180], PT ;  /* 0x00006000c8007a0c */ /* 0x000fc40003fa6270 */
[----:B------:R-:W-:Y:S01]  /*a440*/  LOP3.LUT R200, R3, 0x36, RZ, 0xfc, !PT ;  /* 0x0000003603c87812 */ /* 0x000fe200078efcff */
[----:B------:R1:W-:Y:S01]  /*a450*/  LDGSTS.E [R196+0x52200], [R154.64], P0 ;  /* 0x522000009ac47fae */ /* 0x0003e2000812184c */
[C---:B------:R-:W-:Y:S02]  /*a460*/  SEL R5, R4.reuse, RZ, !P6 ;  /* 0x000000ff04057207 */ /* 0x040fe40007000000 */
[----:B------:R-:W-:Y:S02]  /*a470*/  ISETP.GE.AND P6, PT, R197, c[0x0][0x180], PT ;  /* 0x00006000c5007a0c */ /* 0x000fe40003fc6270 */
[----:B------:R-:W-:Y:S02]  /*a480*/  SEL R197, R4, RZ, !P5 ;  /* 0x000000ff04c57207 */ /* 0x000fe40006800000 */
[----:B------:R-:W-:Y:S01]  /*a490*/  ISETP.GE.AND P4, PT, R200, c[0x0][0x180], PT ;  /* 0x00006000c8007a0c */ /* 0x000fe20003f86270 */
[----:B------:R1:W-:Y:S01]  /*a4a0*/  LDGSTS.E [R196+0x52600], [R152.64], P1 ;  /* 0x5260000098c47fae */ /* 0x0003e2000892184c */
[----:B------:R-:W-:-:S02]  /*a4b0*/  ISETP.NE.U32.AND P5, PT, R5, RZ, PT ;  /* 0x000000ff0500720c */ /* 0x000fc40003fa5070 */
[C---:B------:R-:W-:Y:S02]  /*a4c0*/  SEL R252, R4.reuse, RZ, !P6 ;  /* 0x000000ff04fc7207 */ /* 0x040fe40007000000 */
[----:B------:R-:W-:Y:S02]  /*a4d0*/  LOP3.LUT R201, R3, 0x3a, RZ, 0xfc, !PT ;  /* 0x0000003a03c97812 */ /* 0x000fe400078efcff */
[----:B------:R-:W-:Y:S02]  /*a4e0*/  ISETP.NE.U32.AND P6, PT, R197, RZ, PT ;  /* 0x000000ffc500720c */ /* 0x000fe40003fc5070 */
[----:B------:R-:W-:Y:S02]  /*a4f0*/  SEL R5, R4, RZ, !P4 ;  /* 0x000000ff04057207 */ /* 0x000fe40006000000 */
[----:B------:R-:W-:Y:S02]  /*a500*/  LOP3.LUT R200, R3, 0x3e, RZ, 0xfc, !PT ;  /* 0x0000003e03c87812 */ /* 0x000fe400078efcff */
[----:B------:R-:W-:Y:S01]  /*a510*/  ISETP.NE.U32.AND P3, PT, R252, RZ, PT ;  /* 0x000000fffc00720c */ /* 0x000fe20003f65070 */
[----:B------:R1:W-:Y:S01]  /*a520*/  LDGSTS.E [R196+0x52a00], [R150.64], P5 ;  /* 0x52a0000096c47fae */ /* 0x0003e2000a92184c */
[----:B------:R-:W-:-:S02]  /*a530*/  ISETP.GE.AND P0, PT, R201, c[0x0][0x180], PT ;  /* 0x00006000c9007a0c */ /* 0x000fc40003f06270 */
[----:B------:R-:W-:Y:S02]  /*a540*/  LOP3.LUT R197, R3, 0x42, RZ, 0xfc, !PT ;  /* 0x0000004203c57812 */ /* 0x000fe400078efcff */
[----:B------:R-:W-:Y:S01]  /*a550*/  ISETP.NE.U32.AND P4, PT, R5, RZ, PT ;  /* 0x000000ff0500720c */ /* 0x000fe20003f85070 */
[----:B------:R1:W-:Y:S01]  /*a560*/  LDGSTS.E [R196+0x52e00], [R148.64], P6 ;  /* 0x52e0000094c47fae */ /* 0x0003e2000b12184c */
[----:B------:R-:W-:Y:S02]  /*a570*/  ISETP.GE.AND P1, PT, R200, c[0x0][0x180], PT ;  /* 0x00006000c8007a0c */ /* 0x000fe40003f26270 */
[----:B------:R-:W-:Y:S02]  /*a580*/  SEL R5, R4, RZ, !P0 ;  /* 0x000000ff04057207 */ /* 0x000fe40004000000 */
[----:B------:R-:W-:Y:S01]  /*a590*/  LOP3.LUT R200, R3, 0x46, RZ, 0xfc, !PT ;  /* 0x0000004603c87812 */ /* 0x000fe200078efcff */
[----:B------:R1:W-:Y:S01]  /*a5a0*/  LDGSTS.E [R196+0x53200], [R146.64], P3 ;  /* 0x5320000092c47fae */ /* 0x0003e2000992184c */
[----:B------:R-:W-:-:S02]  /*a5b0*/  ISETP.GE.AND P0, PT, R197, c[0x0][0x180], PT ;  /* 0x00006000c5007a0c */ /* 0x000fc40003f06270 */
[----:B------:R-:W-:Y:S02]  /*a5c0*/  SEL R197, R4, RZ, !P1 ;  /* 0x000000ff04c57207 */ /* 0x000fe40004800000 */
[----:B------:R-:W-:Y:S01]  /*a5d0*/  ISETP.NE.U32.AND P1, PT, R5, RZ, PT ;  /* 0x000000ff0500720c */ /* 0x000fe20003f25070 */
[----:B------:R1:W-:Y:S01]  /*a5e0*/  LDGSTS.E [R196+0x53600], [R134.64], P4 ;  /* 0x5360000086c47fae */ /* 0x0003e2000a12184c */
[----:B------:R-:W-:Y:S02]  /*a5f0*/  ISETP.GE.AND P5, PT, R200, c[0x0][0x180], PT ;  /* 0x00006000c8007a0c */ /* 0x000fe40003fa6270 */
[----:B------:R-:W-:Y:S02]  /*a600*/  SEL R252, R4, RZ, !P0 ;  /* 0x000000ff04fc7207 */ /* 0x000fe40004000000 */
[----:B------:R-:W-:Y:S02]  /*a610*/  LOP3.LUT R201, R3, 0x4a, RZ, 0xfc, !PT ;  /* 0x0000004a03c97812 */ /* 0x000fe400078efcff */
[----:B------:R-:W-:-:S02]  /*a620*/  ISETP.NE.U32.AND P0, PT, R197, RZ, PT ;  /* 0x000000ffc500720c */ /* 0x000fc40003f05070 */
[----:B------:R-:W-:Y:S02]  /*a630*/  SEL R5, R4, RZ, !P5 ;  /* 0x000000ff04057207 */ /* 0x000fe40006800000 */
[----:B------:R-:W-:Y:S01]  /*a640*/  ISETP.NE.U32.AND P6, PT, R252, RZ, PT ;  /* 0x000000fffc00720c */ /* 0x000fe20003fc5070 */
[----:B------:R1:W-:Y:S01]  /*a650*/  LDGSTS.E [R196+0x53a00], [R132.64], P1 ;  /* 0x53a0000084c47fae */ /* 0x0003e2000892184c */
[----:B------:R-:W-:Y:S02]  /*a660*/  LOP3.LUT R200, R3, 0x4e, RZ, 0xfc, !PT ;  /* 0x0000004e03c87812 */ /* 0x000fe400078efcff */
[----:B------:R-:W-:Y:S02]  /*a670*/  ISETP.GE.AND P3, PT, R201, c[0x0][0x180], PT ;  /* 0x00006000c9007a0c */ /* 0x000fe40003f66270 */
[----:B------:R-:W-:Y:S02]  /*a680*/  ISETP.NE.U32.AND P5, PT, R5, RZ, PT ;  /* 0x000000ff0500720c */ /* 0x000fe40003fa5070 */
[----:B------:R-:W-:Y:S01]  /*a690*/  LOP3.LUT R197, R3, 0x52, RZ, 0xfc, !PT ;  /* 0x0000005203c57812 */ /* 0x000fe200078efcff */
[----:B------:R1:W-:Y:S01]  /*a6a0*/  LDGSTS.E [R196+0x53e00], [R130.64], P0 ;  /* 0x53e0000082c47fae */ /* 0x0003e2000812184c */
[----:B------:R-:W-:-:S02]  /*a6b0*/  ISETP.GE.AND P4, PT, R200, c[0x0][0x180], PT ;  /* 0x00006000c8007a0c */ /* 0x000fc40003f86270 */
[C---:B------:R-:W-:Y:S01]  /*a6c0*/  SEL R5, R4.reuse, RZ, !P3 ;  /* 0x000000ff04057207 */ /* 0x040fe20005800000 */
[----:B------:R1:W-:Y:S01]  /*a6d0*/  LDGSTS.E [R196+0x54200], [R114.64], P6 ;  /* 0x5420000072c47fae */ /* 0x0003e2000b12184c */
[----:B------:R-:W-:Y:S02]  /*a6e0*/  LOP3.LUT R200, R3, 0x56, RZ, 0xfc, !PT ;  /* 0x0000005603c87812 */ /* 0x000fe400078efcff */
[----:B------:R-:W-:Y:S02]  /*a6f0*/  ISETP.GE.AND P3, PT, R197, c[0x0][0x180], PT ;  /* 0x00006000c5007a0c */ /* 0x000fe40003f66270 */
[----:B------:R-:W-:Y:S01]  /*a700*/  SEL R197, R4, RZ, !P4 ;  /* 0x000000ff04c57207 */ /* 0x000fe20006000000 */
[----:B------:R-:W1:Y:S01]  /*a710*/  S2R R249, SR_TID.X ;  /* 0x0000000000f97919 */ /* 0x000e620000002100 */
[----:B------:R-:W-:Y:S02]  /*a720*/  ISETP.NE.U32.AND P1, PT, R5, RZ, PT ;  /* 0x000000ff0500720c */ /* 0x000fe40003f25070 */
[----:B------:R-:W-:Y:S01]  /*a730*/  ISETP.GE.AND P4, PT, R200, c[0x0][0x180], PT ;  /* 0x00006000c8007a0c */ /* 0x000fe20003f86270 */
[----:B------:R1:W-:Y:S01]  /*a740*/  LDGSTS.E [R196+0x54600], [R250.64], P5 ;  /* 0x54600000fac47fae */ /* 0x0003e2000a92184c */
[----:B------:R-:W-:-:S02]  /*a750*/  LOP3.LUT R201, R3, 0x5a, RZ, 0xfc, !PT ;  /* 0x0000005a03c97812 */ /* 0x000fc400078efcff */
[C---:B------:R-:W-:Y:S02]  /*a760*/  SEL R252, R4.reuse, RZ, !P3 ;  /* 0x000000ff04fc7207 */ /* 0x040fe40005800000 */
[----:B------:R-:W-:Y:S02]  /*a770*/  SEL R5, R4, RZ, !P4 ;  /* 0x000000ff04057207 */ /* 0x000fe40006000000 */
[----:B------:R-:W-:Y:S02]  /*a780*/  ISETP.GE.AND P6, PT, R201, c[0x0][0x180], PT ;  /* 0x00006000c9007a0c */ /* 0x000fe40003fc6270 */
[----:B------:R-:W-:Y:S01]  /*a790*/  ISETP.NE.U32.AND P3, PT, R197, RZ, PT ;  /* 0x000000ffc500720c */ /* 0x000fe20003f65070 */
[----:B------:R1:W-:Y:S01]  /*a7a0*/  LDGSTS.E [R196+0x54a00], [R194.64], P1 ;  /* 0x54a00000c2c47fae */ /* 0x0003e2000892184c */
[----:B------:R-:W-:Y:S02]  /*a7b0*/  ISETP.NE.U32.AND P0, PT, R252, RZ, PT ;  /* 0x000000fffc00720c */ /* 0x000fe40003f05070 */
[----:B------:R-:W-:-:S02]  /*a7c0*/  LOP3.LUT R200, R3, 0x5e, RZ, 0xfc, !PT ;  /* 0x0000005e03c87812 */ /* 0x000fc400078efcff */
[----:B------:R-:W-:Y:S02]  /*a7d0*/  ISETP.NE.U32.AND P4, PT, R5, RZ, PT ;  /* 0x000000ff0500720c */ /* 0x000fe40003f85070 */
[C---:B------:R-:W-:Y:S02]  /*a7e0*/  LOP3.LUT R197, R3.reuse, 0x62, RZ, 0xfc, !PT ;  /* 0x0000006203c57812 */ /* 0x040fe400078efcff */
[----:B------:R-:W-:Y:S02]  /*a7f0*/  SEL R5, R4, RZ, !P6 ;  /* 0x000000ff04057207 */ /* 0x000fe40007000000 */
[----:B------:R-:W-:Y:S01]  /*a800*/  ISETP.GE.AND P5, PT, R200, c[0x0][0x180], PT ;  /* 0x00006000c8007a0c */ /* 0x000fe20003fa6270 */
[----:B------:R1:W-:Y:S01]  /*a810*/  LDGSTS.E [R196+0x54e00], [R198.64], P3 ;  /* 0x54e00000c6c47fae */ /* 0x0003e2000992184c */
[----:B------:R-:W-:Y:S02]  /*a820*/  LOP3.LUT R200, R3, 0x66, RZ, 0xfc, !PT ;  /* 0x0000006603c87812 */ /* 0x000fe400078efcff */
[----:B------:R-:W-:Y:S01]  /*a830*/  ISETP.GE.AND P6, PT, R197, c[0x0][0x180], PT ;  /* 0x00006000c5007a0c */ /* 0x000fe20003fc6270 */
[----:B------:R1:W-:Y:S01]  /*a840*/  LDGSTS.E [R196+0x55200], [R202.64], P0 ;  /* 0x55200000cac47fae */ /* 0x0003e2000812184c */
[----:B------:R-:W-:-:S02]  /*a850*/  ISETP.NE.U32.AND P1, PT, R5, RZ, PT ;  /* 0x000000ff0500720c */ /* 0x000fc40003f25070 */
[----:B------:R-:W-:Y:S01]  /*a860*/  SEL R197, R4, RZ, !P5 ;  /* 0x000000ff04c57207 */ /* 0x000fe20006800000 */
[----:B------:R1:W-:Y:S01]  /*a870*/  LDGSTS.E [R196+0x55600], [R206.64], P4 ;  /* 0x55600000cec47fae */ /* 0x0003e2000a12184c */
[----:B------:R-:W-:Y:S02]  /*a880*/  ISETP.GE.AND P5, PT, R200, c[0x0][0x180], PT ;  /* 0x00006000c8007a0c */ /* 0x000fe40003fa6270 */
[C---:B------:R-:W-:Y:S02]  /*a890*/  SEL R252, R4.reuse, RZ, !P6 ;  /* 0x000000ff04fc7207 */ /* 0x040fe40007000000 */
[----:B------:R-:W-:Y:S02]  /*a8a0*/  LOP3.LUT R201, R3, 0x6a, RZ, 0xfc, !PT ;  /* 0x0000006a03c97812 */ /* 0x000fe400078efcff */
[----:B------:R-:W-:Y:S02]  /*a8b0*/  ISETP.NE.U32.AND P6, PT, R197, RZ, PT ;  /* 0x000000ffc500720c */ /* 0x000fe40003fc5070 */
[----:B------:R-:W-:Y:S01]  /*a8c0*/  SEL R5, R4, RZ, !P5 ;  /* 0x000000ff04057207 */ /* 0x000fe20006800000 */
[----:B------:R1:W-:Y:S01]  /*a8d0*/  LDGSTS.E [R196+0x55a00], [R210.64], P1 ;  /* 0x55a00000d2c47fae */ /* 0x0003e2000892184c */
[----:B------:R-:W-:-:S02]  /*a8e0*/  ISETP.NE.U32.AND P3, PT, R252, RZ, PT ;  /* 0x000000fffc00720c */ /* 0x000fc40003f65070 */
[----:B------:R-:W-:Y:S02]  /*a8f0*/  ISETP.GE.AND P0, PT, R201, c[0x0][0x180], PT ;  /* 0x00006000c9007a0c */ /* 0x000fe40003f06270 */
[C---:B------:R-:W-:Y:S02]  /*a900*/  LOP3.LUT R197, R3.reuse, 0x6e, RZ, 0xfc, !PT ;  /* 0x0000006e03c57812 */ /* 0x040fe400078efcff */
[----:B------:R-:W-:Y:S02]  /*a910*/  LOP3.LUT R200, R3, 0x72, RZ, 0xfc, !PT ;  /* 0x0000007203c87812 */ /* 0x000fe400078efcff */
[----:B------:R-:W-:Y:S01]  /*a920*/  ISETP.NE.U32.AND P5, PT, R5, RZ, PT ;  /* 0x000000ff0500720c */ /* 0x000fe20003fa5070 */
[----:B------:R-:W-:Y:S01]  /*a930*/  UIADD3 UR8, UR4, -0x80, URZ ;  /* 0xffffff8004087890 */ /* 0x000fe2000fffe03f */
[----:B------:R-:W-:Y:S01]  /*a940*/  SEL R5, R4, RZ, !P0 ;  /* 0x000000ff04057207 */ /* 0x000fe20004000000 */
[----:B------:R-:W-:Y:S01]  /*a950*/  STL.64 [R1+0x808], R204 ;  /* 0x000808cc01007387 */ /* 0x000fe20000100a00 */
[----:B------:R-:W-:-:S02]  /*a960*/  ISETP.GE.AND P4, PT, R197, c[0x0][0x180], PT ;  /* 0x00006000c5007a0c */ /* 0x000fc40003f86270 */
[----:B------:R-:W-:Y:S01]  /*a970*/  ISETP.GE.AND P1, PT, R200, c[0x0][0x180], PT ;  /* 0x00006000c8007a0c */ /* 0x000fe20003f26270 */
[----:B------:R2:W-:Y:S01]  /*a980*/  LDGSTS.E [R196+0x55e00], [R214.64], P6 ;  /* 0x55e00000d6c47fae */ /* 0x0005e2000b12184c */
[----:B-1----:R-:W-:Y:S02]  /*a990*/  LOP3.LUT R197, R249, 0x7f, RZ, 0xc0, !PT ;  /* 0x0000007ff9c57812 */ /* 0x002fe400078ec0ff */
[----:B------:R-:W-:Y:S01]  /*a9a0*/  ISETP.NE.U32.AND P0, PT, R5, RZ, PT ;  /* 0x000000ff0500720c */ /* 0x000fe20003f05070 */
[----:B------:R-:W-:Y:S01]  /*a9b0*/  STL.64 [R1+0x820], R208 ;  /* 0x000820d001007387 */ /* 0x000fe20000100a00 */
[C---:B------:R-:W-:Y:S02]  /*a9c0*/  SEL R200, R4.reuse, RZ, !P4 ;  /* 0x000000ff04c87207 */ /* 0x040fe40006000000 */
[----:B------:R-:W-:Y:S01]  /*a9d0*/  SEL R252, R4, RZ, !P1 ;  /* 0x000000ff04fc7207 */ /* 0x000fe20004800000 */
[----:B------:R2:W-:Y:S01]  /*a9e0*/  LDGSTS.E [R196+0x56200], [R218.64], P3 ;  /* 0x56200000dac47fae */ /* 0x0005e2000992184c */
[----:B------:R-:W-:Y:S01]  /*a9f0*/  ISETP.GE.AND P4, PT, R197, UR8, PT ;  /* 0x00000008c5007c0c */ /* 0x000fe2000bf86270 */
[----:B------:R-:W-:Y:S01]  /*aa00*/  IMAD.MOV.U32 R249, RZ, RZ, 0x7f ;  /* 0x0000007ffff97424 */ /* 0x000fe200078e00ff */
[----:B------:R-:W-:Y:S01]  /*aa10*/  LOP3.LUT R201, R3, 0x76, RZ, 0xfc, !PT ;  /* 0x0000007603c97812 */ /* 0x000fe200078efcff */
[----:B------:R-:W-:Y:S01]  /*aa20*/  STL.64 [R1+0x830], R212 ;  /* 0x000830d401007387 */ /* 0x000fe20000100a00 */
[----:B------:R-:W-:-:S02]  /*aa30*/  ISETP.NE.U32.AND P3, PT, R200, RZ, PT ;  /* 0x000000ffc800720c */ /* 0x000fc40003f65070 */
[----:B------:R-:W-:Y:S01]  /*aa40*/  ISETP.NE.U32.AND P6, PT, R252, RZ, PT ;  /* 0x000000fffc00720c */ /* 0x000fe20003fc5070 */
[----:B------:R1:W-:Y:S01]  /*aa50*/  STL.64 [R1+0x838], R216 ;  /* 0x000838d801007387 */ /* 0x0003e20000100a00 */
[----:B------:R-:W-:-:S03]  /*aa60*/  SEL R5, RZ, 0x4, P4 ;  /* 0x00000004ff057807 */ /* 0x000fc60002000000 */
[----:B------:R2:W-:Y:S01]  /*aa70*/  STL [R1+0x644], R196 ;  /* 0x000644c401007387 */ /* 0x0005e20000100800 */
[----:B------:R-:W-:-:S03]  /*aa80*/  ISETP.GE.AND P4, PT, R201, c[0x0][0x180], PT ;  /* 0x00006000c9007a0c */ /* 0x000fc60003f86270 */
[----:B------:R-:W4:Y:S01]  /*aa90*/  LDL.LU.64 R172, [R1+0x958] ;  /* 0x0009580001ac7983 */ /* 0x000f220000300a00 */
[----:B------:R-:W-:Y:S02]  /*aaa0*/  IADD3 R249, R249, c[0x0][0x180], RZ ;  /* 0x00006000f9f97a10 */ /* 0x000fe40007ffe0ff */
[----:B------:R-:W-:Y:S01]  /*aab0*/  LOP3.LUT R201, R3, 0x7a, RZ, 0xfc, !PT ;  /* 0x0000007a03c97812 */ /* 0x000fe200078efcff */
[----:B------:R-:W4:Y:S01]  /*aac0*/  LDL.LU.64 R170, [R1+0x950] ;  /* 0x0009500001aa7983 */ /* 0x000f220000300a00 */
[----:B------:R-:W-:-:S03]  /*aad0*/  SEL R252, R4, RZ, !P4 ;  /* 0x000000ff04fc7207 */ /* 0x000fc60006000000 */
[----:B------:R-:W4:Y:S01]  /*aae0*/  LDL.LU.64 R168, [R1+0x948] ;  /* 0x0009480001a87983 */ /* 0x000f220000300a00 */
[----:B------:R-:W-:-:S03]  /*aaf0*/  ISETP.GT.AND P1, PT, R249, 0xff, PT ;  /* 0x000000fff900780c */ /* 0x000fc60003f24270 */
[----:B------:R-:W4:Y:S01]  /*ab00*/  LDL.LU.64 R166, [R1+0x940] ;  /* 0x0009400001a67983 */ /* 0x000f220000300a00 */
[----:B------:R-:W-:-:S03]  /*ab10*/  LOP3.LUT R200, R3, 0x7e, RZ, 0xfc, !PT ;  /* 0x0000007e03c87812 */ /* 0x000fc600078efcff */
[----:B------:R-:W4:Y:S01]  /*ab20*/  LDL.LU.64 R164, [R1+0x938] ;  /* 0x0009380001a47983 */ /* 0x000f220000300a00 */
[----:B------:R-:W-:-:S03]  /*ab30*/  LOP3.LUT R249, R3, 0x4, RZ, 0xfc, !PT ;  /* 0x0000000403f97812 */ /* 0x000fc600078efcff */
[----:B------:R2:W-:Y:S04]  /*ab40*/  LDGSTS.E [R196+0x56600], [R222.64], P5 ;  /* 0x56600000dec47fae */ /* 0x0005e8000a92184c */
[----:B------:R-:W4:Y:S04]  /*ab50*/  LDL.LU.64 R162, [R1+0x930] ;  /* 0x0009300001a27983 */ /* 0x000f280000300a00 */
[----:B------:R2:W-:Y:S01]  /*ab60*/  LDGSTS.E [R196+0x56a00], [R226.64], P0 ;  /* 0x56a00000e2c47fae */ /* 0x0005e2000812184c */
[----:B------:R-:W-:-:S03]  /*ab70*/  ISETP.GE.AND P0, PT, R201, c[0x0][0x180], PT ;  /* 0x00006000c9007a0c */ /* 0x000fc60003f06270 */
[----:B------:R-:W4:Y:S01]  /*ab80*/  LDL.LU.64 R160, [R1+0x928] ;  /* 0x0009280001a07983 */ /* 0x000f220000300a00 */
[----:B------:R-:W-:-:S03]  /*ab90*/  ISETP.NE.U32.AND P5, PT, R252, RZ, PT ;  /* 0x000000fffc00720c */ /* 0x000fc60003fa5070 */
[----:B------:R-:W4:Y:S01]  /*aba0*/  LDL.LU.64 R156, [R1+0x920] ;  /* 0x00092000019c7983 */ /* 0x000f220000300a00 */
[----:B------:R-:W-:-:S03]  /*abb0*/  SEL R5, R5, RZ, P1 ;  /* 0x000000ff05057207 */ /* 0x000fc60000800000 */
[----:B------:R-:W4:Y:S01]  /*abc0*/  LDL.LU.64 R154, [R1+0x918] ;  /* 0x00091800019a7983 */ /* 0x000f220000300a00 */
[----:B------:R-:W-:-:S03]  /*abd0*/  SEL R252, R4, RZ, !P0 ;  /* 0x000000ff04fc7207 */ /* 0x000fc60004000000 */
[----:B------:R-:W4:Y:S01]  /*abe0*/  LDL.LU.64 R152, [R1+0x910] ;  /* 0x0009100001987983 */ /* 0x000f220000300a00 */
[----:B------:R-:W-:-:S03]  /*abf0*/  ISETP.GE.AND P0, PT, R249, UR8, PT ;  /* 0x00000008f9007c0c */ /* 0x000fc6000bf06270 */
[----:B------:R-:W4:Y:S01]  /*ac00*/  LDL.LU.64 R150, [R1+0x908] ;  /* 0x0009080001967983 */ /* 0x000f220000300a00 */
[----:B------:R-:W-:-:S03]  /*ac10*/  LOP3.LUT R249, R3, 0x8, RZ, 0xfc, !PT ;  /* 0x0000000803f97812 */ /* 0x000fc600078efcff */
[----:B------:R2:W-:Y:S01]  /*ac20*/  LDGSTS.E [R196+0x56e00], [R230.64], P3 ;  /* 0x56e00000e6c47fae */ /* 0x0005e2000992184c */
[----:B------:R-:W-:-:S03]  /*ac30*/  ISETP.GE.AND P3, PT, R200, c[0x0][0x180], PT ;  /* 0x00006000c8007a0c */ /* 0x000fc60003f66270 */
[----:B------:R-:W4:Y:S01]  /*ac40*/  LDL.LU.64 R148, [R1+0x900] ;  /* 0x0009000001947983 */ /* 0x000f220000300a00 */
[----:B------:R-:W-:-:S03]  /*ac50*/  ISETP.NE.U32.AND P4, PT, R5, RZ, PT ;  /* 0x000000ff0500720c */ /* 0x000fc60003f85070 */
[----:B------:R2:W-:Y:S01]  /*ac60*/  LDGSTS.E [R196+0x57200], [R234.64], P6 ;  /* 0x57200000eac47fae */ /* 0x0005e2000b12184c */
[----:B------:R-:W-:-:S03]  /*ac70*/  ISETP.GE.AND P6, PT, R3, UR8, PT ;  /* 0x0000000803007c0c */ /* 0x000fc6000bfc6270 */
[----:B------:R-:W4:Y:S01]  /*ac80*/  LDL.LU.64 R146, [R1+0x8f8] ;  /* 0x0008f80001927983 */ /* 0x000f220000300a00 */
[----:B------:R-:W-:-:S03]  /*ac90*/  SEL R5, R4, RZ, !P3 ;  /* 0x000000ff04057207 */ /* 0x000fc60005800000 */
[----:B------:R-:W4:Y:S01]  /*aca0*/  LDL.LU.64 R134, [R1+0x8f0] ;  /* 0x0008f00001867983 */ /* 0x000f220000300a00 */
[----:B------:R-:W-:-:S03]  /*acb0*/  SEL R4, RZ, 0x4, P6 ;  /* 0x00000004ff047807 */ /* 0x000fc60003000000 */
[----:B------:R-:W4:Y:S01]  /*acc0*/  LDL.LU.64 R132, [R1+0x8e8] ;  /* 0x0008e80001847983 */ /* 0x000f220000300a00 */
[----:B------:R-:W-:-:S03]  /*acd0*/  ISETP.GE.AND P6, PT, R249, UR8, PT ;  /* 0x00000008f9007c0c */ /* 0x000fc6000bfc6270 */
[----:B------:R-:W4:Y:S04]  /*ace0*/  LDL.LU.64 R130, [R1+0x8e0] ;  /* 0x0008e00001827983 */ /* 0x000f280000300a00 */
[----:B------:R-:W4:Y:S04]  /*acf0*/  LDL.LU.64 R114, [R1+0x8d8] ;  /* 0x0008d80001727983 */ /* 0x000f280000300a00 */
[----:B-1----:R-:W4:Y:S04]  /*ad00*/  LDL.64 R216, [R1+0x170] ;  /* 0x0001700001d87983 */ /* 0x002f280000100a00 */
[----:B------:R-:W4:Y:S01]  /*ad10*/  LDL.64 R248, [R1+0x130] ;  /* 0x0001300001f87983 */ /* 0x000f220000100a00 */
[----:B------:R-:W-:-:S02]  /*ad20*/  SEL R200, RZ, 0x4, P0 ;  /* 0x00000004ffc87807 */ /* 0x000fc40000000000 */
[----:B------:R-:W-:Y:S01]  /*ad30*/  ISETP.NE.U32.AND P3, PT, R252, RZ, PT ;  /* 0x000000fffc00720c */ /* 0x000fe20003f65070 */
[----:B------:R2:W-:Y:S01]  /*ad40*/  LDGSTS.E [R196+0x57600], [R238.64], P5 ;  /* 0x57600000eec47fae */ /* 0x0005e2000a92184c */
[----:B------:R-:W-:Y:S02]  /*ad50*/  ISETP.NE.U32.AND P0, PT, R5, RZ, PT ;  /* 0x000000ff0500720c */ /* 0x000fe40003f05070 */
[----:B------:R-:W-:Y:S01]  /*ad60*/  SEL R252, R4, RZ, P1 ;  /* 0x000000ff04fc7207 */ /* 0x000fe20000800000 */
[----:B---3--:R-:W3:Y:S01]  /*ad70*/  LDL.64 R212, [R1+0x168] ;  /* 0x0001680001d47983 */ /* 0x008ee20000100a00 */
[----:B------:R-:W-:Y:S02]  /*ad80*/  SEL R5, R200, RZ, P1 ;  /* 0x000000ffc8057207 */ /* 0x000fe40000800000 */
[----:B------:R-:W-:Y:S01]  /*ad90*/  SEL R4, RZ, 0x4, P6 ;  /* 0x00000004ff047807 */ /* 0x000fe20003000000 */
[----:B------:R-:W3:Y:S01]  /*ada0*/  LDL.64 R200, [R1+0x128] ;  /* 0x0001280001c87983 */ /* 0x000ee20000100a00 */
[----:B------:R-:W-:-:S02]  /*adb0*/  ISETP.NE.U32.AND P5, PT, R5, RZ, PT ;  /* 0x000000ff0500720c */ /* 0x000fc40003fa5070 */
[----:B------:R-:W-:Y:S01]  /*adc0*/  SEL R5, R4, RZ, P1 ;  /* 0x000000ff04057207 */ /* 0x000fe20000800000 */
[----:B------:R-:W-:Y:S01]  /*add0*/  IMAD.SHL.U32 R4, R197, 0x4, RZ ;  /* 0x00000004c5047824 */ /* 0x000fe200078e00ff */
[----:B------:R-:W-:Y:S01]  /*ade0*/  ISETP.NE.U32.AND P6, PT, R252, RZ, PT ;  /* 0x000000fffc00720c */ /* 0x000fe20003fc5070 */
[----:B------:R2:W-:Y:S03]  /*adf0*/  LDGSTS.E [R196+0x57a00], [R242.64], P3 ;  /* 0x57a00000f2c47fae */ /* 0x0005e6000992184c */
[C---:B------:R-:W-:Y:S02]  /*ae00*/  LOP3.LUT R252, R4.reuse, 0x10, RZ, 0x3c, !PT ;  /* 0x0000001004fc7812 */ /* 0x040fe400078e3cff */
[C---:B------:R-:W-:Y:S02]  /*ae10*/  LOP3.LUT R209, R4.reuse, 0x20, RZ, 0x3c, !PT ;  /* 0x0000002004d17812 */ /* 0x040fe400078e3cff */
[----:B------:R-:W-:-:S02]  /*ae20*/  LOP3.LUT R208, R4, 0x30, RZ, 0x3c, !PT ;  /* 0x0000003004d07812 */ /* 0x000fc400078e3cff */
[C---:B------:R-:W-:Y:S02]  /*ae30*/  LOP3.LUT R205, R4.reuse, 0x40, RZ, 0x3c, !PT ;  /* 0x0000004004cd7812 */ /* 0x040fe400078e3cff */
[C---:B------:R-:W-:Y:S02]  /*ae40*/  LOP3.LUT R204, R4.reuse, 0x50, RZ, 0x3c, !PT ;  /* 0x0000005004cc7812 */ /* 0x040fe400078e3cff */
[C---:B------:R-:W-:Y:S02]  /*ae50*/  LOP3.LUT R197, R4.reuse, 0x60, RZ, 0x3c, !PT ;  /* 0x0000006004c57812 */ /* 0x040fe400078e3cff */
[----:B--2---:R-:W-:Y:S02]  /*ae60*/  LOP3.LUT R196, R4, 0x70, RZ, 0x3c, !PT ;  /* 0x0000007004c47812 */ /* 0x004fe400078e3cff */
[----:B------:R-:W-:-:S05]  /*ae70*/  LOP3.LUT R4, R2, 0x40, RZ, 0x3c, !PT ;  /* 0x0000004002047812 */ /* 0x000fca00078e3cff */
[----:B------:R1:W-:Y:S04]  /*ae80*/  LDGSTS.E [R4+0x57e00], [R246.64], P0 ;  /* 0x57e00000f6047fae */ /* 0x0003e8000812184c */
[----:B------:R-:W0:Y:S04]  /*ae90*/  LDGDEPBAR ;  /* 0x00000000000079af */ /* 0x000e280000000000 */
[----:B-1----:R-:W1:Y:S02]  /*aea0*/  S2R R4, SR_TID.X ;  /* 0x0000000000047919 */ /* 0x002e640000002100 */
[----:B-1----:R-:W-:-:S05]  /*aeb0*/  LOP3.LUT R4, R4, 0x7f, RZ, 0xc0, !PT ;  /* 0x0000007f04047812 */ /* 0x002fca00078ec0ff */
[----:B------:R-:W-:-:S05]  /*aec0*/  IMAD.SHL.U32 R4, R4, 0x4, RZ ;  /* 0x0000000404047824 */ /* 0x000fca00078e00ff */
[----:B----4-:R1:W-:Y:S04]  /*aed0*/  LDGSTS.E [R4], [R216.64], P2 ;  /* 0x00000000d8047fae */ /* 0x0103e8000912184c */
[----:B------:R2:W-:Y:S04]  /*aee0*/  LDGSTS.E [R4+0x1000], [R248.64], P2 ;  /* 0x01000000f8047fae */ /* 0x0005e8000912184c */
        /* <DEDUP_REMOVED lines=12> */
[----:B-1----:R-:W4:Y:S04]  /*afb0*/  LDL.64 R216, [R1+0x160] ;  /* 0x0001600001d87983 */ /* 0x002f280000100a00 */
[----:B--2---:R-:W2:Y:S04]  /*afc0*/  LDL.64 R248, [R1+0x120] ;  /* 0x0001200001f87983 */ /* 0x004ea80000100a00 */
[----:B------:R1:W-:Y:S04]  /*afd0*/  LDGSTS.E [R4+0xe000], [R118.64], P2 ;  /* 0x0e00000076047fae */ /* 0x0003e8000912184c */
[----:B------:R1:W-:Y:S04]  /*afe0*/  LDGSTS.E [R4+0xf000], [R116.64], P2 ;  /* 0x0f00000074047fae */ /* 0x0003e8000912184c */
[----:B---3--:R3:W-:Y:S04]  /*aff0*/  LDGSTS.E [R252+0x200], [R212.64], P2 ;  /* 0x00200000d4fc7fae */ /* 0x0087e8000912184c */
[----:B-1----:R-:W2:Y:S04]  /*b000*/  LDL.LU.64 R118, [R1+0x8d0] ;  /* 0x0008d00001767983 */ /* 0x002ea80000300a00 */
[----:B------:R-:W2:Y:S04]  /*b010*/  LDL.LU.64 R116, [R1+0x8c8] ;  /* 0x0008c80001747983 */ /* 0x000ea80000300a00 */
[----:B------:R1:W-:Y:S04]  /*b020*/  LDGSTS.E [R252+0x1200], [R200.64], P2 ;  /* 0x01200000c8fc7fae */ /* 0x0003e8000912184c */
[----:B---3--:R-:W3:Y:S04]  /*b030*/  LDL.64 R212, [R1+0x158] ;  /* 0x0001580001d47983 */ /* 0x008ee80000100a00 */
[----:B-1----:R-:W3:Y:S04]  /*b040*/  LDL.64 R200, [R1+0x118] ;  /* 0x0001180001c87983 */ /* 0x002ee80000100a00 */
[----:B--2---:R1:W-:Y:S04]  /*b050*/  LDGSTS.E [R252+0x2200], [R116.64], P2 ;  /* 0x0220000074fc7fae */ /* 0x0043e8000912184c */
        /* <DEDUP_REMOVED lines=13> */
[----:B----4-:R4:W-:Y:S04]  /*b130*/  LDGSTS.E [R209+0x400], [R216.64], P2 ;  /* 0x00400000d8d17fae */ /* 0x0109e8000912184c */
[----:B--2---:R-:W2:Y:S04]  /*b140*/  LDL.LU.64 R136, [R1+0x8c0] ;  /* 0x0008c00001887983 */ /* 0x004ea80000300a00 */
[----:B-1----:R-:W2:Y:S04]  /*b150*/  LDL.LU.64 R120, [R1+0x8b8] ;  /* 0x0008b80001787983 */ /* 0x002ea80000300a00 */
        /* <DEDUP_REMOVED lines=13> */
[----:B------:R1:W-:Y:S04]  /*b230*/  LDGSTS.E [R209+0xd400], [R138.64], P2 ;  /* 0x0d4000008ad17fae */ /* 0x0003e8000912184c */
[----:B------:R3:W-:Y:S04]  /*b240*/  LDGSTS.E [R209+0xe400], [R122.64], P2 ;  /* 0x0e4000007ad17fae */ /* 0x0007e8000912184c */
[----:B------:R3:W-:Y:S04]  /*b250*/  LDGSTS.E [R209+0xf400], [R106.64], P2 ;  /* 0x0f4000006ad17fae */ /* 0x0007e8000912184c */
[----:B-1----:R-:W4:Y:S04]  /*b260*/  LDL.LU.64 R138, [R1+0x8b0] ;  /* 0x0008b000018a7983 */ /* 0x002f280000300a00 */
[----:B---3--:R-:W3:Y:S04]  /*b270*/  LDL.LU.64 R122, [R1+0x8a8] ;  /* 0x0008a800017a7983 */ /* 0x008ee80000300a00 */
[----:B------:R-:W3:Y:S04]  /*b280*/  LDL.LU.64 R106, [R1+0x8a0] ;  /* 0x0008a000016a7983 */ /* 0x000ee80000300a00 */
[----:B------:R1:W-:Y:S04]  /*b290*/  LDGSTS.E [R208+0x600], [R212.64], P2 ;  /* 0x00600000d4d07fae */ /* 0x0003e8000912184c */
[----:B------:R1:W-:Y:S04]  /*b2a0*/  LDGSTS.E [R208+0x1600], [R200.64], P2 ;  /* 0x01600000c8d07fae */ /* 0x0003e8000912184c */
        /* <DEDUP_REMOVED lines=15> */
[----:B--2---:R-:W2:Y:S04]  /*b3a0*/  LDL.LU.64 R140, [R1+0x898] ;  /* 0x00089800018c7983 */ /* 0x004ea80000300a00 */
[----:B-1----:R-:W2:Y:S04]  /*b3b0*/  LDL.LU.64 R124, [R1+0x890] ;  /* 0x00089000017c7983 */ /* 0x002ea80000300a00 */
[----:B------:R-:W2:Y:S04]  /*b3c0*/  LDL.LU.64 R108, [R1+0x888] ;  /* 0x00088800016c7983 */ /* 0x000ea80000300a00 */
[----:B----4-:R1:W-:Y:S04]  /*b3d0*/  LDGSTS.E [R205+0x800], [R248.64], P2 ;  /* 0x00800000f8cd7fae */ /* 0x0103e8000912184c */
[----:B---3--:R3:W-:Y:S04]  /*b3e0*/  LDGSTS.E [R205+0x1800], [R106.64], P2 ;  /* 0x018000006acd7fae */ /* 0x0087e8000912184c */
        /* <DEDUP_REMOVED lines=15> */
[----:B-1----:R-:W2:Y:S04]  /*b4e0*/  LDL.64 R248, [R1+0x140] ;  /* 0x0001400001f87983 */ /* 0x002ea80000100a00 */
[----:B----4-:R-:W4:Y:S04]  /*b4f0*/  LDL.LU.64 R158, [R1+0x880] ;  /* 0x00088000019e7983 */ /* 0x010f280000300a00 */
[----:B------:R-:W4:Y:S04]  /*b500*/  LDL.LU.64 R126, [R1+0x878] ;  /* 0x00087800017e7983 */ /* 0x000f280000300a00 */
[----:B---3--:R-:W3:Y:S04]  /*b510*/  LDL.LU.64 R110, [R1+0x870] ;  /* 0x00087000016e7983 */ /* 0x008ee80000300a00 */
[----:B------:R-:W4:Y:S04]  /*b520*/  LDL.64 R200, [R1+0x138] ;  /* 0x0001380001c87983 */ /* 0x000f280000100a00 */
        /* <DEDUP_REMOVED lines=18> */
[----:B------:R-:W2:Y:S04]  /*b650*/  LDL.64 R216, [R1+0x1a0] ;  /* 0x0001a00001d87983 */ /* 0x000ea80000100a00 */
[----:B------:R1:W-:Y:S04]  /*b660*/  LDGSTS.E [R197+0xc00], [R248.64], P2 ;  /* 0x00c00000f8c57fae */ /* 0x0003e8000912184c */
[----:B------:R-:W2:Y:S04]  /*b670*/  LDL.64 R208, [R1+0x1e0] ;  /* 0x0001e00001d07983 */ /* 0x000ea80000100a00 */
[----:B------:R-:W2:Y:S04]  /*b680*/  LDL.64 R204, [R1+0x220] ;  /* 0x0002200001cc7983 */ /* 0x000ea80000100a00 */
[----:B---3--:R3:W-:Y:S04]  /*b690*/  LDGSTS.E [R197+0x1c00], [R110.64], P2 ;  /* 0x01c000006ec57fae */ /* 0x0087e8000912184c */
[----:B----4-:R3:W-:Y:S04]  /*b6a0*/  LDGSTS.E [R197+0x2c00], [R126.64], P2 ;  /* 0x02c000007ec57fae */ /* 0x0107e8000912184c */
        /* <DEDUP_REMOVED lines=14> */
[----:B------:R-:W2:Y:S04]  /*b790*/  LDL.LU.64 R212, [R1+0x110] ;  /* 0x0001100001d47983 */ /* 0x000ea80000300a00 */
[----:B----4-:R-:W4:Y:S04]  /*b7a0*/  LDL.LU.64 R192, [R1+0x848] ;  /* 0x0008480001c07983 */ /* 0x010f280000300a00 */
[----:B-1----:R-:W4:Y:S04]  /*b7b0*/  LDL.LU.64 R248, [R1+0x100] ;  /* 0x0001000001f87983 */ /* 0x002f280000300a00 */
[----:B------:R-:W4:Y:S04]  /*b7c0*/  LDL.LU.64 R32, [R1+0x840] ;  /* 0x0008400001207983 */ /* 0x000f280000300a00 */
[----:B------:R1:W-:Y:S04]  /*b7d0*/  LDGSTS.E [R196+0xe00], [R200.64], P2 ;  /* 0x00e00000c8c47fae */ /* 0x0003e8000912184c */
[----:B------:R2:W-:Y:S04]  /*b7e0*/  LDGSTS.E [R196+0x1e00], [R112.64], P2 ;  /* 0x01e0000070c47fae */ /* 0x0005e8000912184c */
[----:B------:R2:W-:Y:S04]  /*b7f0*/  LDGSTS.E [R196+0x2e00], [R128.64], P2 ;  /* 0x02e0000080c47fae */ /* 0x0005e8000912184c */
[----:B-1----:R-:W4:Y:S01]  /*b800*/  LDL.LU.64 R200, [R1+0xf0] ;  /* 0x0000f00001c87983 */ /* 0x002f220000300a00 */
[----:B---3--:R-:W-:Y:S01]  /*b810*/  LOP3.LUT R197, R3, 0x10, RZ, 0xfc, !PT ;  /* 0x0000001003c57812 */ /* 0x008fe200078efcff */
[----:B------:R-:W-:Y:S01]  /*b820*/  USHF.L.U32 UR5, UR6, 0x7, URZ ;  /* 0x0000000706057899 */ /* 0x000fe2000800063f */
[----:B------:R-:W-:-:S02]  /*b830*/  ISETP.NE.U32.AND P3, PT, R5, RZ, PT ;  /* 0x000000ff0500720c */ /* 0x000fc40003f65070 */
[----:B------:R-:W-:-:S04]  /*b840*/  LOP3.LUT R5, R3, 0xc, RZ, 0xfc, !PT ;  /* 0x0000000c03057812 */ /* 0x000fc800078efcff */
[----:B------:R-:W-:Y:S01]  /*b850*/  ISETP.GE.AND P0, PT, R5, UR8, PT ;  /* 0x0000000805007c0c */ /* 0x000fe2000bf06270 */
[----:B------:R-:W-:Y:S01]  /*b860*/  IMAD.U32 R5, RZ, RZ, UR5 ;  /* 0x00000005ff057e24 */ /* 0x000fe2000f8e00ff */
[----:B--2---:R1:W-:Y:S04]  /*b870*/  LDGSTS.E [R196+0x3e00], [R144.64], P2 ;  /* 0x03e0000090c47fae */ /* 0x0043e8000912184c */
[----:B------:R1:W-:Y:S04]  /*b880*/  LDGSTS.E [R196+0x4e00], [R160.64], P2 ;  /* 0x04e00000a0c47fae */ /* 0x0003e8000912184c */
[----:B------:R1:W-:Y:S04]  /*b890*/  LDGSTS.E [R196+0x5e00], [R176.64], P2 ;  /* 0x05e00000b0c47fae */ /* 0x0003e8000912184c */
[----:B----4-:R1:W-:Y:S04]  /*b8a0*/  LDGSTS.E [R196+0x6e00], [R192.64], P2 ;  /* 0x06e00000c0c47fae */ /* 0x0103e8000912184c */
        /* <DEDUP_REMOVED lines=8> */
[----:B------:R1:W-:Y:S01]  /*b930*/  LDGSTS.E [R196+0xfe00], [R204.64], P2 ;  /* 0x0fe00000ccc47fae */ /* 0x0003e2000912184c */
[----:B------:R-:W-:Y:S01]  /*b940*/  ISETP.GE.AND P2, PT, R197, UR8, PT ;  /* 0x00000008c5007c0c */ /* 0x000fe2000bf46270 */
[----:B--2---:R-:W-:-:S02]  /*b950*/  IMAD.WIDE R216, R5, 0x4, R212 ;  /* 0x0000000405d87825 */ /* 0x004fc400078e02d4 */
[----:B------:R-:W0:Y:S04]  /*b960*/  LDGDEPBAR ;  /* 0x00000000000079af */ /* 0x000e280000000000 */
[----:B---3--:R-:W2:Y:S04]  /*b970*/  LDL.LU.64 R208, [R1+0xe0] ;  /* 0x0000e00001d07983 */ /* 0x008ea80000300a00 */
[----:B-1----:R-:W3:Y:S01]  /*b980*/  LDL.LU.64 R196, [R1+0xd0] ;  /* 0x0000d00001c47983 */ /* 0x002ee20000300a00 */
[----:B------:R-:W-:-:S03]  /*b990*/  IMAD.WIDE R212, R5, 0x4, R248 ;  /* 0x0000000405d47825 */ /* 0x000fc600078e02f8 */
[----:B------:R-:W4:Y:S04]  /*b9a0*/  LDL.LU.64 R248, [R1+0xc0] ;  /* 0x0000c00001f87983 */ /* 0x000f280000300a00 */
[----:B------:R-:W-:Y:S01]  /*b9b0*/  BAR.SYNC.DEFER_BLOCKING 0x0 ;  /* 0x0000000000007b1d */ /* 0x000fe20000010000 */
[C---:B------:R-:W-:Y:S02]  /*b9c0*/  LOP3.LUT R205, R3.reuse, 0x14, RZ, 0xfc, !PT ;  /* 0x0000001403cd7812 */ /* 0x040fe400078efcff */
[----:B------:R-:W-:Y:S02]  /*b9d0*/  SEL R252, RZ, 0x4, P0 ;  /* 0x00000004fffc7807 */ /* 0x000fe40000000000 */
[----:B------:R-:W-:Y:S02]  /*b9e0*/  LOP3.LUT R204, R3, 0x18, RZ, 0xfc, !PT ;  /* 0x0000001803cc7812 */ /* 0x000fe400078efcff */
[----:B------:R-:W-:-:S02]  /*b9f0*/  ISETP.GE.AND P0, PT, R205, UR8, PT ;  /* 0x00000008cd007c0c */ /* 0x000fc4000bf06270 */
[----:B------:R-:W-:Y:S02]  /*ba00*/  SEL R205, RZ, 0x4, P2 ;  /* 0x00000004ffcd7807 */ /* 0x000fe40001000000 */
[----:B------:R-:W-:Y:S02]  /*ba10*/  ISETP.GE.AND P2, PT, R204, UR8, PT ;  /* 0x00000008cc007c0c */ /* 0x000fe4000bf46270 */
[----:B------:R-:W-:Y:S02]  /*ba20*/  SEL R204, R252, RZ, P1 ;  /* 0x000000fffccc7207 */ /* 0x000fe40000800000 */
[----:B------:R-:W-:Y:S02]  /*ba30*/  SEL R252, R205, RZ, P1 ;  /* 0x000000ffcdfc7207 */ /* 0x000fe40000800000 */
[----:B------:R-:W-:Y:S01]  /*ba40*/  LOP3.LUT R205, R3, 0x1c, RZ, 0xfc, !PT ;  /* 0x0000001c03cd7812 */ /* 0x000fe200078efcff */
[----:B------:R1:W-:Y:S01]  /*ba50*/  STL.64 [R1+0x460], R216 ;  /* 0x000460d801007387 */ /* 0x0003e20000100a00 */
[----:B------:R-:W-:-:S02]  /*ba60*/  SEL R4, RZ, 0x4, P0 ;  /* 0x00000004ff047807 */ /* 0x000fc40000000000 */
[----:B------:R-:W-:Y:S01]  /*ba70*/  ISETP.NE.U32.AND P0, PT, R204, RZ, PT ;  /* 0x000000ffcc00720c */ /* 0x000fe20003f05070 */
[----:B------:R2:W-:Y:S04]  /*ba80*/  STL.64 [R1+0x450], R212 ;  /* 0x000450d401007387 */ /* 0x0005e80000100a00 */
[----:B------:R-:W-:Y:S01]  /*ba90*/  @!PT LDS RZ, [RZ] ;  /* 0x00000000fffff984 */ /* 0x000fe20000000800 */
[----:B------:R-:W-:Y:S01]  /*baa0*/  @!PT LDS RZ, [RZ] ;  /* 0x00000000fffff984 */ /* 0x000fe20000000800 */
[----:B------:R-:W-:Y:S01]  /*bab0*/  @!PT LDS RZ, [RZ] ;  /* 0x00000000fffff984 */ /* 0x000fe20000000800 */
[----:B------:R1:W-:Y:S04]  /*bac0*/  LDGSTS.E [R2+0x58000], [R216.64], P6 ;  /* 0x58000000d8027fae */ /* 0x0003e8000b12184c */
[----:B------:R2:W-:Y:S01]  /*bad0*/  LDGSTS.E [R2+0x58400], [R212.64], P5 ;  /* 0x58400000d4027fae */ /* 0x0005e2000a92184c */
[----:B------:R-:W-:Y:S01]  /*bae0*/  ISETP.GE.AND P5, PT, R205, UR8, PT ;  /* 0x00000008cd007c0c */ /* 0x000fe2000bfa6270 */
[----:B------:R-:W-:Y:S01]  /*baf0*/  IMAD.WIDE R204, R5, 0x4, R200 ;  /* 0x0000000405cc7825 */ /* 0x000fe200078e02c8 */
[----:B------:R-:W-:Y:S01]  /*bb00*/  ISETP.NE.U32.AND P6, PT, R252, RZ, PT ;  /* 0x000000fffc00720c */ /* 0x000fe20003fc5070 */
[----:B-1----:R-:W4:Y:S04]  /*bb10*/  LDL.LU.64 R216, [R1+0xb0] ;  /* 0x0000b00001d87983 */ /* 0x002f280000300a00 */
[----:B------:R-:W4:Y:S01]  /*bb20*/  LDL.LU.64 R200, [R1+0xa0] ;  /* 0x0000a00001c87983 */ /* 0x000f220000300a00 */
[----:B------:R-:W-:-:S02]  /*bb30*/  SEL R4, R4, RZ, P1 ;  /* 0x000000ff04047207 */ /* 0x000fc40000800000 */
[----:B------:R-:W-:Y:S01]  /*bb40*/  SEL R252, RZ, 0x4, P2 ;  /* 0x00000004fffc7807 */ /* 0x000fe20001000000 */
[----:B------:R1:W-:Y:S01]  /*bb50*/  STL.64 [R1+0x440], R204 ;  /* 0x000440cc01007387 */ /* 0x0003e20000100a00 */
[----:B------:R-:W-:Y:S02]  /*bb60*/  ISETP.NE.U32.AND P2, PT, R4, RZ, PT ;  /* 0x000000ff0400720c */ /* 0x000fe40003f45070 */
[----:B------:R-:W-:Y:S01]  /*bb70*/  SEL R252, R252, RZ, P1 ;  /* 0x000000fffcfc7207 */ /* 0x000fe20000800000 */
[----:B------:R1:W-:Y:S01]  /*bb80*/  LDGSTS.E [R2+0x58800], [R204.64], P3 ;  /* 0x58800000cc027fae */ /* 0x0003e2000992184c */
[----:B------:R-:W-:Y:S02]  /*bb90*/  SEL R4, RZ, 0x4, P5 ;  /* 0x00000004ff047807 */ /* 0x000fe40002800000 */
[----:B------:R-:W-:Y:S02]  /*bba0*/  ISETP.NE.U32.AND P3, PT, R252, RZ, PT ;  /* 0x000000fffc00720c */ /* 0x000fe40003f65070 */
[----:B------:R-:W-:Y:S01]  /*bbb0*/  SEL R252, R4, RZ, P1 ;  /* 0x000000ff04fc7207 */ /* 0x000fe20000800000 */
[----:B--2---:R-:W-:Y:S01]  /*bbc0*/  IMAD.WIDE R212, R5, 0x4, R208 ;  /* 0x0000000405d47825 */ /* 0x004fe200078e02d0 */
[----:B------:R-:W-:-:S03]  /*bbd0*/  LOP3.LUT R209, R3, 0x20, RZ, 0xfc, !PT ;  /* 0x0000002003d17812 */ /* 0x000fc600078efcff */
[----:B---3--:R-:W-:Y:S01]  /*bbe0*/  IMAD.WIDE R196, R5, 0x4, R196 ;  /* 0x0000000405c47825 */ /* 0x008fe200078e02c4 */
[----:B------:R-:W-:Y:S01]  /*bbf0*/  STL.64 [R1+0x430], R212 ;  /* 0x000430d401007387 */ /* 0x000fe20000100a00 */
[----:B------:R-:W-:-:S03]  /*bc00*/  ISETP.GE.AND P5, PT, R209, UR8, PT ;  /* 0x00000008d1007c0c */ /* 0x000fc6000bfa6270 */
[----:B-1----:R-:W2:Y:S01]  /*bc10*/  LDL.LU.64 R204, [R1+0x90] ;  /* 0x0000900001cc7983 */ /* 0x002ea20000300a00 */
[----:B------:R-:W-:-:S03]  /*bc20*/  LOP3.LUT R209, R3, 0x24, RZ, 0xfc, !PT ;  /* 0x0000002403d17812 */ /* 0x000fc600078efcff */
[----:B------:R1:W-:Y:S01]  /*bc30*/  LDGSTS.E [R2+0x58c00], [R212.64], P0 ;  /* 0x58c00000d4027fae */ /* 0x0003e2000812184c */
[----:B------:R-:W-:-:S03]  /*bc40*/  ISETP.GE.AND P0, PT, R209, UR8, PT ;  /* 0x00000008d1007c0c */ /* 0x000fc6000bf06270 */
[----:B------:R3:W-:Y:S04]  /*bc50*/  STL.64 [R1+0x420], R196 ;  /* 0x000420c401007387 */ /* 0x0007e80000100a00 */
[----:B------:R3:W-:Y:S01]  /*bc60*/  LDGSTS.E [R2+0x59000], [R196.64], P6 ;  /* 0x59000000c4027fae */ /* 0x0007e2000b12184c */
[----:B------:R-:W-:Y:S01]  /*bc70*/  ISETP.NE.U32.AND P6, PT, R252, RZ, PT ;  /* 0x000000fffc00720c */ /* 0x000fe20003fc5070 */
[----:B----4-:R-:W-:Y:S01]  /*bc80*/  IMAD.WIDE R248, R5, 0x4, R248 ;  /* 0x0000000405f87825 */ /* 0x010fe200078e02f8 */
[----:B------:R-:W-:Y:S01]  /*bc90*/  SEL R252, RZ, 0x4, P0 ;  /* 0x00000004fffc7807 */ /* 0x000fe20000000000 */
[----:B------:R-:W4:Y:S04]  /*bca0*/  LDL.LU.64 R208, [R1+0x80] ;  /* 0x0000800001d07983 */ /* 0x000f280000300a00 */
[----:B------:R1:W-:Y:S01]  /*bcb0*/  LDGSTS.E [R2+0x59400], [R248.64], P2 ;  /* 0x59400000f8027fae */ /* 0x0003e2000912184c */
[----:B---3--:R-:W-:-:S02]  /*bcc0*/  LOP3.LUT R197, R3, 0x2c, RZ, 0xfc, !PT ;  /* 0x0000002c03c57812 */ /* 0x008fc400078efcff */
[----:B------:R-:W-:Y:S02]  /*bcd0*/  SEL R196, RZ, 0x4, P5 ;  /* 0x00000004ffc47807 */ /* 0x000fe40002800000 */
[----:B------:R-:W-:Y:S02]  /*bce0*/  ISETP.GE.AND P0, PT, R197, UR8, PT ;  /* 0x00000008c5007c0c */ /* 0x000fe4000bf06270 */
[----:B-1----:R-:W-:Y:S02]  /*bcf0*/  SEL R212, R196, RZ, P1 ;  /* 0x000000ffc4d47207 */ /* 0x002fe40000800000 */
[----:B------:R-:W3:Y:S04]  /*bd00*/  LDL.LU.64 R196, [R1+0x70] ;  /* 0x0000700001c47983 */ /* 0x000ee80000300a00 */
[----:B------:R1:W-:Y:S04]  /*bd10*/  STL.64 [R1+0x410], R248 ;  /* 0x000410f801007387 */ /* 0x0003e80000100a00 */
[----:B-1----:R-:W3:Y:S01]  /*bd20*/  LDL.LU.64 R248, [R1+0x60] ;  /* 0x0000600001f87983 */ /* 0x002ee20000300a00 */
[----:B------:R-:W-:Y:S01]  /*bd30*/  LOP3.LUT R213, R3, 0x28, RZ, 0xfc, !PT ;  /* 0x0000002803d57812 */ /* 0x000fe200078efcff */
[----:B------:R-:W-:-:S03]  /*bd40*/  IMAD.WIDE R216, R5, 0x4, R216 ;  /* 0x0000000405d87825 */ /* 0x000fc600078e02d8 */
[----:B------:R-:W-:Y:S01]  /*bd50*/  ISETP.GE.AND P5, PT, R213, UR8, PT ;  /* 0x00000008d5007c0c */ /* 0x000fe2000bfa6270 */
[----:B------:R-:W-:Y:S01]  /*bd60*/  IMAD.WIDE R200, R5, 0x4, R200 ;  /* 0x0000000405c87825 */ /* 0x000fe200078e02c8 */
[----:B------:R-:W-:Y:S01]  /*bd70*/  ISETP.NE.U32.AND P2, PT, R212, RZ, PT ;  /* 0x000000ffd400720c */ /* 0x000fe20003f45070 */
[----:B------:R4:W-:Y:S01]  /*bd80*/  LDGSTS.E [R2+0x59800], [R216.64], P3 ;  /* 0x59800000d8027fae */ /* 0x0009e2000992184c */
[----:B------:R-:W-:Y:S02]  /*bd90*/  SEL R4, RZ, 0x4, P5 ;  /* 0x00000004ff047807 */ /* 0x000fe40002800000 */
[----:B------:R-:W-:Y:S02]  /*bda0*/  LOP3.LUT R213, R3, 0x30, RZ, 0xfc, !PT ;  /* 0x0000003003d57812 */ /* 0x000fe400078efcff */
[----:B------:R-:W-:Y:S01]  /*bdb0*/  SEL R252, R252, RZ, P1 ;  /* 0x000000fffcfc7207 */ /* 0x000fe20000800000 */
[----:B------:R-:W-:Y:S01]  /*bdc0*/  STL.64 [R1+0x400], R216 ;  /* 0x000400d801007387 */ /* 0x000fe20000100a00 */
[----:B------:R-:W-:-:S02]  /*bdd0*/  SEL R4, R4, RZ, P1 ;  /* 0x000000ff04047207 */ /* 0x000fc40000800000 */
[----:B------:R-:W-:Y:S01]  /*bde0*/  ISETP.GE.AND P3, PT, R213, UR8, PT ;  /* 0x00000008d5007c0c */ /* 0x000fe2000bf66270 */
[----:B------:R1:W-:Y:S01]  /*bdf0*/  STL.64 [R1+0x3f0], R200 ;  /* 0x0003f0c801007387 */ /* 0x0003e20000100a00 */
[----:B------:R-:W-:-:S03]  /*be00*/  ISETP.NE.U32.AND P5, PT, R252, RZ, PT ;  /* 0x000000fffc00720c */ /* 0x000fc60003fa5070 */
[----:B------:R1:W-:Y:S01]  /*be10*/  LDGSTS.E [R2+0x59c00], [R200.64], P6 ;  /* 0x59c00000c8027fae */ /* 0x0003e2000b12184c */
[----:B------:R-:W-:Y:S02]  /*be20*/  SEL R252, RZ, 0x4, P0 ;  /* 0x00000004fffc7807 */ /* 0x000fe40000000000 */
[----:B------:R-:W-:Y:S01]  /*be30*/  ISETP.NE.U32.AND P0, PT, R4, RZ, PT ;  /* 0x000000ff0400720c */ /* 0x000fe20003f05070 */
[----:B------:R-:W3:Y:S01]  /*be40*/  LDL.LU.64 R212, [R1+0x50] ;  /* 0x0000500001d47983 */ /* 0x000ee20000300a00 */
[----:B------:R-:W-:Y:S02]  /*be50*/  SEL R4, RZ, 0x4, P3 ;  /* 0x00000004ff047807 */ /* 0x000fe40001800000 */
[----:B-1----:R-:W-:-:S04]  /*be60*/  LOP3.LUT R201, R3, 0x34, RZ, 0xfc, !PT ;  /* 0x0000003403c97812 */ /* 0x002fc800078efcff */
[----:B------:R-:W-:Y:S02]  /*be70*/  ISETP.GE.AND P3, PT, R201, UR8, PT ;  /* 0x00000008c9007c0c */ /* 0x000fe4000bf66270 */
[----:B------:R-:W-:Y:S02]  /*be80*/  LOP3.LUT R201, R3, 0x38, RZ, 0xfc, !PT ;  /* 0x0000003803c97812 */ /* 0x000fe400078efcff */
[----:B------:R-:W-:-:S04]  /*be90*/  SEL R252, R252, RZ, P1 ;  /* 0x000000fffcfc7207 */ /* 0x000fc80000800000 */
[----:B------:R-:W-:Y:S02]  /*bea0*/  ISETP.NE.U32.AND P6, PT, R252, RZ, PT ;  /* 0x000000fffc00720c */ /* 0x000fe40003fc5070 */
[----:B------:R-:W-:Y:S02]  /*beb0*/  SEL R252, R4, RZ, P1 ;  /* 0x000000ff04fc7207 */ /* 0x000fe40000800000 */
[----:B------:R-:W-:Y:S01]  /*bec0*/  SEL R4, RZ, 0x4, P3 ;  /* 0x00000004ff047807 */ /* 0x000fe20001800000 */
[----:B--2---:R-:W-:-:S05]  /*bed0*/  IMAD.WIDE R204, R5, 0x4, R204 ;  /* 0x0000000405cc7825 */ /* 0x004fca00078e02cc */
[----:B------:R1:W-:Y:S01]  /*bee0*/  LDGSTS.E [R2+0x5a000], [R204.64], P2 ;  /* 0x5a000000cc027fae */ /* 0x0003e2000912184c */
[----:B------:R-:W-:Y:S02]  /*bef0*/  ISETP.GE.AND P2, PT, R201, UR8, PT ;  /* 0x00000008c9007c0c */ /* 0x000fe4000bf46270 */
[----:B------:R-:W-:Y:S01]  /*bf00*/  LOP3.LUT R201, R3, 0x3c, RZ, 0xfc, !PT ;  /* 0x0000003c03c97812 */ /* 0x000fe200078efcff */
[----:B------:R1:W-:Y:S03]  /*bf10*/  STL.64 [R1+0x3e0], R204 ;  /* 0x0003e0cc01007387 */ /* 0x0003e60000100a00 */
[----:B------:R-:W-:Y:S01]  /*bf20*/  ISETP.GE.AND P3, PT, R201, UR8, PT ;  /* 0x00000008c9007c0c */ /* 0x000fe2000bf66270 */
[C---:B----4-:R-:W-:Y:S02]  /*bf30*/  IMAD.WIDE R216, R5.reuse, 0x4, R208 ;  /* 0x0000000405d87825 */ /* 0x050fe400078e02d0 */
[----:B------:R-:W2:Y:S04]  /*bf40*/  LDL.LU.64 R208, [R1+0x40] ;  /* 0x0000400001d07983 */ /* 0x000ea80000300a00 */
[----:B------:R4:W-:Y:S04]  /*bf50*/  STL.64 [R1+0x3d0], R216 ;  /* 0x0003d0d801007387 */ /* 0x0009e80000100a00 */
[----:B-1----:R-:W2:Y:S04]  /*bf60*/  LDL.LU.64 R204, [R1+0x30] ;  /* 0x0000300001cc7983 */ /* 0x002ea80000300a00 */
[----:B------:R4:W-:Y:S01]  /*bf70*/  LDGSTS.E [R2+0x5a400], [R216.64], P5 ;  /* 0x5a400000d8027fae */ /* 0x0009e2000a92184c */
[----:B---3--:R-:W-:-:S03]  /*bf80*/  IMAD.WIDE R200, R5, 0x4, R196 ;  /* 0x0000000405c87825 */ /* 0x008fc600078e02c4 */
[----:B------:R-:W3:Y:S04]  /*bf90*/  LDL.LU.64 R196, [R1+0x20] ;  /* 0x0000200001c47983 */ /* 0x000ee80000300a00 */
[----:B------:R1:W-:Y:S01]  /*bfa0*/  STL.64 [R1+0x3c0], R200 ;  /* 0x0003c0c801007387 */ /* 0x0003e20000100a00 */
[----:B----4-:R-:W-:Y:S01]  /*bfb0*/  IMAD.WIDE R216, R5, 0x4, R248 ;  /* 0x0000000405d87825 */ /* 0x010fe200078e02f8 */
[----:B------:R-:W-:Y:S02]  /*bfc0*/  ISETP.NE.U32.AND P5, PT, R252, RZ, PT ;  /* 0x000000fffc00720c */ /* 0x000fe40003fa5070 */
[----:B------:R-:W2:Y:S01]  /*bfd0*/  LDL.LU.64 R248, [R1+0x10] ;  /* 0x0000100001f87983 */ /* 0x000ea20000300a00 */
[----:B------:R-:W-:Y:S02]  /*bfe0*/  SEL R252, RZ, 0x4, P2 ;  /* 0x00000004fffc7807 */ /* 0x000fe40001000000 */
[----:B------:R-:W-:Y:S01]  /*bff0*/  ISETP.GE.AND P2, PT, R0, UR8, PT ;  /* 0x0000000800007c0c */ /* 0x000fe2000bf46270 */
[----:B------:R1:W-:Y:S01]  /*c000*/  LDGSTS.E [R2+0x5a800], [R200.64], P0 ;  /* 0x5a800000c8027fae */ /* 0x0003e2000812184c */
[----:B------:R-:W-:-:S02]  /*c010*/  SEL R252, R252, RZ, P1 ;  /* 0x000000fffcfc7207 */ /* 0x000fc40000800000 */
[----:B------:R-:W-:Y:S01]  /*c020*/  SEL R0, RZ, 0x4, P3 ;  /* 0x00000004ff007807 */ /* 0x000fe20001800000 */
[----:B------:R1:W-:Y:S01]  /*c030*/  LDGSTS.E [R2+0x5ac00], [R216.64], P6 ;  /* 0x5ac00000d8027fae */ /* 0x0003e2000b12184c */
[----:B------:R-:W-:Y:S02]  /*c040*/  SEL R4, R4, RZ, P1 ;  /* 0x000000ff04047207 */ /* 0x000fe40000800000 */
[----:B------:R-:W-:Y:S02]  /*c050*/  ISETP.NE.U32.AND P3, PT, R252, RZ, PT ;  /* 0x000000fffc00720c */ /* 0x000fe40003f65070 */
[----:B------:R-:W-:Y:S02]  /*c060*/  SEL R252, RZ, 0x4, P2 ;  /* 0x00000004fffc7807 */ /* 0x000fe40001000000 */
[----:B------:R-:W-:Y:S02]  /*c070*/  SEL R0, R0, RZ, P1 ;  /* 0x000000ff00007207 */ /* 0x000fe40000800000 */
[----:B-1----:R-:W-:-:S02]  /*c080*/  LOP3.LUT R201, R3, 0x44, RZ, 0xfc, !PT ;  /* 0x0000004403c97812 */ /* 0x002fc400078efcff */
[----:B------:R-:W-:Y:S02]  /*c090*/  ISETP.NE.U32.AND P0, PT, R4, RZ, PT ;  /* 0x000000ff0400720c */ /* 0x000fe40003f05070 */
[----:B------:R-:W-:Y:S01]  /*c0a0*/  SEL R252, R252, RZ, P1 ;  /* 0x000000fffcfc7207 */ /* 0x000fe20000800000 */
[----:B------:R-:W-:Y:S01]  /*c0b0*/  IMAD.WIDE R212, R5, 0x4, R212 ;  /* 0x0000000405d47825 */ /* 0x000fe200078e02d4 */
[----:B------:R-:W-:Y:S02]  /*c0c0*/  ISETP.GE.AND P6, PT, R201, UR8, PT ;  /* 0x00000008c9007c0c */ /* 0x000fe4000bfc6270 */
[----:B------:R-:W-:Y:S02]  /*c0d0*/  ISETP.NE.U32.AND P2, PT, R0, RZ, PT ;  /* 0x000000ff0000720c */ /* 0x000fe40003f45070 */
[----:B------:R1:W-:Y:S01]  /*c0e0*/  LDGSTS.E [R2+0x5b000], [R212.64], P5 ;  /* 0x5b000000d4027fae */ /* 0x0003e2000a92184c */
[----:B------:R-:W-:Y:S02]  /*c0f0*/  ISETP.NE.U32.AND P5, PT, R252, RZ, PT ;  /* 0x000000fffc00720c */ /* 0x000fe40003fa5070 */
[----:B------:R-:W-:Y:S01]  /*c100*/  SEL R0, RZ, 0x4, P6 ;  /* 0x00000004ff007807 */ /* 0x000fe20003000000 */
[----:B------:R1:W-:Y:S03]  /*c110*/  STL.64 [R1+0x3b0], R216 ;  /* 0x0003b0d801007387 */ /* 0x0003e60000100a00 */
[----:B------:R-:W-:Y:S01]  /*c120*/  SEL R252, R0, RZ, P1 ;  /* 0x000000ff00fc7207 */ /* 0x000fe20000800000 */
[----:B-1----:R-:W2:Y:S04]  /*c130*/  LDL.LU.64 R216, [R1+0x838] ;  /* 0x0008380001d87983 */ /* 0x002ea80000300a00 */
[----:B------:R-:W2:Y:S04]  /*c140*/  LDL.LU.64 R200, [R1] ;  /* 0x0000000001c87983 */ /* 0x000ea80000300a00 */
[----:B------:R1:W-:Y:S04]  /*c150*/  STL.64 [R1+0x3a0], R212 ;  /* 0x0003a0d401007387 */ /* 0x0003e80000100a00 */
[----:B-1----:R-:W2:Y:S02]  /*c160*/  LDL.LU.64 R212, [R1+0x830] ;  /* 0x0008300001d47983 */ /* 0x002ea40000300a00 */
[----:B--2---:R-:W-:-:S05]  /*c170*/  IMAD.WIDE R208, R5, 0x4, R208 ;  /* 0x0000000405d07825 */ /* 0x004fca00078e02d0 */
[----:B------:R1:W-:Y:S01]  /*c180*/  STL.64 [R1+0x390], R208 ;  /* 0x000390d001007387 */ /* 0x0003e20000100a00 */
[----:B------:R-:W-:-:S03]  /*c190*/  IMAD.WIDE R204, R5, 0x4, R204 ;  /* 0x0000000405cc7825 */ /* 0x000fc600078e02cc */
[----:B------:R2:W5:Y:S04]  /*c1a0*/  LDL.LU R0, [R1+0x828] ;  /* 0x0008280001007983 */ /* 0x0005680000300800 */
[----:B------:R1:W-:Y:S01]  /*c1b0*/  LDGSTS.E [R2+0x5b400], [R208.64], P0 ;  /* 0x5b400000d0027fae */ /* 0x0003e2000812184c */
[----:B---3--:R-:W-:-:S03]  /*c1c0*/  IMAD.WIDE R196, R5, 0x4, R196 ;  /* 0x0000000405c47825 */ /* 0x008fc600078e02c4 */
[----:B------:R3:W-:Y:S04]  /*c1d0*/  LDGSTS.E [R2+0x5b800], [R204.64], P3 ;  /* 0x5b800000cc027fae */ /* 0x0007e8000992184c */
[----:B------:R2:W-:Y:S04]  /*c1e0*/  LDGSTS.E [R2+0x5bc00], [R196.64], P2 ;  /* 0x5bc00000c4027fae */ /* 0x0005e8000912184c */
[----:B-1----:R-:W4:Y:S04]  /*c1f0*/  LDL.LU.64 R208, [R1+0x820] ;  /* 0x0008200001d07983 */ /* 0x002f280000300a00 */
[----:B------:R-:W-:Y:S01]  /*c200*/  STL.64 [R1+0x380], R204 ;  /* 0x000380cc01007387 */ /* 0x000fe20000100a00 */
[----:B--2---:R-:W-:-:S03]  /*c210*/  IMAD.WIDE R248, R5, 0x4, R248 ;  /* 0x0000000405f87825 */ /* 0x004fc600078e02f8 */
[----:B------:R1:W-:Y:S04]  /*c220*/  STL.64 [R1+0x370], R196 ;  /* 0x000370c401007387 */ /* 0x0003e80000100a00 */
[----:B------:R2:W-:Y:S04]  /*c230*/  LDGSTS.E [R2+0x5c000], [R248.64], P5 ;  /* 0x5c000000f8027fae */ /* 0x0005e8000a92184c */
[----:B-1----:R-:W4:Y:S04]  /*c240*/  LDL.LU.64 R196, [R1+0x818] ;  /* 0x0008180001c47983 */ /* 0x002f280000300a00 */
[----:B------:R2:W-:Y:S04]  /*c250*/  STL.64 [R1+0x360], R248 ;  /* 0x000360f801007387 */ /* 0x0005e80000100a00 */
[----:B--2---:R-:W2:Y:S01]  /*c260*/  LDL.LU.64 R248, [R1+0x810] ;  /* 0x0008100001f87983 */ /* 0x004ea20000300a00 */
[----:B------:R-:W-:-:S04]  /*c270*/  LOP3.LUT R4, R3, 0x48, RZ, 0xfc, !PT ;  /* 0x0000004803047812 */ /* 0x000fc800078efcff */
[----:B------:R-:W-:Y:S02]  /*c280*/  ISETP.GE.AND P6, PT, R4, UR8, PT ;  /* 0x0000000804007c0c */ /* 0x000fe4000bfc6270 */
[C---:B------:R-:W-:Y:S02]  /*c290*/  LOP3.LUT R4, R3.reuse, 0x4c, RZ, 0xfc, !PT ;  /* 0x0000004c03047812 */ /* 0x040fe400078efcff */
[----:B---3--:R-:W-:Y:S02]  /*c2a0*/  SEL R204, RZ, 0x4, P6 ;  /* 0x00000004ffcc7807 */ /* 0x008fe40003000000 */
[----:B------:R-:W-:Y:S02]  /*c2b0*/  ISETP.GE.AND P0, PT, R4, UR8, PT ;  /* 0x0000000804007c0c */ /* 0x000fe4000bf06270 */
[----:B------:R-:W-:Y:S02]  /*c2c0*/  LOP3.LUT R205, R3, 0x54, RZ, 0xfc, !PT ;  /* 0x0000005403cd7812 */ /* 0x000fe400078efcff */
[----:B------:R-:W-:-:S02]  /*c2d0*/  SEL R204, R204, RZ, P1 ;  /* 0x000000ffcccc7207 */ /* 0x000fc40000800000 */
[----:B------:R-:W-:Y:S02]  /*c2e0*/  ISETP.NE.U32.AND P3, PT, R252, RZ, PT ;  /* 0x000000fffc00720c */ /* 0x000fe40003f65070 */
[----:B------:R-:W-:Y:S02]  /*c2f0*/  SEL R252, RZ, 0x4, P0 ;  /* 0x00000004fffc7807 */ /* 0x000fe40000000000 */
[----:B------:R-:W-:Y:S02]  /*c300*/  ISETP.GE.AND P0, PT, R205, UR8, PT ;  /* 0x00000008cd007c0c */ /* 0x000fe4000bf06270 */
[----:B------:R-:W-:Y:S02]  /*c310*/  ISETP.NE.U32.AND P2, PT, R204, RZ, PT ;  /* 0x000000ffcc00720c */ /* 0x000fe40003f45070 */
[----:B------:R-:W-:-:S04]  /*c320*/  LOP3.LUT R205, R3, 0x58, RZ, 0xfc, !PT ;  /* 0x0000005803cd7812 */ /* 0x000fc800078efcff */
[----:B------:R-:W-:Y:S01]  /*c330*/  ISETP.GE.AND P5, PT, R205, UR8, PT ;  /* 0x00000008cd007c0c */ /* 0x000fe2000bfa6270 */
[----:B------:R-:W-:-:S05]  /*c340*/  IMAD.WIDE R204, R5, 0x4, R200 ;  /* 0x0000000405cc7825 */ /* 0x000fca00078e02c8 */
[----:B------:R1:W-:Y:S04]  /*c350*/  STL.64 [R1+0x350], R204 ;  /* 0x000350cc01007387 */ /* 0x0003e80000100a00 */
[----:B------:R1:W-:Y:S04]  /*c360*/  LDGSTS.E [R2+0x5c400], [R204.64], P3 ;  /* 0x5c400000cc027fae */ /* 0x0003e8000992184c */
[----:B-1----:R-:W3:Y:S01]  /*c370*/  LDL.LU.64 R204, [R1+0x808] ;  /* 0x0008080001cc7983 */ /* 0x002ee20000300a00 */
[----:B--2---:R-:W-:-:S05]  /*c380*/  IMAD.WIDE R200, R5, 0x4, R248 ;  /* 0x0000000405c87825 */ /* 0x004fca00078e02f8 */
[----:B------:R1:W-:Y:S04]  /*c390*/  STL.64 [R1+0x340], R200 ;  /* 0x000340c801007387 */ /* 0x0003e80000100a00 */
[----:B------:R1:W-:Y:S04]  /*c3a0*/  LDGSTS.E [R2+0x5c800], [R200.64], P2 ;  /* 0x5c800000c8027fae */ /* 0x0003e8000912184c */
[----:B-1----:R-:W2:Y:S01]  /*c3b0*/  LDL.LU.64 R200, [R1+0x800] ;  /* 0x0008000001c87983 */ /* 0x002ea20000300a00 */
[----:B------:R-:W-:Y:S02]  /*c3c0*/  LOP3.LUT R4, R3, 0x50, RZ, 0xfc, !PT ;  /* 0x0000005003047812 */ /* 0x000fe400078efcff */
[----:B------:R-:W-:-:S02]  /*c3d0*/  SEL R252, R252, RZ, P1 ;  /* 0x000000fffcfc7207 */ /* 0x000fc40000800000 */
[----:B------:R-:W-:-:S04]  /*c3e0*/  ISETP.GE.AND P6, PT, R4, UR8, PT ;  /* 0x0000000804007c0c */ /* 0x000fc8000bfc6270 */
[----:B------:R-:W-:Y:S02]  /*c3f0*/  SEL R4, RZ, 0x4, P6 ;  /* 0x00000004ff047807 */ /* 0x000fe40003000000 */
[----:B------:R-:W-:Y:S02]  /*c400*/  ISETP.NE.U32.AND P6, PT, R252, RZ, PT ;  /* 0x000000fffc00720c */ /* 0x000fe40003fc5070 */
[----:B------:R-:W-:Y:S02]  /*c410*/  SEL R4, R4, RZ, P1 ;  /* 0x000000ff04047207 */ /* 0x000fe40000800000 */
[----:B------:R-:W-:Y:S01]  /*c420*/  SEL R252, RZ, 0x4, P0 ;  /* 0x00000004fffc7807 */ /* 0x000fe20000000000 */
[----:B----4-:R-:W-:Y:S01]  /*c430*/  IMAD.WIDE R196, R5, 0x4, R196 ;  /* 0x0000000405c47825 */ /* 0x010fe200078e02c4 */
[----:B------:R-:W-:Y:S02]  /*c440*/  ISETP.NE.U32.AND P0, PT, R4, RZ, PT ;  /* 0x000000ff0400720c */ /* 0x000fe40003f05070 */
[----:B------:R-:W-:-:S02]  /*c450*/  LOP3.LUT R248, R3, 0x5c, RZ, 0xfc, !PT ;  /* 0x0000005c03f87812 */ /* 0x000fc400078efcff */
[----:B------:R-:W-:Y:S02]  /*c460*/  SEL R4, RZ, 0x4, P5 ;  /* 0x00000004ff047807 */ /* 0x000fe40002800000 */
[----:B------:R-:W-:Y:S01]  /*c470*/  SEL R252, R252, RZ, P1 ;  /* 0x000000fffcfc7207 */ /* 0x000fe20000800000 */
[----:B------:R1:W-:Y:S01]  /*c480*/  LDGSTS.E [R2+0x5cc00], [R196.64], P6 ;  /* 0x5cc00000c4027fae */ /* 0x0003e2000b12184c */
[----:B------:R-:W-:Y:S02]  /*c490*/  LOP3.LUT R249, R3, 0x60, RZ, 0xfc, !PT ;  /* 0x0000006003f97812 */ /* 0x000fe400078efcff */
[----:B------:R-:W-:Y:S01]  /*c4a0*/  ISETP.GE.AND P3, PT, R248, UR8, PT ;  /* 0x00000008f8007c0c */ /* 0x000fe2000bf66270 */
[----:B------:R1:W-:Y:S01]  /*c4b0*/  STL.64 [R1+0x748], R196 ;  /* 0x000748c401007387 */ /* 0x0003e20000100a00 */
[----:B------:R-:W-:Y:S02]  /*c4c0*/  SEL R248, R4, RZ, P1 ;  /* 0x000000ff04f87207 */ /* 0x000fe40000800000 */
[----:B------:R-:W-:-:S02]  /*c4d0*/  ISETP.NE.U32.AND P5, PT, R252, RZ, PT ;  /* 0x000000fffc00720c */ /* 0x000fc40003fa5070 */
[----:B------:R-:W-:Y:S02]  /*c4e0*/  ISETP.GE.AND P2, PT, R249, UR8, PT ;  /* 0x00000008f9007c0c */ /* 0x000fe4000bf46270 */
[----:B------:R-:W-:Y:S02]  /*c4f0*/  ISETP.NE.U32.AND P6, PT, R248, RZ, PT ;  /* 0x000000fff800720c */ /* 0x000fe40003fc5070 */
[C---:B------:R-:W-:Y:S02]  /*c500*/  LOP3.LUT R252, R3.reuse, 0x68, RZ, 0xfc, !PT ;  /* 0x0000006803fc7812 */ /* 0x040fe400078efcff */
[----:B-1----:R-:W-:Y:S02]  /*c510*/  LOP3.LUT R197, R3, 0x64, RZ, 0xfc, !PT ;  /* 0x0000006403c57812 */ /* 0x002fe400078efcff */
[----:B------:R-:W-:Y:S02]  /*c520*/  SEL R249, RZ, 0x4, P3 ;  /* 0x00000004fff97807 */ /* 0x000fe40001800000 */
[----:B------:R-:W-:-:S02]  /*c530*/  SEL R248, RZ, 0x4, P2 ;  /* 0x00000004fff87807 */ /* 0x000fc40001000000 */
[----:B------:R-:W-:Y:S01]  /*c540*/  ISETP.GE.AND P3, PT, R197, UR8, PT ;  /* 0x00000008c5007c0c */ /* 0x000fe2000bf66270 */
[----:B---3--:R-:W-:Y:S01]  /*c550*/  IMAD.WIDE R204, R5, 0x4, R204 ;  /* 0x0000000405cc7825 */ /* 0x008fe200078e02cc */
[----:B------:R-:W-:Y:S02]  /*c560*/  ISETP.GE.AND P2, PT, R252, UR8, PT ;  /* 0x00000008fc007c0c */ /* 0x000fe4000bf46270 */
[----:B------:R-:W-:Y:S02]  /*c570*/  SEL R249, R249, RZ, P1 ;  /* 0x000000fff9f97207 */ /* 0x000fe40000800000 */
[----:B------:R-:W-:Y:S02]  /*c580*/  SEL R248, R248, RZ, P1 ;  /* 0x000000fff8f87207 */ /* 0x000fe40000800000 */
[----:B------:R-:W-:Y:S02]  /*c590*/  SEL R252, RZ, 0x4, P3 ;  /* 0x00000004fffc7807 */ /* 0x000fe40001800000 */
[----:B------:R-:W-:Y:S01]  /*c5a0*/  LOP3.LUT R197, R3, 0x6c, RZ, 0xfc, !PT ;  /* 0x0000006c03c57812 */ /* 0x000fe200078efcff */
[----:B------:R-:W-:Y:S01]  /*c5b0*/  IMAD.WIDE R208, R5, 0x4, R208 ;  /* 0x0000000405d07825 */ /* 0x000fe200078e02d0 */
[----:B------:R-:W-:-:S02]  /*c5c0*/  ISETP.NE.U32.AND P3, PT, R248, RZ, PT ;  /* 0x000000fff800720c */ /* 0x000fc40003f65070 */
[----:B------:R-:W-:Y:S01]  /*c5d0*/  SEL R248, RZ, 0x4, P2 ;  /* 0x00000004fff87807 */ /* 0x000fe20001000000 */
[----:B------:R-:W-:-:S04]  /*c5e0*/  IMAD.WIDE R212, R5, 0x4, R212 ;  /* 0x0000000405d47825 */ /* 0x000fc800078e02d4 */
[----:B------:R-:W-:Y:S01]  /*c5f0*/  IMAD.WIDE R216, R5, 0x4, R216 ;  /* 0x0000000405d87825 */ /* 0x000fe200078e02d8 */
[----:B------:R-:W-:-:S03]  /*c600*/  SEL R248, R248, RZ, P1 ;  /* 0x000000fff8f87207 */ /* 0x000fc60000800000 */
[----:B------:R-:W-:Y:S01]  /*c610*/  IMAD.WIDE R220, R5, 0x4, R220 ;  /* 0x0000000405dc7825 */ /* 0x000fe200078e02dc */
[----:B------:R-:W-:-:S03]  /*c620*/  LOP3.LUT R196, R3, 0x78, RZ, 0xfc, !PT ;  /* 0x0000007803c47812 */ /* 0x000fc600078efcff */
[----:B------:R-:W-:-:S04]  /*c630*/  IMAD.WIDE R224, R5, 0x4, R224 ;  /* 0x0000000405e07825 */ /* 0x000fc800078e02e0 */
[----:B------:R-:W-:-:S04]  /*c640*/  IMAD.WIDE R228, R5, 0x4, R228 ;  /* 0x0000000405e47825 */ /* 0x000fc800078e02e4 */
[----:B------:R-:W-:-:S04]  /*c650*/  IMAD.WIDE R232, R5, 0x4, R232 ;  /* 0x0000000405e87825 */ /* 0x000fc800078e02e8 */
[----:B--2---:R-:W-:-:S05]  /*c660*/  IMAD.WIDE R200, R5, 0x4, R200 ;  /* 0x0000000405c87825 */ /* 0x004fca00078e02c8 */
[----:B------:R1:W-:Y:S01]  /*c670*/  LDGSTS.E [R2+0x5d000], [R200.64], P0 ;  /* 0x5d000000c8027fae */ /* 0x0003e2000812184c */
[----:B------:R-:W-:Y:S02]  /*c680*/  ISETP.NE.U32.AND P0, PT, R249, RZ, PT ;  /* 0x000000fff900720c */ /* 0x000fe40003f05070 */
[----:B------:R-:W-:Y:S01]  /*c690*/  SEL R249, R252, RZ, P1 ;  /* 0x000000fffcf97207 */ /* 0x000fe20000800000 */
[----:B------:R2:W-:Y:S01]  /*c6a0*/  LDGSTS.E [R2+0x5d400], [R204.64], P5 ;  /* 0x5d400000cc027fae */ /* 0x0005e2000a92184c */
[----:B------:R-:W-:Y:S02]  /*c6b0*/  ISETP.GE.AND P5, PT, R197, UR8, PT ;  /* 0x00000008c5007c0c */ /* 0x000fe4000bfa6270 */
[----:B------:R-:W-:Y:S01]  /*c6c0*/  LOP3.LUT R197, R3, 0x70, RZ, 0xfc, !PT ;  /* 0x0000007003c57812 */ /* 0x000fe200078efcff */
[----:B------:R1:W-:Y:S01]  /*c6d0*/  STL.64 [R1+0x750], R200 ;  /* 0x000750c801007387 */ /* 0x0003e20000100a00 */
[----:B------:R-:W-:Y:S02]  /*c6e0*/  ISETP.NE.U32.AND P2, PT, R249, RZ, PT ;  /* 0x000000fff900720c */ /* 0x000fe40003f45070 */
[----:B------:R-:W-:Y:S01]  /*c6f0*/  SEL R249, RZ, 0x4, P5 ;  /* 0x00000004fff97807 */ /* 0x000fe20002800000 */
[----:B------:R2:W-:Y:S01]  /*c700*/  STL.64 [R1+0x758], R204 ;  /* 0x000758cc01007387 */ /* 0x0005e20000100a00 */
[----:B------:R-:W-:-:S03]  /*c710*/  ISETP.NE.U32.AND P5, PT, R248, RZ, PT ;  /* 0x000000fff800720c */ /* 0x000fc60003fa5070 */
[----:B------:R2:W-:Y:S01]  /*c720*/  LDGSTS.E [R2+0x5d800], [R208.64], P6 ;  /* 0x5d800000d0027fae */ /* 0x0005e2000b12184c */
[----:B------:R-:W-:-:S03]  /*c730*/  ISETP.GE.AND P6, PT, R197, UR8, PT ;  /* 0x00000008c5007c0c */ /* 0x000fc6000bfc6270 */
[----:B------:R-:W-:Y:S01]  /*c740*/  STL.64 [R1+0x760], R208 ;  /* 0x000760d001007387 */ /* 0x000fe20000100a00 */
[----:B------:R-:W-:-:S03]  /*c750*/  SEL R248, R249, RZ, P1 ;  /* 0x000000fff9f87207 */ /* 0x000fc60000800000 */
[----:B------:R-:W-:Y:S01]  /*c760*/  STL.64 [R1+0x768], R212 ;  /* 0x000768d401007387 */ /* 0x000fe20000100a00 */
[----:B------:R-:W-:-:S03]  /*c770*/  SEL R249, RZ, 0x4, P6 ;  /* 0x00000004fff97807 */ /* 0x000fc60003000000 */
[----:B------:R4:W-:Y:S01]  /*c780*/  STL.64 [R1+0x770], R216 ;  /* 0x000770d801007387 */ /* 0x0009e20000100a00 */
[----:B------:R-:W-:-:S03]  /*c790*/  ISETP.GE.AND P6, PT, R196, UR8, PT ;  /* 0x00000008c4007c0c */ /* 0x000fc6000bfc6270 */
[----:B------:R1:W-:Y:S04]  /*c7a0*/  STL.64 [R1+0x778], R220 ;  /* 0x000778dc01007387 */ /* 0x0003e80000100a00 */
[----:B------:R-:W-:Y:S04]  /*c7b0*/  STL.64 [R1+0x780], R224 ;  /* 0x000780e001007387 */ /* 0x000fe80000100a00 */
[----:B------:R-:W-:Y:S04]  /*c7c0*/  STL.64 [R1+0x788], R228 ;  /* 0x000788e401007387 */ /* 0x000fe80000100a00 */
[----:B-1----:R-:W3:Y:S04]  /*c7d0*/  LDL.LU.64 R200, [R1+0x108] ;  /* 0x0001080001c87983 */ /* 0x002ee80000300a00 */
[----:B------:R-:W3:Y:S04]  /*c7e0*/  LDL R196, [R1+0x644] ;  /* 0x0006440001c47983 */ /* 0x000ee80000100800 */
[----:B------:R-:W-:Y:S04]  /*c7f0*/  STL.64 [R1+0x790], R232 ;  /* 0x000790e801007387 */ /* 0x000fe80000100a00 */
[----:B--2---:R-:W2:Y:S04]  /*c800*/  LDL.LU.64 R204, [R1+0xf8] ;  /* 0x0000f80001cc7983 */ /* 0x004ea80000300a00 */
[----:B------:R1:W-:Y:S04]  /*c810*/  LDGSTS.E [R2+0x5dc00], [R212.64], P0 ;  /* 0x5dc00000d4027fae */ /* 0x0003e8000812184c */
[----:B------:R4:W-:Y:S04]  /*c820*/  LDGSTS.E [R2+0x5e000], [R216.64], P3 ;  /* 0x5e000000d8027fae */ /* 0x0009e8000992184c */
[----:B----4-:R-:W4:Y:S01]  /*c830*/  LDL.LU.64 R216, [R1+0xe8] ;  /* 0x0000e80001d87983 */ /* 0x010f220000300a00 */
[----:B------:R-:W-:-:S02]  /*c840*/  LOP3.LUT R197, R3, 0x74, RZ, 0xfc, !PT ;  /* 0x0000007403c57812 */ /* 0x000fc400078efcff */
[----:B------:R-:W-:Y:S01]  /*c850*/  ISETP.NE.U32.AND P3, PT, R248, RZ, PT ;  /* 0x000000fff800720c */ /* 0x000fe20003f65070 */
[----:B------:R3:W-:Y:S01]  /*c860*/  LDGSTS.E [R2+0x5e400], [R220.64], P2 ;  /* 0x5e400000dc027fae */ /* 0x0007e2000912184c */
[----:B------:R-:W-:Y:S02]  /*c870*/  ISETP.GE.AND P0, PT, R197, UR8, PT ;  /* 0x00000008c5007c0c */ /* 0x000fe4000bf06270 */
[----:B------:R-:W-:Y:S01]  /*c880*/  LOP3.LUT R197, R3, 0x7c, RZ, 0xfc, !PT ;  /* 0x0000007c03c57812 */ /* 0x000fe200078efcff */
[----:B------:R1:W-:Y:S01]  /*c890*/  LDGSTS.E [R2+0x5e800], [R224.64], P5 ;  /* 0x5e800000e0027fae */ /* 0x0003e2000a92184c */
[----:B------:R-:W-:Y:S02]  /*c8a0*/  SEL R248, RZ, 0x4, P0 ;  /* 0x00000004fff87807 */ /* 0x000fe40000000000 */
[----:B------:R-:W-:Y:S02]  /*c8b0*/  SEL R249, R249, RZ, P1 ;  /* 0x000000fff9f97207 */ /* 0x000fe40000800000 */
[----:B------:R-:W-:-:S02]  /*c8c0*/  SEL R248, R248, RZ, P1 ;  /* 0x000000fff8f87207 */ /* 0x000fc40000800000 */
[----:B------:R-:W-:Y:S01]  /*c8d0*/  ISETP.GE.AND P0, PT, R197, UR8, PT ;  /* 0x00000008c5007c0c */ /* 0x000fe2000bf06270 */
[----:B------:R1:W-:Y:S01]  /*c8e0*/  LDGSTS.E [R2+0x5ec00], [R228.64], P3 ;  /* 0x5ec00000e4027fae */ /* 0x0003e2000992184c */
[----:B------:R-:W-:Y:S02]  /*c8f0*/  SEL R252, RZ, 0x4, P6 ;  /* 0x00000004fffc7807 */ /* 0x000fe40003000000 */
[----:B------:R-:W-:Y:S02]  /*c900*/  LOP3.LUT R197, R3, 0x2, RZ, 0xfc, !PT ;  /* 0x0000000203c57812 */ /* 0x000fe400078efcff */
[----:B------:R-:W-:Y:S02]  /*c910*/  ISETP.NE.U32.AND P2, PT, R249, RZ, PT ;  /* 0x000000fff900720c */ /* 0x000fe40003f45070 */
[----:B------:R-:W-:Y:S02]  /*c920*/  ISETP.NE.U32.AND P6, PT, R248, RZ, PT ;  /* 0x000000fff800720c */ /* 0x000fe40003fc5070 */
[----:B------:R-:W-:-:S02]  /*c930*/  SEL R248, RZ, 0x4, P0 ;  /* 0x00000004fff87807 */ /* 0x000fc40000000000 */
[----:B------:R-:W-:Y:S02]  /*c940*/  SEL R249, R252, RZ, P1 ;  /* 0x000000fffcf97207 */ /* 0x000fe40000800000 */
[----:B------:R-:W-:Y:S02]  /*c950*/  ISETP.GE.AND P5, PT, R197, UR8, PT ;  /* 0x00000008c5007c0c */ /* 0x000fe4000bfa6270 */
[----:B------:R-:W-:Y:S02]  /*c960*/  LOP3.LUT R197, R3, 0x6, RZ, 0xfc, !PT ;  /* 0x0000000603c57812 */ /* 0x000fe400078efcff */
[----:B------:R-:W-:Y:S01]  /*c970*/  ISETP.NE.U32.AND P0, PT, R249, RZ, PT ;  /* 0x000000fff900720c */ /* 0x000fe20003f05070 */
[----:B------:R-:W-:Y:S01]  /*c980*/  IMAD.WIDE R236, R5, 0x4, R236 ;  /* 0x0000000405ec7825 */ /* 0x000fe200078e02ec */
[----:B------:R-:W-:Y:S01]  /*c990*/  SEL R248, R248, RZ, P1 ;  /* 0x000000fff8f87207 */ /* 0x000fe20000800000 */
[----:B------:R1:W-:Y:S01]  /*c9a0*/  LDGSTS.E [R2+0x5f000], [R232.64], P2 ;  /* 0x5f000000e8027fae */ /* 0x0003e2000912184c */
[----:B------:R-:W-:-:S02]  /*c9b0*/  SEL R249, RZ, 0x4, P5 ;  /* 0x00000004fff97807 */ /* 0x000fc40002800000 */
[----:B------:R-:W-:Y:S01]  /*c9c0*/  ISETP.GE.AND P3, PT, R197, UR8, PT ;  /* 0x00000008c5007c0c */ /* 0x000fe2000bf66270 */
[----:B------:R1:W-:Y:S01]  /*c9d0*/  LDGSTS.E [R2+0x5f400], [R236.64], P6 ;  /* 0x5f400000ec027fae */ /* 0x0003e2000b12184c */
[----:B------:R-:W-:Y:S02]  /*c9e0*/  ISETP.NE.U32.AND P5, PT, R248, RZ, PT ;  /* 0x000000fff800720c */ /* 0x000fe40003fa5070 */
[----:B------:R-:W-:Y:S02]  /*c9f0*/  SEL R248, R249, RZ, P1 ;  /* 0x000000fff9f87207 */ /* 0x000fe40000800000 */
[----:B------:R-:W-:Y:S01]  /*ca00*/  SEL R249, RZ, 0x4, P3 ;  /* 0x00000004fff97807 */ /* 0x000fe20001800000 */
[----:B------:R-:W-:Y:S01]  /*ca10*/  IMAD.WIDE R240, R5, 0x4, R240 ;  /* 0x0000000405f07825 */ /* 0x000fe200078e02f0 */
[----:B------:R-:W-:Y:S02]  /*ca20*/  LOP3.LUT R209, R3, 0xe, RZ, 0xfc, !PT ;  /* 0x0000000e03d17812 */ /* 0x000fe400078efcff */
[----:B------:R-:W-:-:S02]  /*ca30*/  ISETP.NE.U32.AND P6, PT, R248, RZ, PT ;  /* 0x000000fff800720c */ /* 0x000fc40003fc5070 */
[----:B------:R-:W-:Y:S01]  /*ca40*/  SEL R249, R249, RZ, P1 ;  /* 0x000000fff9f97207 */ /* 0x000fe20000800000 */
[----:B------:R-:W-:Y:S01]  /*ca50*/  STL.64 [R1+0x798], R236 ;  /* 0x000798ec01007387 */ /* 0x000fe20000100a00 */
[----:B------:R-:W-:Y:S01]  /*ca60*/  ISETP.GE.AND P3, PT, R209, UR8, PT ;  /* 0x00000008d1007c0c */ /* 0x000fe2000bf66270 */
[----:B------:R-:W-:Y:S02]  /*ca70*/  IMAD.WIDE R244, R5, 0x4, R244 ;  /* 0x0000000405f47825 */ /* 0x000fe400078e02f4 */
[----:B------:R-:W4:Y:S04]  /*ca80*/  LDL.LU.64 R208, [R1+0xd8] ;  /* 0x0000d80001d07983 */ /* 0x000f280000300a00 */
[----:B------:R2:W-:Y:S01]  /*ca90*/  LDGSTS.E [R2+0x5f800], [R240.64], P0 ;  /* 0x5f800000f0027fae */ /* 0x0005e2000812184c */
[----:B------:R-:W-:-:S03]  /*caa0*/  ISETP.NE.U32.AND P0, PT, R249, RZ, PT ;  /* 0x000000fff900720c */ /* 0x000fc60003f05070 */
[----:B-1----:R-:W4:Y:S04]  /*cab0*/  LDL.LU.64 R212, [R1+0xc8] ;  /* 0x0000c80001d47983 */ /* 0x002f280000300a00 */
[----:B------:R-:W-:Y:S04]  /*cac0*/  STL.64 [R1+0x7a0], R240 ;  /* 0x0007a0f001007387 */ /* 0x000fe80000100a00 */
[----:B------:R-:W-:Y:S04]  /*cad0*/  STL.64 [R1+0x7a8], R244 ;  /* 0x0007a8f401007387 */ /* 0x000fe80000100a00 */
[----:B------:R1:W-:Y:S01]  /*cae0*/  LDGSTS.E [R2+0x5fc00], [R244.64], P5 ;  /* 0x5fc00000f4027fae */ /* 0x0003e2000a92184c */
[----:B---3--:R-:W-:-:S03]  /*caf0*/  IMAD.WIDE R220, R5, 0x4, R200 ;  /* 0x0000000405dc7825 */ /* 0x008fc600078e02c8 */
[----:B------:R-:W3:Y:S04]  /*cb00*/  LDL.LU.64 R200, [R1+0xb8] ;  /* 0x0000b80001c87983 */ /* 0x000ee80000300a00 */
[----:B------:R4:W-:Y:S04]  /*cb10*/  STL.64 [R1+0x458], R220 ;  /* 0x000458dc01007387 */ /* 0x0009e80000100a00 */
[----:B------:R4:W-:Y:S01]  /*cb20*/  LDGSTS.E [R196+0x58200], [R220.64], P6 ;  /* 0x58200000dcc47fae */ /* 0x0009e2000b12184c */
[----:B--2---:R-:W-:-:S05]  /*cb30*/  IMAD.WIDE R204, R5, 0x4, R204 ;  /* 0x0000000405cc7825 */ /* 0x004fca00078e02cc */
[----:B------:R2:W-:Y:S04]  /*cb40*/  STL.64 [R1+0x448], R204 ;  /* 0x000448cc01007387 */ /* 0x0005e80000100a00 */
[----:B------:R2:W-:Y:S01]  /*cb50*/  LDGSTS.E [R196+0x58600], [R204.64], P0 ;  /* 0x58600000ccc47fae */ /* 0x0005e2000812184c */
[----:B----4-:R-:W-:-:S03]  /*cb60*/  IMAD.WIDE R220, R5, 0x4, R216 ;  /* 0x0000000405dc7825 */ /* 0x010fc600078e02d8 */
[----:B------:R-:W4:Y:S04]  /*cb70*/  LDL.LU.64 R216, [R1+0xa8] ;  /* 0x0000a80001d87983 */ /* 0x000f280000300a00 */
[----:B------:R1:W-:Y:S04]  /*cb80*/  STL.64 [R1+0x438], R220 ;  /* 0x000438dc01007387 */ /* 0x0003e80000100a00 */
[----:B--2---:R-:W2:Y:S01]  /*cb90*/  LDL.LU.64 R204, [R1+0x98] ;  /* 0x0000980001cc7983 */ /* 0x004ea20000300a00 */
[----:B------:R-:W-:-:S04]  /*cba0*/  LOP3.LUT R197, R3, 0xa, RZ, 0xfc, !PT ;  /* 0x0000000a03c57812 */ /* 0x000fc800078efcff */
[----:B------:R-:W-:-:S04]  /*cbb0*/  ISETP.GE.AND P2, PT, R197, UR8, PT ;  /* 0x00000008c5007c0c */ /* 0x000fc8000bf46270 */
[----:B------:R-:W-:Y:S02]  /*cbc0*/  SEL R248, RZ, 0x4, P2 ;  /* 0x00000004fff87807 */ /* 0x000fe40001000000 */
[----:B------:R-:W-:Y:S02]  /*cbd0*/  LOP3.LUT R197, R3, 0x12, RZ, 0xfc, !PT ;  /* 0x0000001203c57812 */ /* 0x000fe400078efcff */
[----:B------:R-:W-:Y:S02]  /*cbe0*/  SEL R248, R248, RZ, P1 ;  /* 0x000000fff8f87207 */ /* 0x000fe40000800000 */
[----:B------:R-:W-:Y:S02]  /*cbf0*/  SEL R252, RZ, 0x4, P3 ;  /* 0x00000004fffc7807 */ /* 0x000fe40001800000 */
[----:B------:R-:W-:Y:S02]  /*cc00*/  ISETP.NE.U32.AND P3, PT, R248, RZ, PT ;  /* 0x000000fff800720c */ /* 0x000fe40003f65070 */
[----:B------:R-:W-:-:S02]  /*cc10*/  ISETP.GE.AND P2, PT, R197, UR8, PT ;  /* 0x00000008c5007c0c */ /* 0x000fc4000bf46270 */
[----:B------:R-:W-:Y:S02]  /*cc20*/  LOP3.LUT R197, R3, 0x16, RZ, 0xfc, !PT ;  /* 0x0000001603c57812 */ /* 0x000fe400078efcff */
[----:B------:R-:W-:Y:S02]  /*cc30*/  SEL R248, RZ, 0x4, P2 ;  /* 0x00000004fff87807 */ /* 0x000fe40001000000 */
[----:B------:R-:W-:Y:S02]  /*cc40*/  SEL R249, R252, RZ, P1 ;  /* 0x000000fffcf97207 */ /* 0x000fe40000800000 */
[----:B------:R-:W-:Y:S02]  /*cc50*/  ISETP.GE.AND P5, PT, R197, UR8, PT ;  /* 0x00000008c5007c0c */ /* 0x000fe4000bfa6270 */
[----:B------:R-:W-:Y:S01]  /*cc60*/  LOP3.LUT R197, R3, 0x1a, RZ, 0xfc, !PT ;  /* 0x0000001a03c57812 */ /* 0x000fe200078efcff */
[----:B------:R1:W-:Y:S01]  /*cc70*/  LDGSTS.E [R196+0x58a00], [R220.64], P3 ;  /* 0x58a00000dcc47fae */ /* 0x0003e2000992184c */
[----:B------:R-:W-:-:S02]  /*cc80*/  SEL R248, R248, RZ, P1 ;  /* 0x000000fff8f87207 */ /* 0x000fc40000800000 */
[----:B------:R-:W-:Y:S02]  /*cc90*/  ISETP.NE.U32.AND P2, PT, R249, RZ, PT ;  /* 0x000000fff900720c */ /* 0x000fe40003f45070 */
[----:B------:R-:W-:Y:S02]  /*cca0*/  SEL R249, RZ, 0x4, P5 ;  /* 0x00000004fff97807 */ /* 0x000fe40002800000 */
[----:B------:R-:W-:Y:S02]  /*ccb0*/  ISETP.GE.AND P6, PT, R197, UR8, PT ;  /* 0x00000008c5007c0c */ /* 0x000fe4000bfc6270 */
[----:B------:R-:W-:Y:S02]  /*ccc0*/  ISETP.NE.U32.AND P5, PT, R248, RZ, PT ;  /* 0x000000fff800720c */ /* 0x000fe40003fa5070 */
[----:B-1----:R-:W-:Y:S02]  /*ccd0*/  LOP3.LUT R221, R3, 0x22, RZ, 0xfc, !PT ;  /* 0x0000002203dd7812 */ /* 0x002fe400078efcff */
[----:B------:R-:W-:-:S02]  /*cce0*/  SEL R248, R249, RZ, P1 ;  /* 0x000000fff9f87207 */ /* 0x000fc40000800000 */
[----:B------:R-:W-:Y:S02]  /*ccf0*/  SEL R249, RZ, 0x4, P6 ;  /* 0x00000004fff97807 */ /* 0x000fe40003000000 */
[----:B------:R-:W-:Y:S01]  /*cd00*/  ISETP.GE.AND P6, PT, R221, UR8, PT ;  /* 0x00000008dd007c0c */ /* 0x000fe2000bfc6270 */
[C---:B------:R-:W-:Y:S01]  /*cd10*/  IMAD.WIDE R220, R5.reuse, 0x4, R208 ;  /* 0x0000000405dc7825 */ /* 0x040fe200078e02d0 */
[----:B------:R-:W-:Y:S01]  /*cd20*/  ISETP.NE.U32.AND P3, PT, R248, RZ, PT ;  /* 0x000000fff800720c */ /* 0x000fe20003f65070 */
[----:B------:R-:W2:Y:S02]  /*cd30*/  LDL.LU.64 R208, [R1+0x88] ;  /* 0x0000880001d07983 */ /* 0x000ea40000300a00 */
[C---:B------:R-:W-:Y:S02]  /*cd40*/  IMAD.WIDE R212, R5.reuse, 0x4, R212 ;  /* 0x0000000405d47825 */ /* 0x040fe400078e02d4 */
[----:B------:R1:W-:Y:S04]  /*cd50*/  STL.64 [R1+0x428], R220 ;  /* 0x000428dc01007387 */ /* 0x0003e80000100a00 */
[----:B------:R1:W-:Y:S04]  /*cd60*/  LDGSTS.E [R196+0x58e00], [R220.64], P2 ;  /* 0x58e00000dcc47fae */ /* 0x0003e8000912184c */
[----:B------:R3:W-:Y:S04]  /*cd70*/  LDGSTS.E [R196+0x59200], [R212.64], P5 ;  /* 0x59200000d4c47fae */ /* 0x0007e8000a92184c */
[----:B-1----:R-:W2:Y:S04]  /*cd80*/  LDL.LU.64 R220, [R1+0x78] ;  /* 0x0000780001dc7983 */ /* 0x002ea80000300a00 */
[----:B------:R3:W-:Y:S02]  /*cd90*/  STL.64 [R1+0x418], R212 ;  /* 0x000418d401007387 */ /* 0x0007e40000100a00 */
[----:B---3--:R-:W-:-:S02]  /*cda0*/  IMAD.WIDE R212, R5, 0x4, R200 ;  /* 0x0000000405d47825 */ /* 0x008fc400078e02c8 */
[----:B------:R-:W3:Y:S04]  /*cdb0*/  LDL.LU.64 R200, [R1+0x68] ;  /* 0x0000680001c87983 */ /* 0x000ee80000300a00 */
[----:B------:R2:W-:Y:S04]  /*cdc0*/  STL.64 [R1+0x408], R212 ;  /* 0x000408d401007387 */ /* 0x0005e80000100a00 */
[----:B------:R2:W-:Y:S01]  /*cdd0*/  LDGSTS.E [R196+0x59600], [R212.64], P3 ;  /* 0x59600000d4c47fae */ /* 0x0005e2000992184c */
[----:B----4-:R-:W-:-:S05]  /*cde0*/  IMAD.WIDE R216, R5, 0x4, R216 ;  /* 0x0000000405d87825 */ /* 0x010fca00078e02d8 */
[----:B------:R1:W-:Y:S01]  /*cdf0*/  STL.64 [R1+0x3f8], R216 ;  /* 0x0003f8d801007387 */ /* 0x0003e20000100a00 */
[----:B--2---:R-:W-:-:S03]  /*ce00*/  IMAD.WIDE R212, R5, 0x4, R204 ;  /* 0x0000000405d47825 */ /* 0x004fc600078e02cc */
[----:B------:R-:W2:Y:S01]  /*ce10*/  LDL.LU.64 R204, [R1+0x58] ;  /* 0x0000580001cc7983 */ /* 0x000ea20000300a00 */
[----:B------:R-:W-:-:S04]  /*ce20*/  LOP3.LUT R197, R3, 0x1e, RZ, 0xfc, !PT ;  /* 0x0000001e03c57812 */ /* 0x000fc800078efcff */
[----:B------:R-:W-:Y:S02]  /*ce30*/  ISETP.GE.AND P0, PT, R197, UR8, PT ;  /* 0x00000008c5007c0c */ /* 0x000fe4000bf06270 */
[----:B------:R-:W-:Y:S02]  /*ce40*/  SEL R249, R249, RZ, P1 ;  /* 0x000000fff9f97207 */ /* 0x000fe40000800000 */
[----:B------:R-:W-:Y:S02]  /*ce50*/  SEL R248, RZ, 0x4, P0 ;  /* 0x00000004fff87807 */ /* 0x000fe40000000000 */
[----:B------:R-:W-:Y:S02]  /*ce60*/  ISETP.NE.U32.AND P2, PT, R249, RZ, PT ;  /* 0x000000fff900720c */ /* 0x000fe40003f45070 */
[----:B------:R-:W-:Y:S02]  /*ce70*/  SEL R248, R248, RZ, P1 ;  /* 0x000000fff8f87207 */ /* 0x000fe40000800000 */
[----:B------:R-:W-:-:S02]  /*ce80*/  SEL R252, RZ, 0x4, P6 ;  /* 0x00000004fffc7807 */ /* 0x000fc40003000000 */
[----:B------:R-:W-:Y:S02]  /*ce90*/  LOP3.LUT R197, R3, 0x26, RZ, 0xfc, !PT ;  /* 0x0000002603c57812 */ /* 0x000fe400078efcff */
[----:B------:R-:W-:Y:S02]  /*cea0*/  ISETP.NE.U32.AND P6, PT, R248, RZ, PT ;  /* 0x000000fff800720c */ /* 0x000fe40003fc5070 */
[----:B------:R-:W-:Y:S02]  /*ceb0*/  ISETP.GE.AND P0, PT, R197, UR8, PT ;  /* 0x00000008c5007c0c */ /* 0x000fe4000bf06270 */
[----:B------:R-:W-:Y:S01]  /*cec0*/  LOP3.LUT R197, R3, 0x2a, RZ, 0xfc, !PT ;  /* 0x0000002a03c57812 */ /* 0x000fe200078efcff */
[----:B------:R4:W-:Y:S01]  /*ced0*/  STL.64 [R1+0x3e8], R212 ;  /* 0x0003e8d401007387 */ /* 0x0009e20000100a00 */
[----:B------:R-:W-:Y:S02]  /*cee0*/  SEL R248, RZ, 0x4, P0 ;  /* 0x00000004fff87807 */ /* 0x000fe40000000000 */
[----:B------:R-:W-:Y:S01]  /*cef0*/  SEL R249, R252, RZ, P1 ;  /* 0x000000fffcf97207 */ /* 0x000fe20000800000 */
[----:B------:R1:W-:Y:S01]  /*cf00*/  LDGSTS.E [R196+0x59a00], [R216.64], P2 ;  /* 0x59a00000d8c47fae */ /* 0x0003e2000912184c */
[----:B------:R-:W-:-:S02]  /*cf10*/  ISETP.GE.AND P5, PT, R197, UR8, PT ;  /* 0x00000008c5007c0c */ /* 0x000fc4000bfa6270 */
[----:B------:R-:W-:Y:S01]  /*cf20*/  LOP3.LUT R197, R3, 0x2e, RZ, 0xfc, !PT ;  /* 0x0000002e03c57812 */ /* 0x000fe200078efcff */
[----:B------:R4:W-:Y:S01]  /*cf30*/  LDGSTS.E [R196+0x59e00], [R212.64], P6 ;  /* 0x59e00000d4c47fae */ /* 0x0009e2000b12184c */
[----:B------:R-:W-:Y:S02]  /*cf40*/  ISETP.NE.U32.AND P0, PT, R249, RZ, PT ;  /* 0x000000fff900720c */ /* 0x000fe40003f05070 */
[----:B------:R-:W-:Y:S02]  /*cf50*/  SEL R248, R248, RZ, P1 ;  /* 0x000000fff8f87207 */ /* 0x000fe40000800000 */
[----:B------:R-:W-:Y:S01]  /*cf60*/  SEL R249, RZ, 0x4, P5 ;  /* 0x00000004fff97807 */ /* 0x000fe20002800000 */
[----:B-1----:R-:W2:Y:S01]  /*cf70*/  LDL.LU.64 R216, [R1+0x48] ;  /* 0x0000480001d87983 */ /* 0x002ea20000300a00 */
[----:B------:R-:W-:Y:S02]  /*cf80*/  ISETP.GE.AND P3, PT, R197, UR8, PT ;  /* 0x00000008c5007c0c */ /* 0x000fe4000bf66270 */
[----:B----4-:R-:W-:-:S02]  /*cf90*/  LOP3.LUT R213, R3, 0x36, RZ, 0xfc, !PT ;  /* 0x0000003603d57812 */ /* 0x010fc400078efcff */
[----:B------:R-:W-:Y:S02]  /*cfa0*/  ISETP.NE.U32.AND P5, PT, R248, RZ, PT ;  /* 0x000000fff800720c */ /* 0x000fe40003fa5070 */
[----:B------:R-:W-:Y:S02]  /*cfb0*/  SEL R248, R249, RZ, P1 ;  /* 0x000000fff9f87207 */ /* 0x000fe40000800000 */
[----:B------:R-:W-:Y:S02]  /*cfc0*/  SEL R249, RZ, 0x4, P3 ;  /* 0x00000004fff97807 */ /* 0x000fe40001800000 */
[----:B------:R-:W-:Y:S01]  /*cfd0*/  ISETP.GE.AND P3, PT, R213, UR8, PT ;  /* 0x00000008d5007c0c */ /* 0x000fe2000bf66270 */
[C---:B------:R-:W-:Y:S01]  /*cfe0*/  IMAD.WIDE R208, R5.reuse, 0x4, R208 ;  /* 0x0000000405d07825 */ /* 0x040fe200078e02d0 */
[----:B------:R-:W4:Y:S04]  /*cff0*/  LDL.LU.64 R212, [R1+0x38] ;  /* 0x0000380001d47983 */ /* 0x000f280000300a00 */
[----:B------:R1:W-:Y:S04]  /*d000*/  STL.64 [R1+0x3d8], R208 ;  /* 0x0003d8d001007387 */ /* 0x0003e80000100a00 */
[----:B------:R1:W-:Y:S01]  /*d010*/  LDGSTS.E [R196+0x5a200], [R208.64], P0 ;  /* 0x5a200000d0c47fae */ /* 0x0003e2000812184c */
[----:B------:R-:W-:-:S03]  /*d020*/  IMAD.WIDE R220, R5, 0x4, R220 ;  /* 0x0000000405dc7825 */ /* 0x000fc600078e02dc */
[----:B-1----:R-:W4:Y:S04]  /*d030*/  LDL.LU.64 R208, [R1+0x28] ;  /* 0x0000280001d07983 */ /* 0x002f280000300a00 */
[----:B------:R2:W-:Y:S04]  /*d040*/  STL.64 [R1+0x3c8], R220 ;  /* 0x0003c8dc01007387 */ /* 0x0005e80000100a00 */
[----:B------:R2:W-:Y:S01]  /*d050*/  LDGSTS.E [R196+0x5a600], [R220.64], P5 ;  /* 0x5a600000dcc47fae */ /* 0x0005e2000a92184c */
[----:B---3--:R-:W-:-:S03]  /*d060*/  IMAD.WIDE R224, R5, 0x4, R200 ;  /* 0x0000000405e07825 */ /* 0x008fc600078e02c8 */
[----:B------:R-:W3:Y:S04]  /*d070*/  LDL.LU.64 R200, [R1+0x18] ;  /* 0x0000180001c87983 */ /* 0x000ee80000300a00 */
[----:B------:R-:W-:Y:S01]  /*d080*/  STL.64 [R1+0x3b8], R224 ;  /* 0x0003b8e001007387 */ /* 0x000fe20000100a00 */
[----:B--2---:R-:W-:-:S03]  /*d090*/  IMAD.WIDE R220, R5, 0x4, R204 ;  /* 0x0000000405dc7825 */ /* 0x004fc600078e02cc */
[----:B------:R-:W2:Y:S01]  /*d0a0*/  LDL.LU.64 R204, [R1+0x8] ;  /* 0x0000080001cc7983 */ /* 0x000ea20000300a00 */
[----:B------:R-:W-:-:S04]  /*d0b0*/  LOP3.LUT R197, R3, 0x32, RZ, 0xfc, !PT ;  /* 0x0000003203c57812 */ /* 0x000fc800078efcff */
[----:B------:R-:W-:Y:S02]  /*d0c0*/  ISETP.GE.AND P2, PT, R197, UR8, PT ;  /* 0x00000008c5007c0c */ /* 0x000fe4000bf46270 */
[----:B------:R-:W-:Y:S02]  /*d0d0*/  ISETP.NE.U32.AND P6, PT, R248, RZ, PT ;  /* 0x000000fff800720c */ /* 0x000fe40003fc5070 */
[----:B------:R-:W-:Y:S02]  /*d0e0*/  LOP3.LUT R197, R3, 0x3a, RZ, 0xfc, !PT ;  /* 0x0000003a03c57812 */ /* 0x000fe400078efcff */
[----:B------:R-:W-:Y:S02]  /*d0f0*/  SEL R248, RZ, 0x4, P2 ;  /* 0x00000004fff87807 */ /* 0x000fe40001000000 */
[----:B------:R-:W-:Y:S02]  /*d100*/  SEL R249, R249, RZ, P1 ;  /* 0x000000fff9f97207 */ /* 0x000fe40000800000 */
[----:B------:R-:W-:-:S02]  /*d110*/  ISETP.GE.AND P2, PT, R197, UR8, PT ;  /* 0x00000008c5007c0c */ /* 0x000fc4000bf46270 */
[----:B------:R-:W-:Y:S02]  /*d120*/  SEL R248, R248, RZ, P1 ;  /* 0x000000fff8f87207 */ /* 0x000fe40000800000 */
[----:B------:R-:W-:Y:S01]  /*d130*/  SEL R252, RZ, 0x4, P3 ;  /* 0x00000004fffc7807 */ /* 0x000fe20001800000 */
[----:B------:R1:W-:Y:S01]  /*d140*/  LDGSTS.E [R196+0x5aa00], [R224.64], P6 ;  /* 0x5aa00000e0c47fae */ /* 0x0003e2000b12184c */
[----:B------:R-:W-:Y:S02]  /*d150*/  ISETP.NE.U32.AND P0, PT, R249, RZ, PT ;  /* 0x000000fff900720c */ /* 0x000fe40003f05070 */
[----:B------:R-:W-:Y:S02]  /*d160*/  LOP3.LUT R197, R3, 0x3e, RZ, 0xfc, !PT ;  /* 0x0000003e03c57812 */ /* 0x000fe400078efcff */
[----:B------:R-:W-:Y:S02]  /*d170*/  ISETP.NE.U32.AND P3, PT, R248, RZ, PT ;  /* 0x000000fff800720c */ /* 0x000fe40003f65070 */
[----:B------:R-:W-:-:S02]  /*d180*/  SEL R248, RZ, 0x4, P2 ;  /* 0x00000004fff87807 */ /* 0x000fc40001000000 */
[----:B------:R-:W-:Y:S02]  /*d190*/  SEL R249, R252, RZ, P1 ;  /* 0x000000fffcf97207 */ /* 0x000fe40000800000 */
[----:B------:R-:W-:Y:S02]  /*d1a0*/  ISETP.GE.AND P5, PT, R197, UR8, PT ;  /* 0x00000008c5007c0c */ /* 0x000fe4000bfa6270 */
[----:B------:R-:W-:Y:S01]  /*d1b0*/  LOP3.LUT R197, R3, 0x42, RZ, 0xfc, !PT ;  /* 0x0000004203c57812 */ /* 0x000fe200078efcff */
[----:B------:R1:W-:Y:S01]  /*d1c0*/  LDGSTS.E [R196+0x5ae00], [R220.64], P0 ;  /* 0x5ae00000dcc47fae */ /* 0x0003e2000812184c */
[----:B------:R-:W-:Y:S02]  /*d1d0*/  ISETP.NE.U32.AND P2, PT, R249, RZ, PT ;  /* 0x000000fff900720c */ /* 0x000fe40003f45070 */
[----:B------:R-:W-:Y:S02]  /*d1e0*/  SEL R248, R248, RZ, P1 ;  /* 0x000000fff8f87207 */ /* 0x000fe40000800000 */
[----:B------:R-:W-:-:S02]  /*d1f0*/  SEL R249, RZ, 0x4, P5 ;  /* 0x00000004fff97807 */ /* 0x000fc40002800000 */
[----:B------:R-:W-:Y:S01]  /*d200*/  ISETP.GE.AND P6, PT, R197, UR8, PT ;  /* 0x00000008c5007c0c */ /* 0x000fe2000bfc6270 */
[----:B------:R-:W-:Y:S01]  /*d210*/  IMAD.WIDE R216, R5, 0x4, R216 ;  /* 0x0000000405d87825 */ /* 0x000fe200078e02d8 */
[----:B------:R-:W-:Y:S02]  /*d220*/  LOP3.LUT R197, R3, 0x46, RZ, 0xfc, !PT ;  /* 0x0000004603c57812 */ /* 0x000fe400078efcff */
[----:B------:R-:W-:Y:S02]  /*d230*/  ISETP.NE.U32.AND P5, PT, R248, RZ, PT ;  /* 0x000000fff800720c */ /* 0x000fe40003fa5070 */
[----:B------:R-:W-:Y:S01]  /*d240*/  SEL R248, R249, RZ, P1 ;  /* 0x000000fff9f87207 */ /* 0x000fe20000800000 */
[----:B------:R-:W-:Y:S01]  /*d250*/  STL.64 [R1+0x3a8], R220 ;  /* 0x0003a8dc01007387 */ /* 0x000fe20000100a00 */
[----:B------:R-:W-:Y:S02]  /*d260*/  ISETP.GE.AND P0, PT, R197, UR8, PT ;  /* 0x00000008c5007c0c */ /* 0x000fe4000bf06270 */
[----:B------:R-:W-:Y:S01]  /*d270*/  SEL R249, RZ, 0x4, P6 ;  /* 0x00000004fff97807 */ /* 0x000fe20003000000 */
[----:B------:R1:W-:Y:S01]  /*d280*/  STL.64 [R1+0x398], R216 ;  /* 0x000398d801007387 */ /* 0x0003e20000100a00 */
[----:B----4-:R-:W-:-:S03]  /*d290*/  IMAD.WIDE R212, R5, 0x4, R212 ;  /* 0x0000000405d47825 */ /* 0x010fc600078e02d4 */
[----:B------:R1:W-:Y:S01]  /*d2a0*/  LDGSTS.E [R196+0x5b200], [R216.64], P3 ;  /* 0x5b200000d8c47fae */ /* 0x0003e2000992184c */
[----:B------:R-:W-:Y:S02]  /*d2b0*/  ISETP.NE.U32.AND P3, PT, R248, RZ, PT ;  /* 0x000000fff800720c */ /* 0x000fe40003f65070 */
[----:B------:R-:W-:Y:S01]  /*d2c0*/  SEL R248, RZ, 0x4, P0 ;  /* 0x00000004fff87807 */ /* 0x000fe20000000000 */
[----:B------:R4:W-:Y:S01]  /*d2d0*/  LDGSTS.E [R196+0x5b600], [R212.64], P2 ;  /* 0x5b600000d4c47fae */ /* 0x0009e2000912184c */
[----:B------:R-:W-:Y:S02]  /*d2e0*/  SEL R249, R249, RZ, P1 ;  /* 0x000000fff9f97207 */ /* 0x000fe40000800000 */
[C---:B------:R-:W-:Y:S02]  /*d2f0*/  LOP3.LUT R197, R3.reuse, 0x4e, RZ, 0xfc, !PT ;  /* 0x0000004e03c57812 */ /* 0x040fe400078efcff */
[----:B-1----:R-:W-:Y:S02]  /*d300*/  LOP3.LUT R217, R3, 0x4a, RZ, 0xfc, !PT ;  /* 0x0000004a03d97812 */ /* 0x002fe400078efcff */
[----:B------:R-:W-:-:S02]  /*d310*/  SEL R248, R248, RZ, P1 ;  /* 0x000000fff8f87207 */ /* 0x000fc40000800000 */
[----:B------:R-:W-:Y:S01]  /*d320*/  ISETP.GE.AND P6, PT, R217, UR8, PT ;  /* 0x00000008d9007c0c */ /* 0x000fe2000bfc6270 */
[----:B------:R-:W-:Y:S01]  /*d330*/  IMAD.WIDE R208, R5, 0x4, R208 ;  /* 0x0000000405d07825 */ /* 0x000fe200078e02d0 */
[----:B------:R-:W-:Y:S02]  /*d340*/  ISETP.NE.U32.AND P2, PT, R249, RZ, PT ;  /* 0x000000fff900720c */ /* 0x000fe40003f45070 */
[----:B------:R-:W-:Y:S02]  /*d350*/  SEL R252, RZ, 0x4, P6 ;  /* 0x00000004fffc7807 */ /* 0x000fe40003000000 */
[----:B------:R-:W-:Y:S01]  /*d360*/  ISETP.GE.AND P0, PT, R197, UR8, PT ;  /* 0x00000008c5007c0c */ /* 0x000fe2000bf06270 */
[----:B------:R-:W-:Y:S01]  /*d370*/  STL.64 [R1+0x388], R212 ;  /* 0x000388d401007387 */ /* 0x000fe20000100a00 */
[----:B------:R-:W-:Y:S02]  /*d380*/  ISETP.NE.U32.AND P6, PT, R248, RZ, PT ;  /* 0x000000fff800720c */ /* 0x000fe40003fc5070 */
[----:B------:R-:W-:Y:S01]  /*d390*/  LOP3.LUT R197, R3, 0x52, RZ, 0xfc, !PT ;  /* 0x0000005203c57812 */ /* 0x000fe200078efcff */
[----:B------:R1:W-:Y:S01]  /*d3a0*/  LDGSTS.E [R196+0x5ba00], [R208.64], P5 ;  /* 0x5ba00000d0c47fae */ /* 0x0003e2000a92184c */
[----:B------:R-:W-:-:S02]  /*d3b0*/  SEL R248, RZ, 0x4, P0 ;  /* 0x00000004fff87807 */ /* 0x000fc40000000000 */
[----:B------:R-:W-:Y:S01]  /*d3c0*/  SEL R249, R252, RZ, P1 ;  /* 0x000000fffcf97207 */ /* 0x000fe20000800000 */
[----:B------:R-:W-:Y:S01]  /*d3d0*/  STL.64 [R1+0x378], R208 ;  /* 0x000378d001007387 */ /* 0x000fe20000100a00 */
[----:B------:R-:W-:Y:S02]  /*d3e0*/  ISETP.GE.AND P5, PT, R197, UR8, PT ;  /* 0x00000008c5007c0c */ /* 0x000fe4000bfa6270 */
[----:B------:R-:W-:Y:S02]  /*d3f0*/  SEL R248, R248, RZ, P1 ;  /* 0x000000fff8f87207 */ /* 0x000fe40000800000 */
[----:B------:R-:W-:Y:S02]  /*d400*/  LOP3.LUT R197, R3, 0x56, RZ, 0xfc, !PT ;  /* 0x0000005603c57812 */ /* 0x000fe400078efcff */
[----:B------:R-:W-:Y:S02]  /*d410*/  ISETP.NE.U32.AND P0, PT, R249, RZ, PT ;  /* 0x000000fff900720c */ /* 0x000fe40003f05070 */
[----:B------:R-:W-:-:S02]  /*d420*/  SEL R249, RZ, 0x4, P5 ;  /* 0x00000004fff97807 */ /* 0x000fc40002800000 */
[----:B------:R-:W-:Y:S02]  /*d430*/  ISETP.NE.U32.AND P5, PT, R248, RZ, PT ;  /* 0x000000fff800720c */ /* 0x000fe40003fa5070 */
[----:B------:R-:W-:Y:S01]  /*d440*/  SEL R248, R249, RZ, P1 ;  /* 0x000000fff9f87207 */ /* 0x000fe20000800000 */
[----:B------:R-:W-:-:S04]  /*d450*/  IMAD.WIDE R198, R5, 0x4, R198 ;  /* 0x0000000405c67825 */ /* 0x000fc800078e02c6 */
[----:B---3--:R-:W-:-:S05]  /*d460*/  IMAD.WIDE R200, R5, 0x4, R200 ;  /* 0x0000000405c87825 */ /* 0x008fca00078e02c8 */
[----:B------:R3:W-:Y:S04]  /*d470*/  STL.64 [R1+0x368], R200 ;  /* 0x000368c801007387 */ /* 0x0007e80000100a00 */
[----:B------:R3:W-:Y:S01]  /*d480*/  LDGSTS.E [R196+0x5be00], [R200.64], P3 ;  /* 0x5be00000c8c47fae */ /* 0x0007e2000992184c */
[----:B------:R-:W-:Y:S02]  /*d490*/  ISETP.GE.AND P3, PT, R197, UR8, PT ;  /* 0x00000008c5007c0c */ /* 0x000fe4000bf66270 */
[----:B------:R-:W-:Y:S01]  /*d4a0*/  LOP3.LUT R197, R3, 0x5a, RZ, 0xfc, !PT ;  /* 0x0000005a03c57812 */ /* 0x000fe200078efcff */
[----:B---3--:R-:W-:Y:S01]  /*d4b0*/  IMAD.WIDE R200, R5, 0x4, R250 ;  /* 0x0000000405c87825 */ /* 0x008fe200078e02fa */
[----:B------:R-:W-:-:S03]  /*d4c0*/  SEL R249, RZ, 0x4, P3 ;  /* 0x00000004fff97807 */ /* 0x000fc60001800000 */
[----:B--2---:R-:W-:-:S05]  /*d4d0*/  IMAD.WIDE R204, R5, 0x4, R204 ;  /* 0x0000000405cc7825 */ /* 0x004fca00078e02cc */
[----:B------:R-:W-:Y:S04]  /*d4e0*/  STL.64 [R1+0x358], R204 ;  /* 0x000358cc01007387 */ /* 0x000fe80000100a00 */
[----:B------:R2:W-:Y:S04]  /*d4f0*/  LDGSTS.E [R196+0x5c200], [R204.64], P2 ;  /* 0x5c200000ccc47fae */ /* 0x0005e8000912184c */
[----:B------:R3:W-:Y:S04]  /*d500*/  STL.64 [R1+0x348], R200 ;  /* 0x000348c801007387 */ /* 0x0007e80000100a00 */
[----:B------:R3:W-:Y:S01]  /*d510*/  LDGSTS.E [R196+0x5c600], [R200.64], P6 ;  /* 0x5c600000c8c47fae */ /* 0x0007e2000b12184c */
[----:B------:R-:W-:-:S02]  /*d520*/  ISETP.GE.AND P2, PT, R197, UR8, PT ;  /* 0x00000008c5007c0c */ /* 0x000fc4000bf46270 */
[----:B------:R-:W-:Y:S02]  /*d530*/  ISETP.NE.U32.AND P6, PT, R248, RZ, PT ;  /* 0x000000fff800720c */ /* 0x000fe40003fc5070 */
[----:B------:R-:W-:Y:S02]  /*d540*/  SEL R248, RZ, 0x4, P2 ;  /* 0x00000004fff87807 */ /* 0x000fe40001000000 */
[----:B---3--:R-:W-:-:S04]  /*d550*/  LOP3.LUT R201, R3, 0x5e, RZ, 0xfc, !PT ;  /* 0x0000005e03c97812 */ /* 0x008fc800078efcff */
[----:B------:R-:W-:Y:S01]  /*d560*/  ISETP.GE.AND P3, PT, R201, UR8, PT ;  /* 0x00000008c9007c0c */ /* 0x000fe2000bf66270 */
[----:B------:R-:W-:Y:S01]  /*d570*/  IMAD.WIDE R200, R5, 0x4, R194 ;  /* 0x0000000405c87825 */ /* 0x000fe200078e02c2 */
[----:B------:R-:W-:Y:S02]  /*d580*/  LOP3.LUT R197, R3, 0x62, RZ, 0xfc, !PT ;  /* 0x0000006203c57812 */ /* 0x000fe400078efcff */
[----:B------:R-:W-:Y:S02]  /*d590*/  SEL R249, R249, RZ, P1 ;  /* 0x000000fff9f97207 */ /* 0x000fe40000800000 */
[----:B------:R-:W-:Y:S01]  /*d5a0*/  STL.64 [R1+0x338], R200 ;  /* 0x000338c801007387 */ /* 0x000fe20000100a00 */
[----:B------:R-:W-:-:S03]  /*d5b0*/  SEL R194, R248, RZ, P1 ;  /* 0x000000fff8c27207 */ /* 0x000fc60000800000 */
[----:B------:R3:W-:Y:S01]  /*d5c0*/  LDGSTS.E [R196+0x5ca00], [R200.64], P0 ;  /* 0x5ca00000c8c47fae */ /* 0x0007e2000812184c */
[----:B------:R-:W-:-:S03]  /*d5d0*/  ISETP.GE.AND P2, PT, R197, UR8, PT ;  /* 0x00000008c5007c0c */ /* 0x000fc6000bf46270 */
[----:B------:R1:W-:Y:S01]  /*d5e0*/  STL.64 [R1+0x330], R198 ;  /* 0x000330c601007387 */ /* 0x0003e20000100a00 */
[----:B------:R-:W-:-:S03]  /*d5f0*/  SEL R195, RZ, 0x4, P3 ;  /* 0x00000004ffc37807 */ /* 0x000fc60001800000 */
[----:B------:R1:W-:Y:S01]  /*d600*/  LDGSTS.E [R196+0x5ce00], [R198.64], P5 ;  /* 0x5ce00000c6c47fae */ /* 0x0003e2000a92184c */
[----:B------:R-:W-:Y:S02]  /*d610*/  ISETP.NE.U32.AND P0, PT, R249, RZ, PT ;  /* 0x000000fff900720c */ /* 0x000fe40003f05070 */
[----:B------:R-:W-:Y:S02]  /*d620*/  LOP3.LUT R197, R3, 0x66, RZ, 0xfc, !PT ;  /* 0x0000006603c57812 */ /* 0x000fe400078efcff */
[----:B------:R-:W-:Y:S02]  /*d630*/  ISETP.NE.U32.AND P3, PT, R194, RZ, PT ;  /* 0x000000ffc200720c */ /* 0x000fe40003f65070 */
[----:B------:R-:W-:Y:S01]  /*d640*/  SEL R194, RZ, 0x4, P2 ;  /* 0x00000004ffc27807 */ /* 0x000fe20001000000 */
[----:B-1----:R-:W-:Y:S01]  /*d650*/  IMAD.WIDE R198, R5, 0x4, R202 ;  /* 0x0000000405c67825 */ /* 0x002fe200078e02ca */
[----:B------:R-:W-:Y:S02]  /*d660*/  SEL R195, R195, RZ, P1 ;  /* 0x000000ffc3c37207 */ /* 0x000fe40000800000 */
[----:B------:R-:W-:-:S02]  /*d670*/  ISETP.GE.AND P5, PT, R197, UR8, PT ;  /* 0x00000008c5007c0c */ /* 0x000fc4000bfa6270 */
[----:B------:R1:W-:Y:S04]  /*d680*/  STL.64 [R1+0x328], R198 ;  /* 0x000328c601007387 */ /* 0x0003e80000100a00 */
[----:B------:R1:W-:Y:S01]  /*d690*/  LDGSTS.E [R196+0x5d200], [R198.64], P6 ;  /* 0x5d200000c6c47fae */ /* 0x0003e2000b12184c */
[----:B------:R-:W-:Y:S01]  /*d6a0*/  ISETP.NE.U32.AND P2, PT, R195, RZ, PT ;  /* 0x000000ffc300720c */ /* 0x000fe20003f45070 */
[----:B---3--:R-:W-:Y:S01]  /*d6b0*/  IMAD.WIDE R200, R5, 0x4, R206 ;  /* 0x0000000405c87825 */ /* 0x008fe200078e02ce */
[----:B------:R-:W-:Y:S02]  /*d6c0*/  SEL R194, R194, RZ, P1 ;  /* 0x000000ffc2c27207 */ /* 0x000fe40000800000 */
[----:B------:R-:W-:Y:S02]  /*d6d0*/  SEL R195, RZ, 0x4, P5 ;  /* 0x00000004ffc37807 */ /* 0x000fe40002800000 */
[----:B------:R-:W-:Y:S01]  /*d6e0*/  LOP3.LUT R206, R3, 0x6e, RZ, 0xfc, !PT ;  /* 0x0000006e03ce7812 */ /* 0x000fe200078efcff */
[----:B------:R3:W-:Y:S01]  /*d6f0*/  LDGSTS.E [R196+0x5d600], [R200.64], P0 ;  /* 0x5d600000c8c47fae */ /* 0x0007e2000812184c */
[----:B-1----:R-:W-:Y:S01]  /*d700*/  IMAD.WIDE R198, R5, 0x4, R210 ;  /* 0x0000000405c67825 */ /* 0x002fe200078e02d2 */
[----:B------:R-:W-:-:S02]  /*d710*/  LOP3.LUT R211, R3, 0x6a, RZ, 0xfc, !PT ;  /* 0x0000006a03d37812 */ /* 0x000fc400078efcff */
[----:B------:R-:W-:Y:S02]  /*d720*/  ISETP.NE.U32.AND P6, PT, R194, RZ, PT ;  /* 0x000000ffc200720c */ /* 0x000fe40003fc5070 */
[----:B------:R-:W-:Y:S01]  /*d730*/  ISETP.GE.AND P5, PT, R211, UR8, PT ;  /* 0x00000008d3007c0c */ /* 0x000fe2000bfa6270 */
[----:B------:R-:W-:Y:S01]  /*d740*/  STL.64 [R1+0x320], R200 ;  /* 0x000320c801007387 */ /* 0x000fe20000100a00 */
[----:B------:R-:W-:Y:S02]  /*d750*/  SEL R194, R195, RZ, P1 ;  /* 0x000000ffc3c27207 */ /* 0x000fe40000800000 */
[----:B------:R-:W-:Y:S01]  /*d760*/  ISETP.GE.AND P0, PT, R206, UR8, PT ;  /* 0x00000008ce007c0c */ /* 0x000fe2000bf06270 */
[----:B------:R1:W-:Y:S01]  /*d770*/  STL.64 [R1+0x318], R198 ;  /* 0x000318c601007387 */ /* 0x0003e20000100a00 */
[----:B------:R-:W-:-:S03]  /*d780*/  SEL R195, RZ, 0x4, P5 ;  /* 0x00000004ffc37807 */ /* 0x000fc60002800000 */
[----:B------:R1:W-:Y:S01]  /*d790*/  LDGSTS.E [R196+0x5da00], [R198.64], P3 ;  /* 0x5da00000c6c47fae */ /* 0x0003e2000992184c */
[----:B------:R-:W-:Y:S02]  /*d7a0*/  LOP3.LUT R207, R3, 0x72, RZ, 0xfc, !PT ;  /* 0x0000007203cf7812 */ /* 0x000fe400078efcff */
[----:B------:R-:W-:Y:S02]  /*d7b0*/  ISETP.NE.U32.AND P3, PT, R194, RZ, PT ;  /* 0x000000ffc200720c */ /* 0x000fe40003f65070 */
[----:B------:R-:W-:Y:S02]  /*d7c0*/  SEL R194, RZ, 0x4, P0 ;  /* 0x00000004ffc27807 */ /* 0x000fe40000000000 */
[----:B------:R-:W-:Y:S01]  /*d7d0*/  SEL R195, R195, RZ, P1 ;  /* 0x000000ffc3c37207 */ /* 0x000fe20000800000 */
[----:B-1----:R-:W-:Y:S01]  /*d7e0*/  IMAD.WIDE R198, R5, 0x4, R214 ;  /* 0x0000000405c67825 */ /* 0x002fe200078e02d6 */
[----:B------:R-:W-:Y:S02]  /*d7f0*/  ISETP.GE.AND P5, PT, R207, UR8, PT ;  /* 0x00000008cf007c0c */ /* 0x000fe4000bfa6270 */
[----:B------:R-:W-:-:S02]  /*d800*/  SEL R194, R194, RZ, P1 ;  /* 0x000000ffc2c27207 */ /* 0x000fc40000800000 */
[----:B------:R1:W-:Y:S01]  /*d810*/  LDGSTS.E [R196+0x5de00], [R198.64], P2 ;  /* 0x5de00000c6c47fae */ /* 0x0003e2000912184c */
[----:B------:R-:W-:Y:S01]  /*d820*/  ISETP.NE.U32.AND P2, PT, R195, RZ, PT ;  /* 0x000000ffc300720c */ /* 0x000fe20003f45070 */
[----:B---3--:R-:W-:Y:S01]  /*d830*/  IMAD.WIDE R200, R5, 0x4, R218 ;  /* 0x0000000405c87825 */ /* 0x008fe200078e02da */
[C---:B------:R-:W-:Y:S01]  /*d840*/  LOP3.LUT R202, R3.reuse, 0x76, RZ, 0xfc, !PT ;  /* 0x0000007603ca7812 */ /* 0x040fe200078efcff */
[----:B------:R-:W-:Y:S01]  /*d850*/  STL [R1+0x7b0], R211 ;  /* 0x0007b0d301007387 */ /* 0x000fe20000100800 */
[----:B------:R-:W-:Y:S02]  /*d860*/  SEL R195, RZ, 0x4, P5 ;  /* 0x00000004ffc37807 */ /* 0x000fe40002800000 */
[----:B------:R-:W-:Y:S01]  /*d870*/  ISETP.NE.U32.AND P5, PT, R194, RZ, PT ;  /* 0x000000ffc200720c */ /* 0x000fe20003fa5070 */
[----:B------:R3:W-:Y:S01]  /*d880*/  STL.64 [R1+0x7b8], R206 ;  /* 0x0007b8ce01007387 */ /* 0x0007e20000100a00 */
[----:B------:R-:W-:Y:S02]  /*d890*/  ISETP.GE.AND P0, PT, R202, UR8, PT ;  /* 0x00000008ca007c0c */ /* 0x000fe4000bf06270 */
[----:B------:R-:W-:Y:S01]  /*d8a0*/  LOP3.LUT R203, R3, 0x7a, RZ, 0xfc, !PT ;  /* 0x0000007a03cb7812 */ /* 0x000fe200078efcff */
[----:B------:R1:W-:Y:S01]  /*d8b0*/  STL.64 [R1+0x310], R198 ;  /* 0x000310c601007387 */ /* 0x0003e20000100a00 */
[----:B------:R-:W-:-:S03]  /*d8c0*/  SEL R194, RZ, 0x4, P0 ;  /* 0x00000004ffc27807 */ /* 0x000fc60000000000 */
[----:B------:R4:W-:Y:S04]  /*d8d0*/  STL.64 [R1+0x308], R200 ;  /* 0x000308c801007387 */ /* 0x0009e80000100a00 */
[----:B------:R4:W-:Y:S01]  /*d8e0*/  LDGSTS.E [R196+0x5e200], [R200.64], P6 ;  /* 0x5e200000c8c47fae */ /* 0x0009e2000b12184c */
[----:B---3--:R-:W-:Y:S01]  /*d8f0*/  IMAD.WIDE R206, R5, 0x4, R222 ;  /* 0x0000000405ce7825 */ /* 0x008fe200078e02de */
[----:B-1----:R-:W-:Y:S02]  /*d900*/  LOP3.LUT R199, R3, 0x7e, RZ, 0xfc, !PT ;  /* 0x0000007e03c77812 */ /* 0x002fe400078efcff */
[----:B------:R1:W-:Y:S01]  /*d910*/  STL.64 [R1+0x7c0], R202 ;  /* 0x0007c0ca01007387 */ /* 0x0003e20000100a00 */
[----:B------:R-:W-:Y:S01]  /*d920*/  ISETP.GE.AND P0, PT, R203, UR8, PT ;  /* 0x00000008cb007c0c */ /* 0x000fe2000bf06270 */
[----:B--2---:R-:W-:Y:S01]  /*d930*/  IMAD.WIDE R204, R5, 0x4, R230 ;  /* 0x0000000405cc7825 */ /* 0x004fe200078e02e6 */
[----:B------:R-:W-:-:S03]  /*d940*/  ISETP.GE.AND P6, PT, R199, UR8, PT ;  /* 0x00000008c7007c0c */ /* 0x000fc6000bfc6270 */
[----:B----4-:R-:W-:Y:S01]  /*d950*/  IMAD.WIDE R200, R5, 0x4, R226 ;  /* 0x0000000405c87825 */ /* 0x010fe200078e02e2 */
[----:B------:R-:W-:Y:S01]  /*d960*/  UIADD3 UR8, UR4, -0x100, URZ ;  /* 0xffffff0004087890 */ /* 0x000fe2000fffe03f */
[----:B------:R-:W-:Y:S04]  /*d970*/  STL.64 [R1+0x300], R206 ;  /* 0x000300ce01007387 */ /* 0x000fe80000100a00 */
[----:B------:R2:W-:Y:S01]  /*d980*/  LDGSTS.E [R196+0x5e600], [R206.64], P3 ;  /* 0x5e600000cec47fae */ /* 0x0005e2000992184c */
[----:B------:R-:W-:-:S03]  /*d990*/  SEL R195, R195, RZ, P1 ;  /* 0x000000ffc3c37207 */ /* 0x000fc60000800000 */
[----:B------:R3:W-:Y:S04]  /*d9a0*/  STL.64 [R1+0x2f8], R200 ;  /* 0x0002f8c801007387 */ /* 0x0007e80000100a00 */
[----:B------:R3:W-:Y:S01]  /*d9b0*/  LDGSTS.E [R196+0x5ea00], [R200.64], P2 ;  /* 0x5ea00000c8c47fae */ /* 0x0007e2000912184c */
[----:B------:R-:W-:Y:S01]  /*d9c0*/  SEL R194, R194, RZ, P1 ;  /* 0x000000ffc2c27207 */ /* 0x000fe20000800000 */
[----:B-1----:R-:W-:Y:S02]  /*d9d0*/  IMAD.WIDE R202, R5, 0x4, R234 ;  /* 0x0000000405ca7825 */ /* 0x002fe400078e02ea */
[----:B------:R1:W-:Y:S01]  /*d9e0*/  LDGSTS.E [R196+0x5ee00], [R204.64], P5 ;  /* 0x5ee00000ccc47fae */ /* 0x0003e2000a92184c */
[----:B------:R-:W-:Y:S02]  /*d9f0*/  SEL R198, RZ, 0x4, P0 ;  /* 0x00000004ffc67807 */ /* 0x000fe40000000000 */
[----:B---3--:R-:W-:-:S02]  /*da00*/  LOP3.LUT R201, R3, 0x4, RZ, 0xfc, !PT ;  /* 0x0000000403c97812 */ /* 0x008fc400078efcff */
[----:B------:R-:W-:Y:S02]  /*da10*/  ISETP.NE.U32.AND P0, PT, R195, RZ, PT ;  /* 0x000000ffc300720c */ /* 0x000fe40003f05070 */
[----:B------:R-:W-:Y:S01]  /*da20*/  ISETP.GE.AND P5, PT, R201, UR8, PT ;  /* 0x00000008c9007c0c */ /* 0x000fe2000bfa6270 */
[----:B------:R-:W-:Y:S01]  /*da30*/  IMAD.WIDE R200, R5, 0x4, R238 ;  /* 0x0000000405c87825 */ /* 0x000fe200078e02ee */
[----:B------:R-:W-:Y:S01]  /*da40*/  SEL R195, RZ, 0x4, P6 ;  /* 0x00000004ffc37807 */ /* 0x000fe20003000000 */
[----:B------:R-:W-:Y:S01]  /*da50*/  STL.64 [R1+0x2f0], R204 ;  /* 0x0002f0cc01007387 */ /* 0x000fe20000100a00 */
[----:B------:R-:W-:-:S03]  /*da60*/  ISETP.NE.U32.AND P6, PT, R194, RZ, PT ;  /* 0x000000ffc200720c */ /* 0x000fc60003fc5070 */
[----:B------:R-:W-:Y:S04]  /*da70*/  STL.64 [R1+0x2e8], R202 ;  /* 0x0002e8ca01007387 */ /* 0x000fe80000100a00 */
[----:B------:R3:W-:Y:S04]  /*da80*/  STL.64 [R1+0x2e0], R200 ;  /* 0x0002e0c801007387 */ /* 0x0007e80000100a00 */
[----:B------:R-:W4:Y:S04]  /*da90*/  LDL.LU.64 R240, [R1+0x170] ;  /* 0x0001700001f07983 */ /* 0x000f280000300a00 */
[----:B------:R-:W4:Y:S04]  /*daa0*/  LDL.LU.64 R236, [R1+0x168] ;  /* 0x0001680001ec7983 */ /* 0x000f280000300a00 */
[----:B------:R-:W4:Y:S04]  /*dab0*/  LDL.LU.64 R232, [R1+0x160] ;  /* 0x0001600001e87983 */ /* 0x000f280000300a00 */
[----:B------:R-:W4:Y:S04]  /*dac0*/  LDL.LU.64 R220, [R1+0x158] ;  /* 0x0001580001dc7983 */ /* 0x000f280000300a00 */
[----:B------:R-:W4:Y:S04]  /*dad0*/  LDL.LU.64 R208, [R1+0x150] ;  /* 0x0001500001d07983 */ /* 0x000f280000300a00 */
[----:B------:R1:W-:Y:S04]  /*dae0*/  LDGSTS.E [R196+0x5f200], [R202.64], P0 ;  /* 0x5f200000cac47fae */ /* 0x0003e8000812184c */
[----:B------:R3:W-:Y:S04]  /*daf0*/  LDGSTS.E [R196+0x5f600], [R200.64], P6 ;  /* 0x5f600000c8c47fae */ /* 0x0007e8000b12184c */
[----:B---3--:R-:W3:Y:S04]  /*db00*/  LDL.LU.64 R200, [R1+0x148] ;  /* 0x0001480001c87983 */ /* 0x008ee80000300a00 */
[----:B------:R-:W3:Y:S04]  /*db10*/  LDL.LU.64 R228, [R1+0x140] ;  /* 0x0001400001e47983 */ /* 0x000ee80000300a00 */
[----:B------:R-:W3:Y:S04]  /*db20*/  LDL.LU.64 R224, [R1+0x138] ;  /* 0x0001380001e07983 */ /* 0x000ee80000300a00 */
[----:B------:R-:W3:Y:S04]  /*db30*/  LDL.LU.64 R216, [R1+0x130] ;  /* 0x0001300001d87983 */ /* 0x000ee80000300a00 */
[----:B------:R-:W3:Y:S01]  /*db40*/  LDL.LU.64 R212, [R1+0x128] ;  /* 0x0001280001d47983 */ /* 0x000ee20000300a00 */
[----:B------:R-:W-:Y:S01]  /*db50*/  IMAD.MOV.U32 R197, RZ, RZ, 0x7f ;  /* 0x0000007fffc57424 */ /* 0x000fe200078e00ff */
[----:B------:R-:W-:-:S02]  /*db60*/  SEL R194, R195, RZ, P1 ;  /* 0x000000ffc3c27207 */ /* 0x000fc40000800000 */
[----:B------:R-:W-:Y:S02]  /*db70*/  ISETP.GE.AND P3, PT, R3, UR8, PT ;  /* 0x0000000803007c0c */ /* 0x000fe4000bf66270 */
[----:B------:R-:W-:Y:S02]  /*db80*/  IADD3 R197, R197, c[0x0][0x180], RZ ;  /* 0x00006000c5c57a10 */ /* 0x000fe40007ffe0ff */
[----:B------:R-:W-:Y:S02]  /*db90*/  ISETP.NE.U32.AND P2, PT, R194, RZ, PT ;  /* 0x000000ffc200720c */ /* 0x000fe40003f45070 */
[----:B------:R-:W-:Y:S02]  /*dba0*/  SEL R194, RZ, 0x4, P3 ;  /* 0x00000004ffc27807 */ /* 0x000fe40001800000 */
[----:B------:R-:W-:Y:S02]  /*dbb0*/  SEL R198, R198, RZ, P1 ;  /* 0x000000ffc6c67207 */ /* 0x000fe40000800000 */
[----:B------:R-:W-:-:S02]  /*dbc0*/  ISETP.GT.AND P3, PT, R197, 0x17f, PT ;  /* 0x0000017fc500780c */ /* 0x000fc40003f64270 */
[----:B------:R-:W-:Y:S02]  /*dbd0*/  LOP3.LUT R197, R3, 0x8, RZ, 0xfc, !PT ;  /* 0x0000000803c57812 */ /* 0x000fe400078efcff */
[----:B------:R-:W-:Y:S02]  /*dbe0*/  ISETP.NE.U32.AND P1, PT, R198, RZ, PT ;  /* 0x000000ffc600720c */ /* 0x000fe40003f25070 */
[----:B------:R-:W-:Y:S02]  /*dbf0*/  SEL R198, RZ, 0x4, P5 ;  /* 0x00000004ffc67807 */ /* 0x000fe40002800000 */
[----:B------:R-:W-:Y:S02]  /*dc00*/  ISETP.GE.AND P5, PT, R197, UR8, PT ;  /* 0x00000008c5007c0c */ /* 0x000fe4000bfa6270 */
[----:B------:R-:W2:Y:S01]  /*dc10*/  S2R R197, SR_TID.X ;  /* 0x0000000000c57919 */ /* 0x000ea20000002100 */
[----:B-1----:R-:W-:-:S04]  /*dc20*/  IMAD.WIDE R204, R5, 0x4, R242 ;  /* 0x0000000405cc7825 */ /* 0x002fc800078e02f2 */
[----:B------:R-:W-:Y:S01]  /*dc30*/  IMAD.WIDE R202, R5, 0x4, R246 ;  /* 0x0000000405ca7825 */ /* 0x000fe200078e02f6 */
[----:B------:R-:W-:Y:S04]  /*dc40*/  STL.64 [R1+0x7c8], R2 ;  /* 0x0007c80201007387 */ /* 0x000fe80000100a00 */
[----:B------:R1:W-:Y:S04]  /*dc50*/  STL.64 [R1+0x2d8], R204 ;  /* 0x0002d8cc01007387 */ /* 0x0003e80000100a00 */
[----:B------:R1:W-:Y:S01]  /*dc60*/  LDGSTS.E [R196+0x5fa00], [R204.64], P1 ;  /* 0x5fa00000ccc47fae */ /* 0x0003e2000892184c */
[----:B--2---:R-:W-:-:S03]  /*dc70*/  SHF.R.U32.HI R245, RZ, 0x6, R197 ;  /* 0x00000006fff57819 */ /* 0x004fc600000116c5 */
[----:B------:R2:W-:Y:S01]  /*dc80*/  STL.64 [R1+0x5f0], R202 ;  /* 0x0005f0ca01007387 */ /* 0x0005e20000100a00 */
[----:B------:R-:W-:-:S03]  /*dc90*/  SGXT.U32 R245, R245, 0x1 ;  /* 0x00000001f5f5781a */ /* 0x000fc60000000000 */
[----:B-1----:R-:W3:Y:S01]  /*dca0*/  LDL.LU.64 R204, [R1+0x120] ;  /* 0x0001200001cc7983 */ /* 0x002ee20000300a00 */
[----:B------:R-:W-:-:S03]  /*dcb0*/  LOP3.LUT R245, R245, 0x10, RZ, 0xfc, !PT ;  /* 0x00000010f5f57812 */ /* 0x000fc600078efcff */
[----:B------:R1:W-:Y:S01]  /*dcc0*/  LDGSTS.E [R196+0x5fe00], [R202.64], P2 ;  /* 0x5fe00000cac47fae */ /* 0x0003e2000912184c */
[----:B------:R-:W-:Y:S01]  /*dcd0*/  ISETP.GE.AND P1, PT, R245, UR8, PT ;  /* 0x00000008f5007c0c */ /* 0x000fe2000bf26270 */
[----:B------:R-:W-:Y:S01]  /*dce0*/  USHF.L.U32 UR6, UR7, 0x7, URZ ;  /* 0x0000000707067899 */ /* 0x000fe2000800063f */
[----:B------:R-:W-:Y:S01]  /*dcf0*/  SHF.R.U32.HI R245, RZ, 0x6, R197 ;  /* 0x00000006fff57819 */ /* 0x000fe200000116c5 */
[----:B------:R-:W2:Y:S01]  /*dd00*/  S2R R4, SR_TID.X ;  /* 0x0000000000047919 */ /* 0x000ea20000002100 */
[----:B------:R-:W-:Y:S02]  /*dd10*/  SEL R195, R194, RZ, P3 ;  /* 0x000000ffc2c37207 */ /* 0x000fe40001800000 */
[----:B------:R-:W-:Y:S01]  /*dd20*/  LOP3.LUT R252, R3, 0xc, RZ, 0xfc, !PT ;  /* 0x0000000c03fc7812 */ /* 0x000fe200078efcff */
[----:B------:R-:W0:Y:S04]  /*dd30*/  LDGDEPBAR ;  /* 0x00000000000079af */ /* 0x000e280000000000 */
[----:B-1----:R-:W3:Y:S01]  /*dd40*/  LDL.LU.64 R196, [R1+0x118] ;  /* 0x0001180001c47983 */ /* 0x002ee20000300a00 */
[----:B------:R-:W-:Y:S01]  /*dd50*/  ISETP.NE.U32.AND P0, PT, R195, RZ, PT ;  /* 0x000000ffc300720c */ /* 0x000fe20003f05070 */
[----:B------:R-:W-:Y:S01]  /*dd60*/  IMAD.U32 R195, RZ, RZ, UR6 ;  /* 0x00000006ffc37e24 */ /* 0x000fe2000f8e00ff */
[----:B------:R-:W-:-:S02]  /*dd70*/  SEL R194, R198, RZ, P3 ;  /* 0x000000ffc6c27207 */ /* 0x000fc40001800000 */
[----:B------:R-:W-:-:S05]  /*dd80*/  SEL R198, RZ, 0x4, P1 ;  /* 0x00000004ffc67807 */ /* 0x000fca0000800000 */
[----:B------:R-:W-:Y:S01]  /*dd90*/  STL.64 [R1+0x7d0], R198 ;  /* 0x0007d0c601007387 */ /* 0x000fe20000100a00 */
[----:B----4-:R-:W-:-:S04]  /*dda0*/  IMAD.WIDE R2, R195, 0x4, R240 ;  /* 0x00000004c3027825 */ /* 0x010fc800078e02f0 */
[C---:B--2---:R-:W-:Y:S01]  /*ddb0*/  IMAD.WIDE R202, R195.reuse, 0x4, R236 ;  /* 0x00000004c3ca7825 */ /* 0x044fe200078e02ec */
[----:B------:R-:W-:Y:S03]  /*ddc0*/  STL.64 [R1+0x2d0], R2 ;  /* 0x0002d00201007387 */ /* 0x000fe60000100a00 */
[C---:B------:R-:W-:Y:S01]  /*ddd0*/  IMAD.WIDE R236, R195.reuse, 0x4, R232 ;  /* 0x00000004c3ec7825 */ /* 0x040fe200078e02e8 */
[----:B------:R-:W-:Y:S03]  /*dde0*/  STL.64 [R1+0x2c8], R202 ;  /* 0x0002c8ca01007387 */ /* 0x000fe60000100a00 */
[C---:B------:R-:W-:Y:S01]  /*ddf0*/  IMAD.WIDE R220, R195.reuse, 0x4, R220 ;  /* 0x00000004c3dc7825 */ /* 0x040fe200078e02dc */
[----:B------:R-:W-:Y:S03]  /*de00*/  STL.64 [R1+0x7d8], R202 ;  /* 0x0007d8ca01007387 */ /* 0x000fe60000100a00 */
[C---:B------:R-:W-:Y:S01]  /*de10*/  IMAD.WIDE R208, R195.reuse, 0x4, R208 ;  /* 0x00000004c3d07825 */ /* 0x040fe200078e02d0 */
[----:B------:R-:W-:Y:S04]  /*de20*/  STL.64 [R1+0x2c0], R236 ;  /* 0x0002c0ec01007387 */ /* 0x000fe80000100a00 */
[----:B------:R-:W-:Y:S04]  /*de30*/  STL.64 [R1+0x7e0], R236 ;  /* 0x0007e0ec01007387 */ /* 0x000fe80000100a00 */
[----:B------:R-:W-:Y:S04]  /*de40*/  STL.64 [R1+0x2b8], R220 ;  /* 0x0002b8dc01007387 */ /* 0x000fe80000100a00 */
[----:B------:R-:W-:Y:S04]  /*de50*/  STL.64 [R1+0x7e8], R220 ;  /* 0x0007e8dc01007387 */ /* 0x000fe80000100a00 */
[----:B------:R-:W-:Y:S01]  /*de60*/  STL.64 [R1+0x2b0], R208 ;  /* 0x0002b0d001007387 */ /* 0x000fe20000100a00 */
[----:B---3--:R-:W-:-:S03]  /*de70*/  IMAD.WIDE R200, R195, 0x4, R200 ;  /* 0x00000004c3c87825 */ /* 0x008fc600078e02c8 */
[----:B------:R1:W-:Y:S01]  /*de80*/  STL.64 [R1+0x7f0], R208 ;  /* 0x0007f0d001007387 */ /* 0x0003e20000100a00 */
[----:B------:R-:W-:-:S03]  /*de90*/  IMAD.WIDE R234, R195, 0x4, R228 ;  /* 0x00000004c3ea7825 */ /* 0x000fc600078e02e4 */
[----:B------:R-:W-:Y:S01]  /*dea0*/  STL.64 [R1+0x2a8], R200 ;  /* 0x0002a8c801007387 */ /* 0x000fe20000100a00 */
[----:B------:R-:W-:-:S03]  /*deb0*/  IMAD.WIDE R222, R195, 0x4, R224 ;  /* 0x00000004c3de7825 */ /* 0x000fc600078e02e0 */
[----:B------:R2:W-:Y:S01]  /*dec0*/  STL.64 [R1+0x7f8], R200 ;  /* 0x0007f8c801007387 */ /* 0x0005e20000100a00 */
[----:B-1----:R-:W-:-:S03]  /*ded0*/  IMAD.WIDE R208, R195, 0x4, R216 ;  /* 0x00000004c3d07825 */ /* 0x002fc600078e02d8 */
[----:B------:R-:W-:Y:S01]  /*dee0*/  STL.64 [R1+0x2a0], R234 ;  /* 0x0002a0ea01007387 */ /* 0x000fe20000100a00 */
[----:B------:R-:W-:-:S03]  /*def0*/  IMAD.WIDE R206, R195, 0x4, R212 ;  /* 0x00000004c3ce7825 */ /* 0x000fc600078e02d4 */
[----:B------:R1:W-:Y:S04]  /*df00*/  STL.64 [R1+0x290], R208 ;  /* 0x000290d001007387 */ /* 0x0003e80000100a00 */
[----:B------:R-:W-:Y:S04]  /*df10*/  STL.64 [R1+0x298], R222 ;  /* 0x000298de01007387 */ /* 0x000fe80000100a00 */
[----:B------:R-:W-:Y:S04]  /*df20*/  STL.64 [R1+0x288], R206 ;  /* 0x000288ce01007387 */ /* 0x000fe80000100a00 */
[----:B--2---:R-:W2:Y:S01]  /*df30*/  LDL.64 R200, [R1+0x2d0] ;  /* 0x0002d00001c87983 */ /* 0x004ea20000100a00 */
[----:B------:R-:W-:Y:S01]  /*df40*/  IMAD.WIDE R230, R195, 0x4, R110 ;  /* 0x00000004c3e67825 */ /* 0x000fe200078e026e */
[----:B------:R-:W-:-:S02]  /*df50*/  ISETP.NE.U32.AND P6, PT, R194, RZ, PT ;  /* 0x000000ffc200720c */ /* 0x000fc40003fc5070 */
[----:B------:R-:W-:Y:S01]  /*df60*/  SEL R194, RZ, 0x4, P5 ;  /* 0x00000004ffc27807 */ /* 0x000fe20002800000 */
[----:B------:R-:W-:Y:S01]  /*df70*/  IMAD.WIDE R214, R195, 0x4, R112 ;  /* 0x00000004c3d67825 */ /* 0x000fe200078e0270 */
[----:B------:R-:W-:-:S03]  /*df80*/  SGXT.U32 R245, R245, 0x1 ;  /* 0x00000001f5f5781a */ /* 0x000fc60000000000 */
[----:B------:R-:W-:Y:S01]  /*df90*/  IMAD.WIDE R220, R195, 0x4, R114 ;  /* 0x00000004c3dc7825 */ /* 0x000fe200078e0272 */
[----:B------:R-:W-:-:S03]  /*dfa0*/  SEL R194, R194, RZ, P3 ;  /* 0x000000ffc2c27207 */ /* 0x000fc60001800000 */
[----:B------:R-:W-:Y:S01]  /*dfb0*/  IMAD.WIDE R210, R195, 0x4, R116 ;  /* 0x00000004c3d27825 */ /* 0x000fe200078e0274 */
[----:B------:R-:W-:-:S03]  /*dfc0*/  ISETP.GE.AND P5, PT, R252, UR8, PT ;  /* 0x00000008fc007c0c */ /* 0x000fc6000bfa6270 */
[----:B------:R-:W-:Y:S01]  /*dfd0*/  IMAD.WIDE R228, R195, 0x4, R118 ;  /* 0x00000004c3e47825 */ /* 0x000fe200078e0276 */
[----:B------:R-:W-:-:S03]  /*dfe0*/  LOP3.LUT R245, R245, 0x18, RZ, 0xfc, !PT ;  /* 0x00000018f5f57812 */ /* 0x000fc600078efcff */
[----:B------:R-:W-:Y:S01]  /*dff0*/  IMAD.WIDE R212, R195, 0x4, R120 ;  /* 0x00000004c3d47825 */ /* 0x000fe200078e0278 */
[----:B------:R-:W-:-:S03]  /*e000*/  ISETP.NE.U32.AND P2, PT, R194, RZ, PT ;  /* 0x000000ffc200720c */ /* 0x000fc60003f45070 */
[----:B------:R-:W-:-:S04]  /*e010*/  IMAD.WIDE R232, R195, 0x4, R204 ;  /* 0x00000004c3e87825 */ /* 0x000fc800078e02cc */
[C---:B------:R-:W-:Y:S02]  /*e020*/  IMAD.WIDE R204, R195.reuse, 0x4, R106 ;  /* 0x00000004c3cc7825 */ /* 0x040fe400078e026a */
[----:B------:R-:W3:Y:S04]  /*e030*/  LDL.LU.64 R106, [R1+0x1f8] ;  /* 0x0001f800016a7983 */ /* 0x000ee80000300a00 */
[----:B------:R-:W-:Y:S01]  /*e040*/  STL.64 [R1+0x280], R232 ;  /* 0x000280e801007387 */ /* 0x000fe20000100a00 */
[----:B------:R-:W-:-:S04]  /*e050*/  IMAD.WIDE R216, R195, 0x4, R196 ;  /* 0x00000004c3d87825 */ /* 0x000fc800078e02c4 */
[C---:B------:R-:W-:Y:S02]  /*e060*/  IMAD.WIDE R196, R195.reuse, 0x4, R108 ;  /* 0x00000004c3c47825 */ /* 0x040fe400078e026c */
[----:B------:R-:W4:Y:S04]  /*e070*/  LDL.LU.64 R108, [R1+0x200] ;  /* 0x00020000016c7983 */ /* 0x000f280000300a00 */
[----:B------:R-:W2:Y:S04]  /*e080*/  LDL.LU.64 R110, [R1+0x210] ;  /* 0x00021000016e7983 */ /* 0x000ea80000300a00 */
[----:B------:R-:W-:Y:S04]  /*e090*/  STL.64 [R1+0x278], R216 ;  /* 0x000278d801007387 */ /* 0x000fe80000100a00 */
[----:B------:R-:W2:Y:S04]  /*e0a0*/  LDL.LU.64 R112, [R1+0x218] ;  /* 0x0002180001707983 */ /* 0x000ea80000300a00 */
[----:B------:R-:W-:Y:S04]  /*e0b0*/  STL.64 [R1+0x270], R204 ;  /* 0x000270cc01007387 */ /* 0x000fe80000100a00 */
[----:B------:R-:W3:Y:S01]  /*e0c0*/  LDL.LU.64 R114, [R1+0x208] ;  /* 0x0002080001727983 */ /* 0x000ee20000300a00 */
[----:B------:R-:W-:-:S03]  /*e0d0*/  IMAD.WIDE R122, R195, 0x4, R122 ;  /* 0x00000004c37a7825 */ /* 0x000fc600078e027a */
[----:B------:R-:W-:Y:S01]  /*e0e0*/  STL.64 [R1+0x268], R196 ;  /* 0x000268c401007387 */ /* 0x000fe20000100a00 */
[----:B------:R-:W-:-:S03]  /*e0f0*/  IMAD.WIDE R124, R195, 0x4, R124 ;  /* 0x00000004c37c7825 */ /* 0x000fc600078e027c */
[----:B------:R-:W3:Y:S01]  /*e100*/  LDL.LU.64 R116, [R1+0x220] ;  /* 0x0002200001747983 */ /* 0x000ee20000300a00 */
[----:B------:R-:W-:-:S03]  /*e110*/  IMAD.WIDE R126, R195, 0x4, R126 ;  /* 0x00000004c37e7825 */ /* 0x000fc600078e027e */
[----:B------:R-:W-:Y:S01]  /*e120*/  STL.64 [R1+0x260], R230 ;  /* 0x000260e601007387 */ /* 0x000fe20000100a00 */
[----:B------:R-:W-:-:S03]  /*e130*/  SEL R194, RZ, 0x4, P5 ;  /* 0x00000004ffc27807 */ /* 0x000fc60002800000 */
[----:B------:R1:W-:Y:S01]  /*e140*/  STL.64 [R1+0x250], R220 ;  /* 0x000250dc01007387 */ /* 0x0003e20000100a00 */
[----:B------:R-:W-:-:S03]  /*e150*/  IMAD.WIDE R236, R195, 0x4, R130 ;  /* 0x00000004c3ec7825 */ /* 0x000fc600078e0282 */
[----:B------:R-:W-:Y:S01]  /*e160*/  STL.64 [R1+0x258], R214 ;  /* 0x000258d601007387 */ /* 0x000fe20000100a00 */
[----:B------:R-:W-:Y:S01]  /*e170*/  ISETP.GE.AND P5, PT, R245, UR8, PT ;  /* 0x00000008f5007c0c */ /* 0x000fe2000bfa6270 */
[C---:B------:R-:W-:Y:S02]  /*e180*/  IMAD.WIDE R128, R195.reuse, 0x4, R128 ;  /* 0x00000004c3807825 */ /* 0x040fe400078e0280 */
[----:B------:R-:W-:Y:S02]  /*e190*/  STL.64 [R1+0x248], R210 ;  /* 0x000248d201007387 */ /* 0x000fe40000100a00 */
[C---:B------:R-:W-:Y:S02]  /*e1a0*/  IMAD.WIDE R244, R195.reuse, 0x4, R132 ;  /* 0x00000004c3f47825 */ /* 0x040fe400078e0284 */
[----:B------:R-:W-:Y:S02]  /*e1b0*/  STL.64 [R1+0x240], R228 ;  /* 0x000240e401007387 */ /* 0x000fe40000100a00 */
[----:B------:R-:W-:-:S02]  /*e1c0*/  IMAD.WIDE R224, R195, 0x4, R134 ;  /* 0x00000004c3e07825 */ /* 0x000fc400078e0286 */
[----:B------:R-:W-:Y:S02]  /*e1d0*/  STL.64 [R1+0x238], R212 ;  /* 0x000238d401007387 */ /* 0x000fe40000100a00 */
[C---:B------:R-:W-:Y:S02]  /*e1e0*/  IMAD.WIDE R136, R195.reuse, 0x4, R136 ;  /* 0x00000004c3887825 */ /* 0x040fe400078e0288 */
[----:B------:R-:W-:Y:S02]  /*e1f0*/  STL.64 [R1+0x230], R122 ;  /* 0x0002307a01007387 */ /* 0x000fe40000100a00 */
[C---:B------:R-:W-:Y:S02]  /*e200*/  IMAD.WIDE R138, R195.reuse, 0x4, R138 ;  /* 0x00000004c38a7825 */ /* 0x040fe400078e028a */
[----:B------:R-:W-:Y:S02]  /*e210*/  STL.64 [R1+0x228], R124 ;  /* 0x0002287c01007387 */ /* 0x000fe40000100a00 */
[----:B------:R-:W-:-:S02]  /*e220*/  IMAD.WIDE R140, R195, 0x4, R140 ;  /* 0x00000004c38c7825 */ /* 0x000fc400078e028c */
[----:B------:R-:W-:Y:S02]  /*e230*/  STL.64 [R1+0x170], R126 ;  /* 0x0001707e01007387 */ /* 0x000fe40000100a00 */
[C---:B------:R-:W-:Y:S02]  /*e240*/  IMAD.WIDE R142, R195.reuse, 0x4, R142 ;  /* 0x00000004c38e7825 */ /* 0x040fe400078e028e */
[----:B------:R1:W-:Y:S02]  /*e250*/  STL.64 [R1+0x160], R236 ;  /* 0x000160ec01007387 */ /* 0x0003e40000100a00 */
        /* <DEDUP_REMOVED lines=15> */
[----:B------:R1:W-:Y:S02]  /*e350*/  STL.64 [R1+0x120], R202 ;  /* 0x000120ca01007387 */ /* 0x0003e40000100a00 */
        /* <DEDUP_REMOVED lines=27> */
[----:B------:R-:W-:Y:S04]  /*e510*/  STL.64 [R1+0xb8], R172 ;  /* 0x0000b8ac01007387 */ /* 0x000fe80000100a00 */
[----:B------:R-:W-:Y:S01]  /*e520*/  STL.64 [R1+0xb0], R174 ;  /* 0x0000b0ae01007387 */ /* 0x000fe20000100a00 */
[----:B------:R-:W-:-:S03]  /*e530*/  IMAD.WIDE R188, R195, 0x4, R188 ;  /* 0x00000004c3bc7825 */ /* 0x000fc600078e02bc */
[----:B------:R-:W-:Y:S01]  /*e540*/  STL.64 [R1+0xa0], R2 ;  /* 0x0000a00201007387 */ /* 0x000fe20000100a00 */
[----:B------:R-:W-:-:S03]  /*e550*/  IMAD.WIDE R190, R195, 0x4, R190 ;  /* 0x00000004c3be7825 */ /* 0x000fc600078e02be */
[----:B------:R-:W-:Y:S01]  /*e560*/  STL.64 [R1+0xa8], R176 ;  /* 0x0000a8b001007387 */ /* 0x000fe20000100a00 */
[----:B------:R-:W-:-:S03]  /*e570*/  IMAD.WIDE R178, R195, 0x4, R86 ;  /* 0x00000004c3b27825 */ /* 0x000fc600078e0256 */
[----:B------:R-:W-:Y:S04]  /*e580*/  STL.64 [R1+0x98], R180 ;  /* 0x000098b401007387 */ /* 0x000fe80000100a00 */
[----:B------:R-:W-:Y:S01]  /*e590*/  STL.64 [R1+0x90], R182 ;  /* 0x000090b601007387 */ /* 0x000fe20000100a00 */
[----:B------:R-:W-:-:S03]  /*e5a0*/  IMAD.WIDE R192, R195, 0x4, R192 ;  /* 0x00000004c3c07825 */ /* 0x000fc600078e02c0 */
[----:B------:R-:W-:Y:S01]  /*e5b0*/  STL.64 [R1+0x88], R184 ;  /* 0x000088b801007387 */ /* 0x000fe20000100a00 */
[----:B------:R-:W-:-:S03]  /*e5c0*/  IMAD.WIDE R162, R195, 0x4, R90 ;  /* 0x00000004c3a27825 */ /* 0x000fc600078e025a */
[----:B------:R-:W-:Y:S04]  /*e5d0*/  STL.64 [R1+0x80], R186 ;  /* 0x000080ba01007387 */ /* 0x000fe80000100a00 */
[----:B------:R-:W4:Y:S01]  /*e5e0*/  LDL.LU.64 R86, [R1+0x1a8] ;  /* 0x0001a80001567983 */ /* 0x000f220000300a00 */
[----:B------:R-:W-:-:S03]  /*e5f0*/  IMAD.WIDE R134, R195, 0x4, R88 ;  /* 0x00000004c3867825 */ /* 0x000fc600078e0258 */
[----:B------:R-:W-:Y:S04]  /*e600*/  STL.64 [R1+0x78], R188 ;  /* 0x000078bc01007387 */ /* 0x000fe80000100a00 */
[----:B------:R-:W4:Y:S04]  /*e610*/  LDL.LU.64 R90, [R1+0x1b8] ;  /* 0x0001b800015a7983 */ /* 0x000f280000300a00 */
[----:B------:R-:W-:Y:S01]  /*e620*/  STL.64 [R1+0x70], R190 ;  /* 0x000070be01007387 */ /* 0x000fe20000100a00 */
[----:B------:R-:W-:-:S03]  /*e630*/  IMAD.WIDE R132, R195, 0x4, R92 ;  /* 0x00000004c3847825 */ /* 0x000fc600078e025c */
[----:B------:R-:W-:Y:S01]  /*e640*/  STL.64 [R1+0x60], R178 ;  /* 0x000060b201007387 */ /* 0x000fe20000100a00 */
[----:B------:R-:W-:-:S03]  /*e650*/  IMAD.WIDE R118, R195, 0x4, R96 ;  /* 0x00000004c3767825 */ /* 0x000fc600078e0260 */
[----:B------:R-:W4:Y:S04]  /*e660*/  LDL.LU.64 R88, [R1+0x1b0] ;  /* 0x0001b00001587983 */ /* 0x000f280000300a00 */
[----:B------:R-:W-:Y:S01]  /*e670*/  STL.64 [R1+0x68], R192 ;  /* 0x000068c001007387 */ /* 0x000fe20000100a00 */
[----:B------:R-:W-:-:S03]  /*e680*/  IMAD.WIDE R242, R195, 0x4, R94 ;  /* 0x00000004c3f27825 */ /* 0x000fc600078e025e */
[----:B------:R-:W-:Y:S01]  /*e690*/  STL.64 [R1+0x58], R162 ;  /* 0x000058a201007387 */ /* 0x000fe20000100a00 */
[----:B------:R-:W-:-:S03]  /*e6a0*/  IMAD.WIDE R226, R195, 0x4, R100 ;  /* 0x00000004c3e27825 */ /* 0x000fc600078e0264 */
[----:B------:R-:W4:Y:S04]  /*e6b0*/  LDL.LU.64 R92, [R1+0x1c0] ;  /* 0x0001c000015c7983 */ /* 0x000f280000300a00 */
[----:B------:R-:W4:Y:S01]  /*e6c0*/  LDL.LU.64 R96, [R1+0x1d0] ;  /* 0x0001d00001607983 */ /* 0x000f220000300a00 */
[----:B------:R-:W-:-:S03]  /*e6d0*/  IMAD.WIDE R218, R195, 0x4, R98 ;  /* 0x00000004c3da7825 */ /* 0x000fc600078e0262 */
[----:B------:R-:W-:Y:S04]  /*e6e0*/  STL.64 [R1+0x50], R134 ;  /* 0x0000508601007387 */ /* 0x000fe80000100a00 */
[----:B------:R-:W4:Y:S01]  /*e6f0*/  LDL.LU.64 R94, [R1+0x1c8] ;  /* 0x0001c800015e7983 */ /* 0x000f220000300a00 */
[----:B------:R-:W-:-:S03]  /*e700*/  IMAD.WIDE R146, R195, 0x4, R102 ;  /* 0x00000004c3927825 */ /* 0x000fc600078e0266 */
[----:B------:R-:W4:Y:S04]  /*e710*/  LDL.LU.64 R100, [R1+0x1e0] ;  /* 0x0001e00001647983 */ /* 0x000f280000300a00 */
[----:B------:R-:W-:Y:S01]  /*e720*/  STL.64 [R1+0x48], R132 ;  /* 0x0000488401007387 */ /* 0x000fe20000100a00 */
[----:B------:R-:W-:-:S03]  /*e730*/  IMAD.WIDE R148, R195, 0x4, R104 ;  /* 0x00000004c3947825 */ /* 0x000fc600078e0268 */
[----:B------:R-:W4:Y:S04]  /*e740*/  LDL.LU.64 R98, [R1+0x1d8] ;  /* 0x0001d80001627983 */ /* 0x000f280000300a00 */
[----:B------:R-:W-:Y:S04]  /*e750*/  STL.64 [R1+0x40], R118 ;  /* 0x0000407601007387 */ /* 0x000fe80000100a00 */
[----:B------:R-:W4:Y:S01]  /*e760*/  LDL.LU.64 R102, [R1+0x1e8] ;  /* 0x0001e80001667983 */ /* 0x000f220000300a00 */
[----:B------:R-:W-:-:S03]  /*e770*/  IMAD.WIDE R120, R195, 0x4, R6 ;  /* 0x00000004c3787825 */ /* 0x000fc600078e0206 */
[----:B------:R-:W-:Y:S01]  /*e780*/  STL.64 [R1+0x38], R242 ;  /* 0x000038f201007387 */ /* 0x000fe20000100a00 */
[----:B------:R-:W-:-:S03]  /*e790*/  LOP3.LUT R4, R4, 0x7f, RZ, 0xc0, !PT ;  /* 0x0000007f04047812 */ /* 0x000fc600078ec0ff */
[----:B------:R-:W4:Y:S04]  /*e7a0*/  LDL.LU.64 R104, [R1+0x1f0] ;  /* 0x0001f00001687983 */ /* 0x000f280000300a00 */
[----:B------:R-:W-:Y:S01]  /*e7b0*/  STL.64 [R1+0x30], R226 ;  /* 0x000030e201007387 */ /* 0x000fe20000100a00 */
[----:B------:R-:W-:-:S03]  /*e7c0*/  IMAD.WIDE R130, R195, 0x4, R8 ;  /* 0x00000004c3827825 */ /* 0x000fc600078e0208 */
[----:B------:R1:W-:Y:S01]  /*e7d0*/  STL.64 [R1+0x20], R146 ;  /* 0x0000209201007387 */ /* 0x0003e20000100a00 */
[----:B------:R-:W-:-:S03]  /*e7e0*/  IMAD.WIDE R238, R195, 0x4, R10 ;  /* 0x00000004c3ee7825 */ /* 0x000fc600078e020a */
[----:B------:R-:W4:Y:S04]  /*e7f0*/  LDL.LU.64 R6, [R1+0x178] ;  /* 0x0001780001067983 */ /* 0x000f280000300a00 */
[----:B------:R-:W-:Y:S01]  /*e800*/  STL.64 [R1+0x28], R218 ;  /* 0x000028da01007387 */ /* 0x000fe20000100a00 */
[----:B------:R-:W-:-:S03]  /*e810*/  IMAD.SHL.U32 R4, R4, 0x4, RZ ;  /* 0x0000000404047824 */ /* 0x000fc600078e00ff */
[----:B------:R-:W-:Y:S01]  /*e820*/  STL.64 [R1+0x18], R148 ;  /* 0x0000189401007387 */ /* 0x000fe20000100a00 */
[----:B------:R-:W-:-:S03]  /*e830*/  IMAD.WIDE R250, R195, 0x4, R12 ;  /* 0x00000004c3fa7825 */ /* 0x000fc600078e020c */
[----:B------:R-:W4:Y:S01]  /*e840*/  LDL.LU.64 R8, [R1+0x180] ;  /* 0x0001800001087983 */ /* 0x000f220000300a00 */
[----:B------:R-:W-:-:S03]  /*e850*/  IMAD.WIDE R248, R195, 0x4, R14 ;  /* 0x00000004c3f87825 */ /* 0x000fc600078e020e */
[----:B------:R-:W4:Y:S01]  /*e860*/  LDL.LU.64 R10, [R1+0x188] ;  /* 0x00018800010a7983 */ /* 0x000f220000300a00 */
[----:B------:R-:W-:-:S03]  /*e870*/  IMAD.WIDE R246, R195, 0x4, R16 ;  /* 0x00000004c3f67825 */ /* 0x000fc600078e0210 */
[----:B------:R1:W-:Y:S04]  /*e880*/  STL.64 [R1+0x10], R120 ;  /* 0x0000107801007387 */ /* 0x0003e80000100a00 */
[----:B------:R-:W4:Y:S04]  /*e890*/  LDL.LU.64 R12, [R1+0x190] ;  /* 0x00019000010c7983 */ /* 0x000f280000300a00 */
[----:B------:R-:W4:Y:S04]  /*e8a0*/  LDL.LU.64 R14, [R1+0x198] ;  /* 0x00019800010e7983 */ /* 0x000f280000300a00 */
[----:B------:R-:W-:Y:S04]  /*e8b0*/  STL.64 [R1+0x8], R130 ;  /* 0x0000088201007387 */ /* 0x000fe80000100a00 */
[----:B------:R-:W4:Y:S04]  /*e8c0*/  LDL.LU.64 R16, [R1+0x1a0] ;  /* 0x0001a00001107983 */ /* 0x000f280000300a00 */
[----:B------:R1:W-:Y:S04]  /*e8d0*/  STL.64 [R1], R238 ;  /* 0x000000ee01007387 */ /* 0x0003e80000100a00 */
[----:B--2---:R2:W-:Y:S04]  /*e8e0*/  LDGSTS.E [R4+0x10000], [R200.64], P4 ;  /* 0x10000000c8047fae */ /* 0x0045e8000a12184c */
[----:B------:R1:W-:Y:S04]  /*e8f0*/  LDGSTS.E [R4+0x11000], [R208.64], P4 ;  /* 0x11000000d0047fae */ /* 0x0003e8000a12184c */
[----:B------:R3:W-:Y:S04]  /*e900*/  LDGSTS.E [R4+0x12000], [R220.64], P4 ;  /* 0x12000000dc047fae */ /* 0x0007e8000a12184c */
[----:B--2---:R-:W2:Y:S04]  /*e910*/  LDL.LU.64 R200, [R1+0x7f8] ;  /* 0x0007f80001c87983 */ /* 0x004ea80000300a00 */
[----:B-1----:R-:W2:Y:S04]  /*e920*/  LDL.LU.64 R208, [R1+0x7f0] ;  /* 0x0007f00001d07983 */ /* 0x002ea80000300a00 */
[----:B---3--:R-:W3:Y:S04]  /*e930*/  LDL.LU.64 R220, [R1+0x7e8] ;  /* 0x0007e80001dc7983 */ /* 0x008ee80000300a00 */
[----:B------:R1:W-:Y:S04]  /*e940*/  LDGSTS.E [R4+0x13000], [R236.64], P4 ;  /* 0x13000000ec047fae */ /* 0x0003e8000a12184c */
[----:B------:R1:W-:Y:S01]  /*e950*/  LDGSTS.E [R4+0x14000], [R202.64], P4 ;  /* 0x14000000ca047fae */ /* 0x0003e2000a12184c */
[----:B------:R-:W-:-:S03]  /*e960*/  IMAD.WIDE R18, R195, 0x4, R18 ;  /* 0x00000004c3127825 */ /* 0x000fc600078e0212 */
[----:B------:R1:W-:Y:S04]  /*e970*/  LDGSTS.E [R4+0x15000], [R198.64], P4 ;  /* 0x15000000c6047fae */ /* 0x0003e8000a12184c */
[----:B-1----:R-:W2:Y:S04]  /*e980*/  LDL.LU.64 R236, [R1+0x7e0] ;  /* 0x0007e00001ec7983 */ /* 0x002ea80000300a00 */
[----:B------:R-:W2:Y:S01]  /*e990*/  LDL.LU.64 R202, [R1+0x7d8] ;  /* 0x0007d80001ca7983 */ /* 0x000ea20000300a00 */
[----:B------:R-:W-:-:S03]  /*e9a0*/  IMAD.WIDE R34, R195, 0x4, R34 ;  /* 0x00000004c3227825 */ /* 0x000fc600078e0222 */
[----:B------:R1:W-:Y:S01]  /*e9b0*/  LDGSTS.E [R4+0x16000], [R2.64], P4 ;  /* 0x1600000002047fae */ /* 0x0003e2000a12184c */
[----:B------:R-:W-:-:S03]  /*e9c0*/  IMAD.WIDE R50, R195, 0x4, R50 ;  /* 0x00000004c3327825 */ /* 0x000fc600078e0232 */
[----:B------:R1:W-:Y:S01]  /*e9d0*/  LDGSTS.E [R4+0x17000], [R178.64], P4 ;  /* 0x17000000b2047fae */ /* 0x0003e2000a12184c */
[----:B------:R-:W-:-:S03]  /*e9e0*/  IMAD.WIDE R66, R195, 0x4, R66 ;  /* 0x00000004c3427825 */ /* 0x000fc600078e0242 */
[----:B------:R1:W-:Y:S01]  /*e9f0*/  LDGSTS.E [R4+0x18000], [R146.64], P4 ;  /* 0x1800000092047fae */ /* 0x0003e2000a12184c */
[----:B------:R-:W-:-:S03]  /*ea00*/  IMAD.WIDE R82, R195, 0x4, R82 ;  /* 0x00000004c3527825 */ /* 0x000fc600078e0252 */
[----:B------:R2:W-:Y:S04]  /*ea10*/  LDGSTS.E [R4+0x19000], [R18.64], P4 ;  /* 0x1900000012047fae */ /* 0x0005e8000a12184c */
[----:B------:R2:W-:Y:S04]  /*ea20*/  LDGSTS.E [R4+0x1a000], [R34.64], P4 ;  /* 0x1a00000022047fae */ /* 0x0005e8000a12184c */
[----:B------:R2:W-:Y:S01]  /*ea30*/  LDGSTS.E [R4+0x1b000], [R50.64], P4 ;  /* 0x1b00000032047fae */ /* 0x0005e2000a12184c */
[----:B-1----:R-:W-:-:S03]  /*ea40*/  LOP3.LUT R147, R4, 0x10, RZ, 0x3c, !PT ;  /* 0x0000001004937812 */ /* 0x002fc600078e3cff */
[----:B------:R1:W-:Y:S04]  /*ea50*/  LDGSTS.E [R4+0x1c000], [R66.64], P4 ;  /* 0x1c00000042047fae */ /* 0x0003e8000a12184c */
[----:B------:R1:W-:Y:S01]  /*ea60*/  LDGSTS.E [R4+0x1d000], [R82.64], P4 ;  /* 0x1d00000052047fae */ /* 0x0003e2000a12184c */
[----:B------:R-:W-:-:S03]  /*ea70*/  IMAD.WIDE R20, R195, 0x4, R20 ;  /* 0x00000004c3147825 */ /* 0x000fc600078e0214 */
[----:B------:R-:W3:Y:S01]  /*ea80*/  LDL.LU.64 R198, [R1+0x7d0] ;  /* 0x0007d00001c67983 */ /* 0x000ee20000300a00 */
[----:B------:R-:W-:-:S03]  /*ea90*/  IMAD.WIDE R36, R195, 0x4, R36 ;  /* 0x00000004c3247825 */ /* 0x000fc600078e0224 */
[----:B------:R-:W3:Y:S01]  /*eaa0*/  LDL.LU.64 R2, [R1+0x7c8] ;  /* 0x0007c80001027983 */ /* 0x000ee20000300a00 */
[----:B------:R-:W-:-:S04]  /*eab0*/  IMAD.WIDE R52, R195, 0x4, R52 ;  /* 0x00000004c3347825 */ /* 0x000fc800078e0234 */
        /* <DEDUP_REMOVED lines=11> */
[----:B----4-:R-:W-:-:S05]  /*eb70*/  IMAD.WIDE R86, R195, 0x4, R86 ;  /* 0x00000004c3567825 */ /* 0x010fca00078e0256 */
[----:B------:R1:W-:Y:S01]  /*eb80*/  LDGSTS.E [R4+0x1e000], [R86.64], P4 ;  /* 0x1e00000056047fae */ /* 0x0003e2000a12184c */
[----:B------:R-:W-:-:S04]  /*eb90*/  IMAD.WIDE R88, R195, 0x4, R88 ;  /* 0x00000004c3587825 */ /* 0x000fc800078e0258 */
[----:B------:R-:W-:-:S04]  /*eba0*/  IMAD.WIDE R90, R195, 0x4, R90 ;  /* 0x00000004c35a7825 */ /* 0x000fc800078e025a */
[----:B------:R-:W-:-:S05]  /*ebb0*/  IMAD.WIDE R102, R195, 0x4, R102 ;  /* 0x00000004c3667825 */ /* 0x000fca00078e0266 */
[----:B------:R1:W-:Y:S01]  /*ebc0*/  LDGSTS.E [R4+0x1f000], [R102.64], P4 ;  /* 0x1f00000066047fae */ /* 0x0003e2000a12184c */
        /* <DEDUP_REMOVED lines=8> */
[----:B------:R-:W-:Y:S01]  /*ec50*/  IMAD.WIDE R74, R195, 0x4, R74 ;  /* 0x00000004c34a7825 */ /* 0x000fe200078e024a */
[----:B--2---:R2:W-:Y:S04]  /*ec60*/  LDGSTS.E [R147+0x10200], [R202.64], P4 ;  /* 0x10200000ca937fae */ /* 0x0045e8000a12184c */
[----:B------:R4:W-:Y:S04]  /*ec70*/  LDGSTS.E [R147+0x11200], [R206.64], P4 ;  /* 0x11200000ce937fae */ /* 0x0009e8000a12184c */
[----:B------:R1:W-:Y:S04]  /*ec80*/  LDGSTS.E [R147+0x12200], [R210.64], P4 ;  /* 0x12200000d2937fae */ /* 0x0003e8000a12184c */
[----:B------:R1:W-:Y:S04]  /*ec90*/  LDGSTS.E [R147+0x13200], [R244.64], P4 ;  /* 0x13200000f4937fae */ /* 0x0003e8000a12184c */
[----:B------:R1:W-:Y:S04]  /*eca0*/  LDGSTS.E [R147+0x14200], [R240.64], P4 ;  /* 0x14200000f0937fae */ /* 0x0003e8000a12184c */
[----:B------:R2:W-:Y:S04]  /*ecb0*/  LDGSTS.E [R147+0x15200], [R164.64], P4 ;  /* 0x15200000a4937fae */ /* 0x0005e8000a12184c */
[----:B------:R2:W-:Y:S04]  /*ecc0*/  LDGSTS.E [R147+0x16200], [R180.64], P4 ;  /* 0x16200000b4937fae */ /* 0x0005e8000a12184c */
[----:B------:R2:W-:Y:S01]  /*ecd0*/  LDGSTS.E [R147+0x17200], [R162.64], P4 ;  /* 0x17200000a2937fae */ /* 0x0005e2000a12184c */
[----:B-1----:R-:W-:-:S03]  /*ece0*/  LOP3.LUT R210, R4, 0x20, RZ, 0x3c, !PT ;  /* 0x0000002004d27812 */ /* 0x002fc600078e3cff */
        /* <DEDUP_REMOVED lines=25> */
[----:B---3--:R1:W-:Y:S04]  /*ee80*/  LDGSTS.E [R121+0x10600], [R220.64], P4 ;  /* 0x10600000dc797fae */ /* 0x0083e8000a12184c */
[----:B------:R3:W-:Y:S04]  /*ee90*/  LDGSTS.E [R121+0x11600], [R216.64], P4 ;  /* 0x11600000d8797fae */ /* 0x0007e8000a12184c */
[----:B------:R1:W-:Y:S04]  /*eea0*/  LDGSTS.E [R121+0x12600], [R212.64], P4 ;  /* 0x12600000d4797fae */ /* 0x0003e8000a12184c */
[----:B------:R1:W-:Y:S04]  /*eeb0*/  LDGSTS.E [R121+0x13600], [R136.64], P4 ;  /* 0x1360000088797fae */ /* 0x0003e8000a12184c */
[----:B------:R1:W-:Y:S04]  /*eec0*/  LDGSTS.E [R121+0x14600], [R152.64], P4 ;  /* 0x1460000098797fae */ /* 0x0003e8000a12184c */
[----:B------:R1:W-:Y:S04]  /*eed0*/  LDGSTS.E [R121+0x15600], [R168.64], P4 ;  /* 0x15600000a8797fae */ /* 0x0003e8000a12184c */
[----:B------:R1:W-:Y:S04]  /*eee0*/  LDGSTS.E [R121+0x16600], [R184.64], P4 ;  /* 0x16600000b8797fae */ /* 0x0003e8000a12184c */
[----:B------:R1:W-:Y:S01]  /*eef0*/  LDGSTS.E [R121+0x17600], [R132.64], P4 ;  /* 0x1760000084797fae */ /* 0x0003e2000a12184c */
[----:B--2---:R-:W-:-:S03]  /*ef00*/  LOP3.LUT R210, R4, 0x40, RZ, 0x3c, !PT ;  /* 0x0000004004d27812 */ /* 0x004fc600078e3cff */
        /* <DEDUP_REMOVED lines=43> */
[----:B--2---:R-:W-:-:S03]  /*f1c0*/  LOP3.LUT R210, R4, 0x60, RZ, 0x3c, !PT ;  /* 0x0000006004d27812 */ /* 0x004fc600078e3cff */
[----:B------:R2:W-:Y:S04]  /*f1d0*/  LDGSTS.E [R239+0x18a00], [R250.64], P4 ;  /* 0x18a00000faef7fae */ /* 0x0005e8000a12184c */
[----:B------:R2:W-:Y:S04]  /*f1e0*/  LDGSTS.E [R239+0x19a00], [R28.64], P4 ;  /* 0x19a000001cef7fae */ /* 0x0005e8000a12184c */
[----:B------:R2:W-:Y:S04]  /*f1f0*/  LDGSTS.E [R239+0x1aa00], [R44.64], P4 ;  /* 0x1aa000002cef7fae */ /* 0x0005e8000a12184c */
[----:B------:R2:W-:Y:S04]  /*f200*/  LDGSTS.E [R239+0x1ba00], [R60.64], P4 ;  /* 0x1ba000003cef7fae */ /* 0x0005e8000a12184c */
[----:B------:R-:W2:Y:S04]  /*f210*/  LDL.LU.64 R202, [R1+0x7c0] ;  /* 0x0007c00001ca7983 */ /* 0x000ea80000300a00 */
[----:B------:R1:W-:Y:S04]  /*f220*/  LDGSTS.E [R239+0x1ca00], [R76.64], P4 ;  /* 0x1ca000004cef7fae */ /* 0x0003e8000a12184c */
[----:B----4-:R-:W4:Y:S04]  /*f230*/  LDL.LU.64 R206, [R1+0x7b8] ;  /* 0x0007b80001ce7983 */ /* 0x010f280000300a00 */
[----:B------:R1:W-:Y:S04]  /*f240*/  LDGSTS.E [R239+0x1da00], [R12.64], P4 ;  /* 0x1da000000cef7fae */ /* 0x0003e8000a12184c */
[----:B------:R-:W2:Y:S04]  /*f250*/  LDL.LU R211, [R1+0x7b0] ;  /* 0x0007b00001d37983 */ /* 0x000ea80000300800 */
[----:B------:R1:W-:Y:S04]  /*f260*/  LDGSTS.E [R239+0x1ea00], [R96.64], P4 ;  /* 0x1ea0000060ef7fae */ /* 0x0003e8000a12184c */
[----:B------:R1:W5:Y:S04]  /*f270*/  LDL.LU.64 R244, [R1+0x7a8] ;  /* 0x0007a80001f47983 */ /* 0x0003680000300a00 */
[----:B------:R1:W-:Y:S04]  /*f280*/  LDGSTS.E [R239+0x1fa00], [R112.64], P4 ;  /* 0x1fa0000070ef7fae */ /* 0x0003e8000a12184c */
[----:B------:R1:W5:Y:S04]  /*f290*/  LDL.LU.64 R240, [R1+0x7a0] ;  /* 0x0007a00001f07983 */ /* 0x0003680000300a00 */
[----:B------:R1:W-:Y:S01]  /*f2a0*/  LDGSTS.E [R210+0x10c00], [R234.64], P4 ;  /* 0x10c00000ead27fae */ /* 0x0003e2000a12184c */
[----:B------:R-:W-:-:S03]  /*f2b0*/  IMAD.WIDE R30, R195, 0x4, R30 ;  /* 0x00000004c31e7825 */ /* 0x000fc600078e021e */
        /* <DEDUP_REMOVED lines=15> */
[----:B---3--:R3:W5:Y:S04]  /*f3b0*/  LDL.LU.64 R216, [R1+0x770] ;  /* 0x0007700001d87983 */ /* 0x0087680000300a00 */
[----:B------:R3:W-:Y:S01]  /*f3c0*/  LDGSTS.E [R210+0x16c00], [R190.64], P4 ;  /* 0x16c00000bed27fae */ /* 0x0007e2000a12184c */
[----:B------:R-:W-:-:S03]  /*f3d0*/  IMAD.WIDE R114, R195, 0x4, R114 ;  /* 0x00000004c3727825 */ /* 0x000fc600078e0272 */
[----:B------:R2:W5:Y:S04]  /*f3e0*/  LDL.LU.64 R212, [R1+0x768] ;  /* 0x0007680001d47983 */ /* 0x0005680000300a00 */
[----:B------:R3:W-:Y:S01]  /*f3f0*/  LDGSTS.E [R210+0x17c00], [R226.64], P4 ;  /* 0x17c00000e2d27fae */ /* 0x0007e2000a12184c */
[----:B-1----:R-:W-:-:S03]  /*f400*/  LOP3.LUT R234, R4, 0x70, RZ, 0x3c, !PT ;  /* 0x0000007004ea7812 */ /* 0x002fc600078e3cff */
[----:B------:R1:W5:Y:S04]  /*f410*/  LDL.LU.64 R208, [R1+0x760] ;  /* 0x0007600001d07983 */ /* 0x0003680000300a00 */
[----:B------:R1:W-:Y:S04]  /*f420*/  LDGSTS.E [R210+0x18c00], [R248.64], P4 ;  /* 0x18c00000f8d27fae */ /* 0x0003e8000a12184c */
[----:B------:R1:W5:Y:S04]  /*f430*/  LDL.LU.64 R204, [R1+0x758] ;  /* 0x0007580001cc7983 */ /* 0x0003680000300a00 */
[----:B------:R1:W-:Y:S04]  /*f440*/  LDGSTS.E [R210+0x19c00], [R30.64], P4 ;  /* 0x19c000001ed27fae */ /* 0x0003e8000a12184c */
[----:B------:R1:W5:Y:S04]  /*f450*/  LDL.LU.64 R200, [R1+0x750] ;  /* 0x0007500001c87983 */ /* 0x0003680000300a00 */
[----:B------:R1:W-:Y:S04]  /*f460*/  LDGSTS.E [R210+0x1ac00], [R46.64], P4 ;  /* 0x1ac000002ed27fae */ /* 0x0003e8000a12184c */
[----:B------:R1:W5:Y:S04]  /*f470*/  LDL.LU.64 R196, [R1+0x748] ;  /* 0x0007480001c47983 */ /* 0x0003680000300a00 */
[----:B------:R1:W-:Y:S04]  /*f480*/  LDGSTS.E [R210+0x1bc00], [R62.64], P4 ;  /* 0x1bc000003ed27fae */ /* 0x0003e8000a12184c */
[----:B------:R-:W2:Y:S04]  /*f490*/  LDL.LU.64 R230, [R1+0x460] ;  /* 0x0004600001e67983 */ /* 0x000ea80000300a00 */
[----:B------:R1:W-:Y:S04]  /*f4a0*/  LDGSTS.E [R210+0x1cc00], [R78.64], P4 ;  /* 0x1cc000004ed27fae */ /* 0x0003e8000a12184c */
[----:B------:R1:W-:Y:S04]  /*f4b0*/  LDGSTS.E [R210+0x1dc00], [R14.64], P4 ;  /* 0x1dc000000ed27fae */ /* 0x0003e8000a12184c */
[----:B------:R1:W-:Y:S04]  /*f4c0*/  LDGSTS.E [R210+0x1ec00], [R98.64], P4 ;  /* 0x1ec0000062d27fae */ /* 0x0003e8000a12184c */
[----:B------:R1:W-:Y:S04]  /*f4d0*/  LDGSTS.E [R210+0x1fc00], [R114.64], P4 ;  /* 0x1fc0000072d27fae */ /* 0x0003e8000a12184c */
[----:B------:R1:W-:Y:S04]  /*f4e0*/  LDGSTS.E [R234+0x10e00], [R222.64], P4 ;  /* 0x10e00000deea7fae */ /* 0x0003e8000a12184c */
[----:B------:R1:W-:Y:S04]  /*f4f0*/  LDGSTS.E [R234+0x11e00], [R214.64], P4 ;  /* 0x11e00000d6ea7fae */ /* 0x0003e8000a12184c */
[----:B---3--:R-:W3:Y:S04]  /*f500*/  LDL.LU.64 R226, [R1+0x450] ;  /* 0x0004500001e27983 */ /* 0x008ee80000300a00 */
[----:B------:R2:W-:Y:S04]  /*f510*/  LDGSTS.E [R234+0x12e00], [R128.64], P4 ;  /* 0x12e0000080ea7fae */ /* 0x0005e8000a12184c */
[----:B------:R2:W-:Y:S04]  /*f520*/  LDGSTS.E [R234+0x13e00], [R144.64], P4 ;  /* 0x13e0000090ea7fae */ /* 0x0005e8000a12184c */
[----:B-1----:R-:W4:Y:S04]  /*f530*/  LDL.LU.64 R222, [R1+0x440] ;  /* 0x0004400001de7983 */ /* 0x002f280000300a00 */
[----:B------:R1:W-:Y:S04]  /*f540*/  LDGSTS.E [R234+0x14e00], [R160.64], P4 ;  /* 0x14e00000a0ea7fae */ /* 0x0003e8000a12184c */
[----:B------:R-:W4:Y:S04]  /*f550*/  LDL.LU.64 R214, [R1+0x430] ;  /* 0x0004300001d67983 */ /* 0x000f280000300a00 */
[----:B------:R1:W-:Y:S04]  /*f560*/  LDGSTS.E [R234+0x15e00], [R176.64], P4 ;  /* 0x15e00000b0ea7fae */ /* 0x0003e8000a12184c */
[----:B------:R1:W-:Y:S04]  /*f570*/  LDGSTS.E [R234+0x16e00], [R192.64], P4 ;  /* 0x16e00000c0ea7fae */ /* 0x0003e8000a12184c */
[----:B------:R1:W-:Y:S01]  /*f580*/  LDGSTS.E [R234+0x17e00], [R218.64], P4 ;  /* 0x17e00000daea7fae */ /* 0x0003e2000a12184c */
[----:B------:R-:W-:-:S03]  /*f590*/  IMAD.WIDE R32, R195, 0x4, R32 ;  /* 0x00000004c3207825 */ /* 0x000fc600078e0220 */
[----:B------:R2:W-:Y:S01]  /*f5a0*/  LDGSTS.E [R234+0x18e00], [R246.64], P4 ;  /* 0x18e00000f6ea7fae */ /* 0x0005e2000a12184c */
[----:B------:R-:W-:-:S03]  /*f5b0*/  IMAD.WIDE R48, R195, 0x4, R48 ;  /* 0x00000004c3307825 */ /* 0x000fc600078e0230 */
[----:B------:R2:W-:Y:S04]  /*f5c0*/  LDGSTS.E [R234+0x19e00], [R32.64], P4 ;  /* 0x19e0000020ea7fae */ /* 0x0005e8000a12184c */
[----:B-1----:R-:W4:Y:S01]  /*f5d0*/  LDL.LU.64 R218, [R1+0x420] ;  /* 0x0004200001da7983 */ /* 0x002f220000300a00 */
        /* <DEDUP_REMOVED lines=11> */
[----:B------:R-:W0:Y:S01]  /*f690*/  LDGDEPBAR ;  /* 0x00000000000079af */ /* 0x000e220000000000 */
[C---:B------:R-:W-:Y:S02]  /*f6a0*/  LOP3.LUT R235, R3.reuse, 0x1c, RZ, 0xfc, !PT ;  /* 0x0000001c03eb7812 */ /* 0x040fe400078efcff */
[----:B------:R-:W-:Y:S01]  /*f6b0*/  LOP3.LUT R210, R3, 0x20, RZ, 0xfc, !PT ;  /* 0x0000002003d27812 */ /* 0x000fe200078efcff */
[----:B------:R-:W-:Y:S01]  /*f6c0*/  BAR.SYNC.DEFER_BLOCKING 0x0 ;  /* 0x0000000000007b1d */ /* 0x000fe20000010000 */
[----:B------:R-:W-:-:S02]  /*f6d0*/  ISETP.GE.AND P4, PT, R235, UR8, PT ;  /* 0x00000008eb007c0c */ /* 0x000fc4000bf86270 */
[----:B------:R-:W-:Y:S02]  /*f6e0*/  SEL R119, R194, RZ, P3 ;  /* 0x000000ffc2777207 */ /* 0x000fe40001800000 */
[----:B------:R-:W-:Y:S02]  /*f6f0*/  SEL R118, R198, RZ, P3 ;  /* 0x000000ffc6767207 */ /* 0x000fe40001800000 */
[----:B------:R-:W-:Y:S02]  /*f700*/  SEL R120, RZ, 0x4, P5 ;  /* 0x00000004ff787807 */ /* 0x000fe40002800000 */
[----:B------:R-:W-:Y:S02]  /*f710*/  SEL R122, RZ, 0x4, P4 ;  /* 0x00000004ff7a7807 */ /* 0x000fe40002000000 */
[----:B------:R-:W-:Y:S02]  /*f720*/  ISETP.GE.AND P1, PT, R210, UR8, PT ;  /* 0x00000008d2007c0c */ /* 0x000fe4000bf26270 */
[----:B------:R-:W-:-:S02]  /*f730*/  ISETP.NE.U32.AND P5, PT, R119, RZ, PT ;  /* 0x000000ff7700720c */ /* 0x000fc40003fa5070 */
[----:B------:R-:W-:Y:S02]  /*f740*/  ISETP.NE.U32.AND P4, PT, R118, RZ, PT ;  /* 0x000000ff7600720c */ /* 0x000fe40003f85070 */
[----:B------:R-:W-:Y:S02]  /*f750*/  SEL R120, R120, RZ, P3 ;  /* 0x000000ff78787207 */ /* 0x000fe40001800000 */
[----:B------:R-:W-:Y:S02]  /*f760*/  SEL R122, R122, RZ, P3 ;  /* 0x000000ff7a7a7207 */ /* 0x000fe40001800000 */
[----:B------:R-:W-:Y:S02]  /*f770*/  SEL R126, RZ, 0x4, P1 ;  /* 0x00000004ff7e7807 */ /* 0x000fe40000800000 */
[----:B------:R-:W-:Y:S02]  /*f780*/  ISETP.NE.U32.AND P1, PT, R120, RZ, PT ;  /* 0x000000ff7800720c */ /* 0x000fe40003f25070 */
[----:B------:R-:W-:-:S02]  /*f790*/  SEL R126, R126, RZ, P3 ;  /* 0x000000ff7e7e7207 */ /* 0x000fc40001800000 */
[----:B------:R-:W-:Y:S01]  /*f7a0*/  LOP3.LUT R210, R3, 0x24, RZ, 0xfc, !PT ;  /* 0x0000002403d27812 */ /* 0x000fe200078efcff */
[----:B--2---:R-:W-:-:S05]  /*f7b0*/  IMAD.WIDE R118, R5, 0x4, R230 ;  /* 0x0000000405767825 */ /* 0x004fca00078e02e6 */
[----:B------:R-:W-:Y:S01]  /*f7c0*/  @!PT LDS RZ, [RZ] ;  /* 0x00000000fffff984 */ /* 0x000fe20000000800 */
[----:B------:R-:W-:Y:S01]  /*f7d0*/  @!PT LDS RZ, [RZ] ;  /* 0x00000000fffff984 */ /* 0x000fe20000000800 */
[----:B------:R-:W-:Y:S01]  /*f7e0*/  @!PT LDS RZ, [RZ] ;  /* 0x00000000fffff984 */ /* 0x000fe20000000800 */
[----:B------:R1:W-:Y:S01]  /*f7f0*/  LDGSTS.E [R2+0x60000], [R118.64], P0 ;  /* 0x6000000076027fae */ /* 0x0003e2000812184c */
[----:B------:R-:W-:Y:S01]  /*f800*/  ISETP.NE.U32.AND P0, PT, R122, RZ, PT ;  /* 0x000000ff7a00720c */ /* 0x000fe20003f05070 */
[----:B---3--:R-:W-:-:S05]  /*f810*/  IMAD.WIDE R120, R5, 0x4, R226 ;  /* 0x0000000405787825 */ /* 0x008fca00078e02e2 */
[----:B------:R1:W-:Y:S01]  /*f820*/  LDGSTS.E [R2+0x60400], [R120.64], P6 ;  /* 0x6040000078027fae */ /* 0x0003e2000b12184c */
[----:B------:R-:W-:Y:S01]  /*f830*/  ISETP.NE.U32.AND P6, PT, R126, RZ, PT ;  /* 0x000000ff7e00720c */ /* 0x000fe20003fc5070 */
[----:B----4-:R-:W-:-:S05]  /*f840*/  IMAD.WIDE R122, R5, 0x4, R222 ;  /* 0x00000004057a7825 */ /* 0x010fca00078e02de */
[----:B------:R1:W-:Y:S01]  /*f850*/  LDGSTS.E [R2+0x60800], [R122.64], P2 ;  /* 0x608000007a027fae */ /* 0x0003e2000912184c */
[----:B------:R-:W-:Y:S01]  /*f860*/  IMAD.WIDE R124, R5, 0x4, R214 ;  /* 0x00000004057c7825 */ /* 0x000fe200078e02d6 */
[----:B------:R-:W-:-:S04]  /*f870*/  LOP3.LUT R215, R3, 0x14, RZ, 0xfc, !PT ;  /* 0x0000001403d77812 */ /* 0x000fc800078efcff */
[----:B------:R-:W-:Y:S01]  /*f880*/  ISETP.GE.AND P2, PT, R215, UR8, PT ;  /* 0x00000008d7007c0c */ /* 0x000fe2000bf46270 */
[----:B------:R1:W-:Y:S01]  /*f890*/  LDGSTS.E [R2+0x60c00], [R124.64], P5 ;  /* 0x60c000007c027fae */ /* 0x0003e2000a92184c */
[C---:B------:R-:W-:Y:S02]  /*f8a0*/  LOP3.LUT R215, R3.reuse, 0x28, RZ, 0xfc, !PT ;  /* 0x0000002803d77812 */ /* 0x040fe400078efcff */
[----:B------:R-:W-:Y:S02]  /*f8b0*/  ISETP.GE.AND P5, PT, R210, UR8, PT ;  /* 0x00000008d2007c0c */ /* 0x000fe4000bfa6270 */
[----:B------:R-:W-:Y:S02]  /*f8c0*/  LOP3.LUT R210, R3, 0x2c, RZ, 0xfc, !PT ;  /* 0x0000002c03d27812 */ /* 0x000fe400078efcff */
[----:B------:R-:W-:Y:S02]  /*f8d0*/  SEL R180, RZ, 0x4, P2 ;  /* 0x00000004ffb47807 */ /* 0x000fe40001000000 */
[----:B------:R-:W-:Y:S01]  /*f8e0*/  ISETP.GE.AND P2, PT, R210, UR8, PT ;  /* 0x00000008d2007c0c */ /* 0x000fe2000bf46270 */
[----:B------:R-:W-:-:S05]  /*f8f0*/  IMAD.WIDE R126, R5, 0x4, R218 ;  /* 0x00000004057e7825 */ /* 0x000fca00078e02da */
[----:B------:R1:W-:Y:S01]  /*f900*/  LDGSTS.E [R2+0x61000], [R126.64], P4 ;  /* 0x610000007e027fae */ /* 0x0003e2000a12184c */
[----:B------:R-:W-:Y:S02]  /*f910*/  ISETP.GE.AND P4, PT, R215, UR8, PT ;  /* 0x00000008d7007c0c */ /* 0x000fe4000bf86270 */
[C---:B------:R-:W-:Y:S02]  /*f920*/  LOP3.LUT R215, R3.reuse, 0x30, RZ, 0xfc, !PT ;  /* 0x0000003003d77812 */ /* 0x040fe400078efcff */
[----:B------:R-:W-:Y:S02]  /*f930*/  SEL R128, RZ, 0x4, P5 ;  /* 0x00000004ff807807 */ /* 0x000fe40002800000 */
[----:B------:R-:W-:Y:S02]  /*f940*/  LOP3.LUT R210, R3, 0x34, RZ, 0xfc, !PT ;  /* 0x0000003403d27812 */ /* 0x000fe400078efcff */
[----:B------:R-:W-:Y:S02]  /*f950*/  ISETP.GE.AND P5, PT, R215, UR8, PT ;  /* 0x00000008d7007c0c */ /* 0x000fe4000bfa6270 */
[----:B------:R-:W-:-:S02]  /*f960*/  LOP3.LUT R215, R3, 0x38, RZ, 0xfc, !PT ;  /* 0x0000003803d77812 */ /* 0x000fc400078efcff */
[----:B------:R-:W-:Y:S02]  /*f970*/  SEL R129, RZ, 0x4, P4 ;  /* 0x00000004ff817807 */ /* 0x000fe40002000000 */
[----:B------:R-:W-:Y:S02]  /*f980*/  ISETP.GE.AND P4, PT, R210, UR8, PT ;  /* 0x00000008d2007c0c */ /* 0x000fe4000bf86270 */
        /* <DEDUP_REMOVED lines=126> */
[----:B------:R-:W-:Y:S02]  /*10170*/  LOP3.LUT R210, R3, 0x66, RZ, 0xfc, !PT ;  /* 0x0000006603d27812 */ /* 0x000fe400078efcff */
[----:B------:R-:W-:Y:S02]  /*10180*/  SEL R136, RZ, 0x4, P5 ;  /* 0x00000004ff887807 */ /* 0x000fe40002800000 */
[----:B------:R-:W-:Y:S02]  /*10190*/  ISETP.GE.AND P5, PT, R215, UR8, PT ;  /* 0x00000008d7007c0c */ /* 0x000fe4000bfa6270 */
[----:B------:R-:W-:-:S02]  /*101a0*/  SEL R135, RZ, 0x4, P4 ;  /* 0x00000004ff877807 */ /* 0x000fc40002000000 */
[----:B------:R-:W-:Y:S02]  /*101b0*/  ISETP.GE.AND P4, PT, R210, UR8, PT ;  /* 0x00000008d2007c0c */ /* 0x000fe4000bf86270 */
[----:B------:R-:W-:Y:S02]  /*101c0*/  SEL R134, RZ, 0x4, P5 ;  /* 0x00000004ff867807 */ /* 0x000fe40002800000 */
[----:B------:R-:W-:Y:S02]  /*101d0*/  ISETP.GE.AND P5, PT, R211, UR8, PT ;  /* 0x00000008d3007c0c */ /* 0x000fe4000bfa6270 */
[----:B------:R-:W-:Y:S02]  /*101e0*/  SEL R133, RZ, 0x4, P4 ;  /* 0x00000004ff857807 */ /* 0x000fe40002000000 */
[----:B------:R-:W-:Y:S02]  /*101f0*/  ISETP.GE.AND P4, PT, R206, UR8, PT ;  /* 0x00000008ce007c0c */ /* 0x000fe4000bf86270 */
[----:B------:R-:W-:-:S02]  /*10200*/  SEL R128, R128, RZ, P3 ;  /* 0x000000ff80807207 */ /* 0x000fc40001800000 */
[----:B------:R-:W-:Y:S02]  /*10210*/  SEL R132, RZ, 0x4, P5 ;  /* 0x00000004ff847807 */ /* 0x000fe40002800000 */
[----:B------:R-:W-:Y:S02]  /*10220*/  ISETP.GE.AND P5, PT, R207, UR8, PT ;  /* 0x00000008cf007c0c */ /* 0x000fe4000bfa6270 */
[----:B------:R-:W-:Y:S02]  /*10230*/  SEL R155, RZ, 0x4, P2 ;  /* 0x00000004ff9b7807 */ /* 0x000fe40001000000 */
[----:B------:R-:W-:Y:S02]  /*10240*/  SEL R131, RZ, 0x4, P4 ;  /* 0x00000004ff837807 */ /* 0x000fe40002000000 */
[----:B------:R-:W-:Y:S02]  /*10250*/  ISETP.NE.U32.AND P2, PT, R128, RZ, PT ;  /* 0x000000ff8000720c */ /* 0x000fe40003f45070 */
[----:B------:R-:W-:-:S02]  /*10260*/  ISETP.GE.AND P4, PT, R202, UR8, PT ;  /* 0x00000008ca007c0c */ /* 0x000fc4000bf86270 */
[----:B------:R-:W-:Y:S02]  /*10270*/  SEL R128, R129, RZ, P3 ;  /* 0x000000ff81807207 */ /* 0x000fe40001800000 */
[----:B------:R-:W-:Y:S02]  /*10280*/  SEL R130, RZ, 0x4, P5 ;  /* 0x00000004ff827807 */ /* 0x000fe40002800000 */
[----:B------:R-:W-:Y:S02]  /*10290*/  ISETP.GE.AND P5, PT, R203, UR8, PT ;  /* 0x00000008cb007c0c */ /* 0x000fe4000bfa6270 */
[----:B------:R-:W-:Y:S02]  /*102a0*/  SEL R129, RZ, 0x4, P4 ;  /* 0x00000004ff817807 */ /* 0x000fe40002000000 */
[----:B------:R-:W-:Y:S02]  /*102b0*/  ISETP.NE.U32.AND P4, PT, R128, RZ, PT ;  /* 0x000000ff8000720c */ /* 0x000fe40003f85070 */
[----:B------:R-:W-:-:S02]  /*102c0*/  SEL R128, RZ, 0x4, P5 ;  /* 0x00000004ff807807 */ /* 0x000fc40002800000 */
[----:B------:R-:W-:-:S03]  /*102d0*/  ISETP.GE.AND P5, PT, R199, UR8, PT ;  /* 0x00000008c7007c0c */ /* 0x000fc6000bfa6270 */
[----:B-1----:R-:W1:Y:S01]  /*102e0*/  S2R R199, SR_TID.X ;  /* 0x0000000000c77919 */ /* 0x002e620000002100 */
[----:B------:R-:W-:-:S03]  /*102f0*/  SEL R194, RZ, 0x4, P5 ;  /* 0x00000004ffc27807 */ /* 0x000fc60002800000 */
[----:B------:R-:W-:Y:S01]  /*10300*/  STL.64 [R1+0x950], R118 ;  /* 0x0009507601007387 */ /* 0x000fe20000100a00 */
[----:B------:R-:W-:-:S03]  /*10310*/  SEL R181, R180, RZ, P3 ;  /* 0x000000ffb4b57207 */ /* 0x000fc60001800000 */
[----:B------:R-:W-:Y:S04]  /*10320*/  STL.64 [R1+0x948], R120 ;  /* 0x0009487801007387 */ /* 0x000fe80000100a00 */
[----:B------:R-:W-:Y:S04]  /*10330*/  STL.64 [R1+0x940], R122 ;  /* 0x0009407a01007387 */ /* 0x000fe80000100a00 */
[----:B------:R-:W-:Y:S04]  /*10340*/  STL.64 [R1+0x938], R124 ;  /* 0x0009387c01007387 */ /* 0x000fe80000100a00 */
[----:B------:R2:W-:Y:S01]  /*10350*/  STL.64 [R1+0x930], R126 ;  /* 0x0009307e01007387 */ /* 0x0005e20000100a00 */
[----:B-1----:R-:W-:-:S04]  /*10360*/  LOP3.LUT R199, R199, 0x7f, RZ, 0xc0, !PT ;  /* 0x0000007fc7c77812 */ /* 0x002fc800078ec0ff */
[----:B------:R-:W-:Y:S01]  /*10370*/  ISETP.GE.AND P5, PT, R199, UR8, PT ;  /* 0x00000008c7007c0c */ /* 0x000fe2000bfa6270 */
[----:B--2---:R-:W2:Y:S03]  /*10380*/  LDL.LU.64 R126, [R1+0x400] ;  /* 0x00040000017e7983 */ /* 0x004ea60000300a00 */
[----:B------:R-:W-:Y:S01]  /*10390*/  SEL R180, RZ, 0x4, P5 ;  /* 0x00000004ffb47807 */ /* 0x000fe20002800000 */
[----:B------:R-:W3:Y:S01]  /*103a0*/  LDL.LU.64 R124, [R1+0x3f0] ;  /* 0x0003f000017c7983 */ /* 0x000ee20000300a00 */
[----:B------:R-:W-:-:S03]  /*103b0*/  ISETP.NE.U32.AND P5, PT, R181, RZ, PT ;  /* 0x000000ffb500720c */ /* 0x000fc60003fa5070 */
[----:B------:R-:W4:Y:S01]  /*103c0*/  LDL.LU.64 R122, [R1+0x3e0] ;  /* 0x0003e000017a7983 */ /* 0x000f220000300a00 */
[----:B------:R-:W-:Y:S02]  /*103d0*/  SEL R181, R161, RZ, P3 ;  /* 0x000000ffa1b57207 */ /* 0x000fe40001800000 */
[----:B------:R-:W-:Y:S01]  /*103e0*/  SEL R184, R160, RZ, P3 ;  /* 0x000000ffa0b87207 */ /* 0x000fe20001800000 */
[----:B------:R-:W4:Y:S04]  /*103f0*/  LDL.LU.64 R120, [R1+0x3d0] ;  /* 0x0003d00001787983 */ /* 0x000f280000300a00 */
[----:B------:R-:W4:Y:S01]  /*10400*/  LDL.LU.64 R118, [R1+0x3c0] ;  /* 0x0003c00001767983 */ /* 0x000f220000300a00 */
[----:B------:R-:W-:Y:S02]  /*10410*/  SEL R179, R179, RZ, P3 ;  /* 0x000000ffb3b37207 */ /* 0x000fe40001800000 */
[----:B------:R-:W-:Y:S01]  /*10420*/  SEL R178, R178, RZ, P3 ;  /* 0x000000ffb2b27207 */ /* 0x000fe20001800000 */
[----:B------:R-:W4:Y:S01]  /*10430*/  LDL.LU.64 R160, [R1+0x410] ;  /* 0x0004100001a07983 */ /* 0x000f220000300a00 */
[----:B------:R-:W-:-:S02]  /*10440*/  SEL R234, R129, RZ, P3 ;  /* 0x000000ff81ea7207 */ /* 0x000fc40001800000 */
[----:B------:R-:W-:Y:S02]  /*10450*/  SEL R238, R128, RZ, P3 ;  /* 0x000000ff80ee7207 */ /* 0x000fe40001800000 */
[----:B------:R-:W-:Y:S02]  /*10460*/  SEL R185, R157, RZ, P3 ;  /* 0x000000ff9db97207 */ /* 0x000fe40001800000 */
[----:B------:R-:W-:Y:S02]  /*10470*/  SEL R188, R156, RZ, P3 ;  /* 0x000000ff9cbc7207 */ /* 0x000fe40001800000 */
[----:B------:R-:W-:Y:S01]  /*10480*/  SEL R235, R131, RZ, P3 ;  /* 0x000000ff83eb7207 */ /* 0x000fe20001800000 */
[----:B------:R-:W4:Y:S01]  /*10490*/  LDL.LU.64 R156, [R1+0x3b0] ;  /* 0x0003b000019c7983 */ /* 0x000f220000300a00 */
[----:B------:R-:W-:Y:S02]  /*104a0*/  SEL R239, R130, RZ, P3 ;  /* 0x000000ff82ef7207 */ /* 0x000fe40001800000 */
[----:B------:R-:W-:-:S02]  /*104b0*/  SEL R183, R159, RZ, P3 ;  /* 0x000000ff9fb77207 */ /* 0x000fc40001800000 */
[----:B------:R-:W-:Y:S02]  /*104c0*/  SEL R186, R158, RZ, P3 ;  /* 0x000000ff9eba7207 */ /* 0x000fe40001800000 */
[----:B------:R-:W4:Y:S01]  /*104d0*/  LDL.LU.64 R158, [R1+0x3a0] ;  /* 0x0003a000019e7983 */ /* 0x000f220000300a00 */
[----:B------:R-:W-:Y:S02]  /*104e0*/  SEL R226, R133, RZ, P3 ;  /* 0x000000ff85e27207 */ /* 0x000fe40001800000 */
[----:B------:R-:W-:Y:S02]  /*104f0*/  SEL R230, R132, RZ, P3 ;  /* 0x000000ff84e67207 */ /* 0x000fe40001800000 */
[----:B------:R-:W-:Y:S02]  /*10500*/  SEL R227, R135, RZ, P3 ;  /* 0x000000ff87e37207 */ /* 0x000fe40001800000 */
[----:B------:R-:W-:Y:S02]  /*10510*/  SEL R231, R134, RZ, P3 ;  /* 0x000000ff86e77207 */ /* 0x000fe40001800000 */
[----:B------:R-:W-:-:S02]  /*10520*/  SEL R218, R137, RZ, P3 ;  /* 0x000000ff89da7207 */ /* 0x000fc40001800000 */
[----:B------:R-:W-:Y:S02]  /*10530*/  SEL R222, R136, RZ, P3 ;  /* 0x000000ff88de7207 */ /* 0x000fe40001800000 */
        /* <DEDUP_REMOVED lines=17> */
[----:B------:R-:W-:Y:S01]  /*10650*/  SEL R182, R162, RZ, P3 ;  /* 0x000000ffa2b67207 */ /* 0x000fe20001800000 */
[----:B--2---:R-:W-:-:S04]  /*10660*/  IMAD.WIDE R130, R5, 0x4, R126 ;  /* 0x0000000405827825 */ /* 0x004fc800078e027e */
[----:B---3--:R-:W-:-:S04]  /*10670*/  IMAD.WIDE R132, R5, 0x4, R124 ;  /* 0x0000000405847825 */ /* 0x008fc800078e027c */
[----:B----4-:R-:W-:-:S04]  /*10680*/  IMAD.WIDE R134, R5, 0x4, R122 ;  /* 0x0000000405867825 */ /* 0x010fc800078e027a */
[C---:B------:R-:W-:Y:S02]  /*10690*/  IMAD.WIDE R128, R5.reuse, 0x4, R160 ;  /* 0x0000000405807825 */ /* 0x040fe400078e02a0 */
[----:B------:R-:W2:Y:S04]  /*106a0*/  LDL.LU.64 R160, [R1+0x390] ;  /* 0x0003900001a07983 */ /* 0x000ea80000300a00 */
[----:B------:R-:W3:Y:S04]  /*106b0*/  LDL.LU.64 R126, [R1+0x380] ;  /* 0x00038000017e7983 */ /* 0x000ee80000300a00 */
[----:B------:R-:W-:Y:S04]  /*106c0*/  STL.64 [R1+0x958], R128 ;  /* 0x0009588001007387 */ /* 0x000fe80000100a00 */
[----:B------:R1:W-:Y:S04]  /*106d0*/  STL.64 [R1+0x960], R130 ;  /* 0x0009608201007387 */ /* 0x0003e80000100a00 */
[----:B------:R-:W4:Y:S04]  /*106e0*/  LDL.LU.64 R124, [R1+0x370] ;  /* 0x00037000017c7983 */ /* 0x000f280000300a00 */
[----:B------:R-:W4:Y:S01]  /*106f0*/  LDL.LU.64 R122, [R1+0x360] ;  /* 0x00036000017a7983 */ /* 0x000f220000300a00 */
[----:B------:R-:W-:-:S03]  /*10700*/  IMAD.WIDE R136, R5, 0x4, R120 ;  /* 0x0000000405887825 */ /* 0x000fc600078e0278 */
[----:B------:R-:W-:Y:S01]  /*10710*/  STL.64 [R1+0x968], R132 ;  /* 0x0009688401007387 */ /* 0x000fe20000100a00 */
[----:B------:R-:W-:-:S03]  /*10720*/  IMAD.WIDE R138, R5, 0x4, R118 ;  /* 0x00000004058a7825 */ /* 0x000fc600078e0276 */
[----:B------:R-:W-:Y:S04]  /*10730*/  STL.64 [R1+0x970], R134 ;  /* 0x0009708601007387 */ /* 0x000fe80000100a00 */
[----:B------:R-:W4:Y:S04]  /*10740*/  LDL.LU.64 R120, [R1+0x350] ;  /* 0x0003500001787983 */ /* 0x000f280000300a00 */
[----:B------:R-:W4:Y:S01]  /*10750*/  LDL.LU.64 R118, [R1+0x340] ;  /* 0x0003400001767983 */ /* 0x000f220000300a00 */
[----:B------:R-:W-:Y:S02]  /*10760*/  SEL R210, R141, RZ, P3 ;  /* 0x000000ff8dd27207 */ /* 0x000fe40001800000 */
[----:B------:R-:W-:Y:S01]  /*10770*/  SEL R214, R140, RZ, P3 ;  /* 0x000000ff8cd67207 */ /* 0x000fe20001800000 */
[----:B------:R-:W-:Y:S01]  /*10780*/  IMAD.WIDE R140, R5, 0x4, R156 ;  /* 0x00000004058c7825 */ /* 0x000fe200078e029c */
[----:B------:R-:W-:-:S02]  /*10790*/  SEL R211, R143, RZ, P3 ;  /* 0x000000ff8fd37207 */ /* 0x000fc40001800000 */
[----:B------:R-:W-:Y:S01]  /*107a0*/  SEL R215, R142, RZ, P3 ;  /* 0x000000ff8ed77207 */ /* 0x000fe20001800000 */
[----:B------:R-:W-:Y:S01]  /*107b0*/  IMAD.WIDE R142, R5, 0x4, R158 ;  /* 0x00000004058e7825 */ /* 0x000fe200078e029e */
[----:B------:R-:W-:Y:S02]  /*107c0*/  SEL R202, R145, RZ, P3 ;  /* 0x000000ff91ca7207 */ /* 0x000fe40001800000 */
[----:B------:R-:W-:Y:S01]  /*107d0*/  SEL R206, R144, RZ, P3 ;  /* 0x000000ff90ce7207 */ /* 0x000fe20001800000 */
[----:B------:R-:W-:Y:S01]  /*107e0*/  STL.64 [R1+0x978], R136 ;  /* 0x0009788801007387 */ /* 0x000fe20000100a00 */
[----:B------:R-:W-:Y:S02]  /*107f0*/  SEL R203, R147, RZ, P3 ;  /* 0x000000ff93cb7207 */ /* 0x000fe40001800000 */
[----:B------:R-:W-:Y:S01]  /*10800*/  SEL R207, R146, RZ, P3 ;  /* 0x000000ff92cf7207 */ /* 0x000fe20001800000 */
[----:B------:R1:W-:Y:S01]  /*10810*/  STL.64 [R1+0x980], R138 ;  /* 0x0009808a01007387 */ /* 0x0003e20000100a00 */
[----:B------:R-:W-:-:S02]  /*10820*/  SEL R192, R149, RZ, P3 ;  /* 0x000000ff95c07207 */ /* 0x000fc40001800000 */
[----:B------:R-:W-:Y:S01]  /*10830*/  SEL R198, R148, RZ, P3 ;  /* 0x000000ff94c67207 */ /* 0x000fe20001800000 */
[----:B------:R1:W-:Y:S01]  /*10840*/  STL.64 [R1+0x988], R140 ;  /* 0x0009888c01007387 */ /* 0x0003e20000100a00 */
[----:B------:R-:W-:Y:S02]  /*10850*/  SEL R193, R151, RZ, P3 ;  /* 0x000000ff97c17207 */ /* 0x000fe40001800000 */
[----:B------:R-:W-:Y:S01]  /*10860*/  SEL R199, R150, RZ, P3 ;  /* 0x000000ff96c77207 */ /* 0x000fe20001800000 */
[----:B------:R-:W-:Y:S01]  /*10870*/  STL.64 [R1+0x990], R142 ;  /* 0x0009908e01007387 */ /* 0x000fe20000100a00 */
[----:B------:R-:W-:Y:S02]  /*10880*/  SEL R187, R155, RZ, P3 ;  /* 0x000000ff9bbb7207 */ /* 0x000fe40001800000 */
[----:B------:R-:W-:Y:S01]  /*10890*/  SEL R191, R154, RZ, P3 ;  /* 0x000000ff9abf7207 */ /* 0x000fe20001800000 */
[----:B------:R1:W-:Y:S01]  /*108a0*/  LDGSTS.E [R2+0x61400], [R128.64], P5 ;  /* 0x6140000080027fae */ /* 0x0003e2000a92184c */
[----:B--2---:R-:W-:-:S04]  /*108b0*/  IMAD.WIDE R144, R5, 0x4, R160 ;  /* 0x0000000405907825 */ /* 0x004fc800078e02a0 */
[C---:B---3--:R-:W-:Y:S01]  /*108c0*/  IMAD.WIDE R146, R5.reuse, 0x4, R126 ;  /* 0x0000000405927825 */ /* 0x048fe200078e027e */
[----:B------:R-:W-:Y:S04]  /*108d0*/  STL.64 [R1+0x998], R144 ;  /* 0x0009989001007387 */ /* 0x000fe80000100a00 */
[----:B------:R-:W-:Y:S01]  /*108e0*/  STL.64 [R1+0x9a0], R146 ;  /* 0x0009a09201007387 */ /* 0x000fe20000100a00 */
[----:B----4-:R-:W-:-:S04]  /*108f0*/  IMAD.WIDE R148, R5, 0x4, R124 ;  /* 0x0000000405947825 */ /* 0x010fc800078e027c */
[C---:B------:R-:W-:Y:S01]  /*10900*/  IMAD.WIDE R150, R5.reuse, 0x4, R122 ;  /* 0x0000000405967825 */ /* 0x040fe200078e027a */
[----:B------:R-:W-:Y:S04]  /*10910*/  STL.64 [R1+0x9a8], R148 ;  /* 0x0009a89401007387 */ /* 0x000fe80000100a00 */
[----:B------:R-:W-:Y:S04]  /*10920*/  STL.64 [R1+0x9b0], R150 ;  /* 0x0009b09601007387 */ /* 0x000fe80000100a00 */
[----:B------:R-:W2:Y:S04]  /*10930*/  LDL.LU.64 R126, [R1+0x458] ;  /* 0x00045800017e7983 */ /* 0x000ea80000300a00 */
[----:B------:R-:W3:Y:S01]  /*10940*/  LDL.LU.64 R124, [R1+0x448] ;  /* 0x00044800017c7983 */ /* 0x000ee20000300a00 */
[----:B------:R-:W-:Y:S01]  /*10950*/  IMAD.WIDE R154, R5, 0x4, R118 ;  /* 0x00000004059a7825 */ /* 0x000fe200078e0276 */
[----:B------:R-:W-:-:S02]  /*10960*/  SEL R189, R153, RZ, P3 ;  /* 0x000000ff99bd7207 */ /* 0x000fc40001800000 */
[----:B------:R-:W4:Y:S01]  /*10970*/  LDL.LU.64 R118, [R1+0x438] ;  /* 0x0004380001767983 */ /* 0x000f220000300a00 */
[----:B------:R-:W-:Y:S02]  /*10980*/  SEL R190, R152, RZ, P3 ;  /* 0x000000ff98be7207 */ /* 0x000fe40001800000 */
[----:B------:R-:W-:Y:S01]  /*10990*/  SEL R194, R194, RZ, P3 ;  /* 0x000000ffc2c27207 */ /* 0x000fe20001800000 */
[----:B------:R1:W-:Y:S01]  /*109a0*/  LDGSTS.E [R2+0x61800], [R130.64], P1 ;  /* 0x6180000082027fae */ /* 0x0003e2000892184c */
[----:B------:R-:W-:Y:S02]  /*109b0*/  SEL R242, R180, RZ, P3 ;  /* 0x000000ffb4f27207 */ /* 0x000fe40001800000 */
[----:B------:R-:W-:Y:S01]  /*109c0*/  ISETP.NE.U32.AND P3, PT, R179, RZ, PT ;  /* 0x000000ffb300720c */ /* 0x000fe20003f65070 */
[----:B------:R1:W-:Y:S01]  /*109d0*/  LDGSTS.E [R2+0x61c00], [R132.64], P0 ;  /* 0x61c0000084027fae */ /* 0x0003e2000812184c */
[----:B------:R-:W-:Y:S02]  /*109e0*/  ISETP.NE.U32.AND P5, PT, R178, RZ, PT ;  /* 0x000000ffb200720c */ /* 0x000fe40003fa5070 */
[----:B------:R-:W-:Y:S01]  /*109f0*/  ISETP.NE.U32.AND P1, PT, R177, RZ, PT ;  /* 0x000000ffb100720c */ /* 0x000fe20003f25070 */
[----:B------:R-:W3:Y:S01]  /*10a00*/  LDL.LU.64 R122, [R1+0x428] ;  /* 0x00042800017a7983 */ /* 0x000ee20000300a00 */
[----:B------:R-:W-:Y:S01]  /*10a10*/  ISETP.NE.U32.AND P0, PT, R176, RZ, PT ;  /* 0x000000ffb000720c */ /* 0x000fe20003f05070 */
[----:B------:R-:W-:-:S02]  /*10a20*/  IMAD.WIDE R152, R5, 0x4, R120 ;  /* 0x0000000405987825 */ /* 0x000fc400078e0278 */
[----:B------:R1:W-:Y:S01]  /*10a30*/  LDGSTS.E [R2+0x62000], [R134.64], P6 ;  /* 0x6200000086027fae */ /* 0x0003e2000b12184c */
[----:B------:R-:W-:-:S03]  /*10a40*/  ISETP.NE.U32.AND P6, PT, R175, RZ, PT ;  /* 0x000000ffaf00720c */ /* 0x000fc60003fc5070 */
[----:B------:R1:W-:Y:S01]  /*10a50*/  LDGSTS.E [R2+0x62400], [R136.64], P2 ;  /* 0x6240000088027fae */ /* 0x0003e2000912184c */
[----:B------:R-:W-:-:S03]  /*10a60*/  ISETP.NE.U32.AND P2, PT, R174, RZ, PT ;  /* 0x000000ffae00720c */ /* 0x000fc60003f45070 */
[----:B------:R1:W-:Y:S01]  /*10a70*/  LDGSTS.E [R2+0x62800], [R138.64], P4 ;  /* 0x628000008a027fae */ /* 0x0003e2000a12184c */
[----:B------:R-:W-:-:S03]  /*10a80*/  ISETP.NE.U32.AND P4, PT, R173, RZ, PT ;  /* 0x000000ffad00720c */ /* 0x000fc60003f85070 */
[----:B------:R-:W3:Y:S04]  /*10a90*/  LDL.LU.64 R120, [R1+0x418] ;  /* 0x0004180001787983 */ /* 0x000ee80000300a00 */
[----:B------:R1:W-:Y:S01]  /*10aa0*/  LDGSTS.E [R2+0x62c00], [R140.64], P3 ;  /* 0x62c000008c027fae */ /* 0x0003e2000992184c */
[----:B------:R-:W-:-:S03]  /*10ab0*/  ISETP.NE.U32.AND P3, PT, R172, RZ, PT ;  /* 0x000000ffac00720c */ /* 0x000fc60003f65070 */
[----:B------:R1:W-:Y:S01]  /*10ac0*/  LDGSTS.E [R2+0x63000], [R142.64], P5 ;  /* 0x630000008e027fae */ /* 0x0003e2000a92184c */
[----:B------:R-:W-:-:S03]  /*10ad0*/  ISETP.NE.U32.AND P5, PT, R171, RZ, PT ;  /* 0x000000ffab00720c */ /* 0x000fc60003fa5070 */
[----:B------:R1:W-:Y:S01]  /*10ae0*/  LDGSTS.E [R2+0x63400], [R144.64], P1 ;  /* 0x6340000090027fae */ /* 0x0003e2000892184c */
[----:B------:R-:W-:-:S03]  /*10af0*/  ISETP.NE.U32.AND P1, PT, R170, RZ, PT ;  /* 0x000000ffaa00720c */ /* 0x000fc60003f25070 */
[----:B------:R1:W-:Y:S01]  /*10b00*/  LDGSTS.E [R2+0x63800], [R146.64], P0 ;  /* 0x6380000092027fae */ /* 0x0003e2000812184c */
[----:B------:R-:W-:Y:S01]  /*10b10*/  ISETP.NE.U32.AND P0, PT, R169, RZ, PT ;  /* 0x000000ffa900720c */ /* 0x000fe20003f05070 */
[C---:B-----5:R-:W-:Y:S02]  /*10b20*/  IMAD.WIDE R156, R5.reuse, 0x4, R196 ;  /* 0x00000004059c7825 */ /* 0x060fe400078e02c4 */
[----:B------:R1:W-:Y:S02]  /*10b30*/  LDGSTS.E [R2+0x63c00], [R148.64], P6 ;  /* 0x63c0000094027fae */ /* 0x0003e4000b12184c */
[----:B------:R-:W-:Y:S01]  /*10b40*/  IMAD.WIDE R158, R5, 0x4, R200 ;  /* 0x00000004059e7825 */ /* 0x000fe200078e02c8 */
[----:B------:R-:W-:Y:S01]  /*10b50*/  ISETP.NE.U32.AND P6, PT, R168, RZ, PT ;  /* 0x000000ffa800720c */ /* 0x000fe20003fc5070 */
[----:B------:R1:W-:Y:S01]  /*10b60*/  LDGSTS.E [R2+0x64000], [R150.64], P2 ;  /* 0x6400000096027fae */ /* 0x0003e2000912184c */
        /* <DEDUP_REMOVED lines=8> */
[----:B-1----:R-:W3:Y:S01]  /*10bf0*/  LDL.LU.64 R130, [R1+0x408] ;  /* 0x0004080001827983 */ /* 0x002ee20000300a00 */
[----:B------:R-:W-:-:S03]  /*10c00*/  IMAD.WIDE R164, R5, 0x4, R212 ;  /* 0x0000000405a47825 */ /* 0x000fc600078e02d4 */
[----:B------:R1:W-:Y:S01]  /*10c10*/  LDGSTS.E [R2+0x65000], [R158.64], P1 ;  /* 0x650000009e027fae */ /* 0x0003e2000892184c */
[----:B------:R-:W-:Y:S01]  /*10c20*/  ISETP.NE.U32.AND P1, PT, R163, RZ, PT ;  /* 0x000000ffa300720c */ /* 0x000fe20003f25070 */
[C---:B------:R-:W-:Y:S02]  /*10c30*/  IMAD.WIDE R162, R5.reuse, 0x4, R208 ;  /* 0x0000000405a27825 */ /* 0x040fe400078e02d0 */
[----:B------:R-:W3:Y:S02]  /*10c40*/  LDL.LU.64 R128, [R1+0x3f8] ;  /* 0x0003f80001807983 */ /* 0x000ee40000300a00 */
[C---:B------:R-:W-:Y:S02]  /*10c50*/  IMAD.WIDE R166, R5.reuse, 0x4, R216 ;  /* 0x0000000405a67825 */ /* 0x040fe400078e02d8 */
[----:B------:R-:W-:Y:S04]  /*10c60*/  STL.64 [R1+0x9b8], R152 ;  /* 0x0009b89801007387 */ /* 0x000fe80000100a00 */
[----:B------:R1:W-:Y:S01]  /*10c70*/  LDGSTS.E [R2+0x65400], [R160.64], P0 ;  /* 0x65400000a0027fae */ /* 0x0003e2000812184c */
[----:B------:R-:W-:Y:S01]  /*10c80*/  ISETP.NE.U32.AND P0, PT, R182, RZ, PT ;  /* 0x000000ffb600720c */ /* 0x000fe20003f05070 */
        /* <DEDUP_REMOVED lines=10> */
[----:B------:R-:W-:Y:S02]  /*10d30*/  IMAD.WIDE R178, R5, 0x4, R240 ;  /* 0x0000000405b27825 */ /* 0x000fe400078e02f0 */
[----:B------:R-:W-:Y:S04]  /*10d40*/  STL.64 [R1+0x9e8], R164 ;  /* 0x0009e8a401007387 */ /* 0x000fe80000100a00 */
[----:B------:R-:W-:Y:S04]  /*10d50*/  STL.64 [R1+0x9f0], R166 ;  /* 0x0009f0a601007387 */ /* 0x000fe80000100a00 */
[----:B------:R1:W-:Y:S01]  /*10d60*/  LDGSTS.E [R2+0x65800], [R162.64], P6 ;  /* 0x65800000a2027fae */ /* 0x0003e2000b12184c */
[----:B------:R-:W-:-:S03]  /*10d70*/  ISETP.NE.U32.AND P6, PT, R181, RZ, PT ;  /* 0x000000ffb500720c */ /* 0x000fc60003fc5070 */
[----:B------:R-:W-:Y:S01]  /*10d80*/  STL.64 [R1+0x9f8], R168 ;  /* 0x0009f8a801007387 */ /* 0x000fe20000100a00 */
[----:B------:R-:W-:-:S03]  /*10d90*/  IMAD.WIDE R180, R5, 0x4, R244 ;  /* 0x0000000405b47825 */ /* 0x000fc600078e02f4 */
[----:B------:R1:W-:Y:S04]  /*10da0*/  LDGSTS.E [R2+0x65c00], [R164.64], P2 ;  /* 0x65c00000a4027fae */ /* 0x0003e8000912184c */
[----:B------:R-:W-:Y:S04]  /*10db0*/  STL.64 [R1+0xa00], R170 ;  /* 0x000a00aa01007387 */ /* 0x000fe80000100a00 */
[----:B------:R1:W-:Y:S01]  /*10dc0*/  LDGSTS.E [R2+0x66000], [R166.64], P4 ;  /* 0x66000000a6027fae */ /* 0x0003e2000a12184c */
[----:B------:R-:W-:-:S03]  /*10dd0*/  ISETP.NE.U32.AND P4, PT, R183, RZ, PT ;  /* 0x000000ffb700720c */ /* 0x000fc60003f85070 */
[----:B------:R-:W-:Y:S04]  /*10de0*/  STL.64 [R1+0xa08], R172 ;  /* 0x000a08ac01007387 */ /* 0x000fe80000100a00 */
[----:B------:R1:W-:Y:S04]  /*10df0*/  LDGSTS.E [R2+0x66400], [R168.64], P3 ;  /* 0x66400000a8027fae */ /* 0x0003e8000992184c */
[----:B------:R-:W-:Y:S01]  /*10e00*/  STL.64 [R1+0xa10], R174 ;  /* 0x000a10ae01007387 */ /* 0x000fe20000100a00 */
[----:B------:R-:W-:-:S03]  /*10e10*/  ISETP.NE.U32.AND P3, PT, R186, RZ, PT ;  /* 0x000000ffba00720c */ /* 0x000fc60003f65070 */
[----:B------:R1:W-:Y:S04]  /*10e20*/  LDGSTS.E [R2+0x66800], [R170.64], P5 ;  /* 0x66800000aa027fae */ /* 0x0003e8000a92184c */
[----:B------:R-:W-:Y:S04]  /*10e30*/  STL.64 [R1+0xa18], R176 ;  /* 0x000a18b001007387 */ /* 0x000fe80000100a00 */
[----:B------:R1:W-:Y:S04]  /*10e40*/  LDGSTS.E [R2+0x66c00], [R172.64], P1 ;  /* 0x66c00000ac027fae */ /* 0x0003e8000892184c */
[----:B------:R-:W-:Y:S04]  /*10e50*/  STL.64 [R1+0xa20], R178 ;  /* 0x000a20b201007387 */ /* 0x000fe80000100a00 */
[----:B------:R1:W-:Y:S01]  /*10e60*/  LDGSTS.E [R2+0x67000], [R174.64], P0 ;  /* 0x67000000ae027fae */ /* 0x0003e2000812184c */
[----:B------:R-:W-:Y:S01]  /*10e70*/  ISETP.NE.U32.AND P0, PT, R187, RZ, PT ;  /* 0x000000ffbb00720c */ /* 0x000fe20003f05070 */
[C---:B--2---:R-:W-:Y:S01]  /*10e80*/  IMAD.WIDE R182, R5.reuse, 0x4, R126 ;  /* 0x0000000405b67825 */ /* 0x044fe200078e027e */
[----:B------:R-:W-:Y:S01]  /*10e90*/  ISETP.NE.U32.AND P2, PT, R184, RZ, PT ;  /* 0x000000ffb800720c */ /* 0x000fe20003f45070 */
[----:B------:R-:W2:Y:S04]  /*10ea0*/  LDL.LU.64 R126, [R1+0x3e8] ;  /* 0x0003e800017e7983 */ /* 0x000ea80000300a00 */
[----:B------:R-:W-:Y:S01]  /*10eb0*/  STL.64 [R1+0xa28], R180 ;  /* 0x000a28b401007387 */ /* 0x000fe20000100a00 */
[----:B----4-:R-:W-:Y:S01]  /*10ec0*/  IMAD.WIDE R186, R5, 0x4, R118 ;  /* 0x0000000405ba7825 */ /* 0x010fe200078e0276 */
[----:B------:R-:W-:-:S02]  /*10ed0*/  ISETP.NE.U32.AND P5, PT, R185, RZ, PT ;  /* 0x000000ffb900720c */ /* 0x000fc40003fa5070 */
[----:B------:R-:W4:Y:S01]  /*10ee0*/  LDL.LU.64 R118, [R1+0x3d8] ;  /* 0x0003d80001767983 */ /* 0x000f220000300a00 */
[----:B---3--:R-:W-:-:S03]  /*10ef0*/  IMAD.WIDE R184, R5, 0x4, R124 ;  /* 0x0000000405b87825 */ /* 0x008fc600078e027c */
[----:B------:R3:W-:Y:S01]  /*10f00*/  LDGSTS.E [R2+0x67400], [R176.64], P6 ;  /* 0x67400000b0027fae */ /* 0x0007e2000b12184c */
[----:B------:R-:W-:-:S03]  /*10f10*/  ISETP.NE.U32.AND P1, PT, R188, RZ, PT ;  /* 0x000000ffbc00720c */ /* 0x000fc60003f25070 */
[----:B------:R1:W-:Y:S01]  /*10f20*/  LDGSTS.E [R2+0x67800], [R178.64], P2 ;  /* 0x67800000b2027fae */ /* 0x0003e2000912184c */
[----:B------:R-:W-:Y:S01]  /*10f30*/  ISETP.NE.U32.AND P2, PT, R189, RZ, PT ;  /* 0x000000ffbd00720c */ /* 0x000fe20003f45070 */
[----:B------:R-:W-:Y:S02]  /*10f40*/  IMAD.WIDE R188, R5, 0x4, R122 ;  /* 0x0000000405bc7825 */ /* 0x000fe400078e027a */
[----:B------:R-:W-:Y:S01]  /*10f50*/  STL.64 [R1+0xa30], R182 ;  /* 0x000a30b601007387 */ /* 0x000fe20000100a00 */
[----:B------:R-:W-:-:S03]  /*10f60*/  ISETP.NE.U32.AND P6, PT, R191, RZ, PT ;  /* 0x000000ffbf00720c */ /* 0x000fc60003fc5070 */
[----:B------:R-:W3:Y:S04]  /*10f70*/  LDL.LU.64 R124, [R1+0x3c8] ;  /* 0x0003c800017c7983 */ /* 0x000ee80000300a00 */
[----:B------:R1:W-:Y:S01]  /*10f80*/  LDGSTS.E [R2+0x67c00], [R180.64], P4 ;  /* 0x67c00000b4027fae */ /* 0x0003e2000a12184c */
[----:B------:R-:W-:-:S03]  /*10f90*/  ISETP.NE.U32.AND P4, PT, R190, RZ, PT ;  /* 0x000000ffbe00720c */ /* 0x000fc60003f85070 */
[----:B------:R-:W3:Y:S01]  /*10fa0*/  LDL.LU.64 R122, [R1+0x3b8] ;  /* 0x0003b800017a7983 */ /* 0x000ee20000300a00 */
[----:B------:R-:W-:-:S03]  /*10fb0*/  IMAD.WIDE R190, R5, 0x4, R120 ;  /* 0x0000000405be7825 */ /* 0x000fc600078e0278 */
[----:B------:R-:W-:Y:S04]  /*10fc0*/  STL.64 [R1+0xa38], R184 ;  /* 0x000a38b801007387 */ /* 0x000fe80000100a00 */
[----:B------:R-:W-:Y:S04]  /*10fd0*/  STL.64 [R1+0xa40], R186 ;  /* 0x000a40ba01007387 */ /* 0x000fe80000100a00 */
[----:B------:R-:W3:Y:S01]  /*10fe0*/  LDL.LU.64 R120, [R1+0x3a8] ;  /* 0x0003a80001787983 */ /* 0x000ee20000300a00 */
[----:B------:R-:W-:-:S05]  /*10ff0*/  LOP3.LUT R139, R2, 0x40, RZ, 0x3c, !PT ;  /* 0x00000040028b7812 */ /* 0x000fca00078e3cff */
[----:B------:R1:W-:Y:S01]  /*11000*/  LDGSTS.E [R139+0x60200], [R182.64], P3 ;  /* 0x60200000b68b7fae */ /* 0x0003e2000992184c */
[----:B------:R-:W-:-:S03]  /*11010*/  ISETP.NE.U32.AND P3, PT, R193, RZ, PT ;  /* 0x000000ffc100720c */ /* 0x000fc60003f65070 */
[----:B------:R1:W-:Y:S04]  /*11020*/  LDGSTS.E [R139+0x60600], [R184.64], P5 ;  /* 0x60600000b88b7fae */ /* 0x0003e8000a92184c */
[----:B------:R1:W-:Y:S01]  /*11030*/  LDGSTS.E [R139+0x60a00], [R186.64], P1 ;  /* 0x60a00000ba8b7fae */ /* 0x0003e2000892184c */
[----:B------:R-:W-:-:S03]  /*11040*/  ISETP.NE.U32.AND P1, PT, R192, RZ, PT ;  /* 0x000000ffc000720c */ /* 0x000fc60003f25070 */
[----:B------:R-:W-:Y:S01]  /*11050*/  STL.64 [R1+0xa48], R188 ;  /* 0x000a48bc01007387 */ /* 0x000fe20000100a00 */
[----:B------:R-:W-:-:S03]  /*11060*/  ISETP.NE.U32.AND P5, PT, R199, RZ, PT ;  /* 0x000000ffc700720c */ /* 0x000fc60003fa5070 */
[----:B------:R1:W-:Y:S01]  /*11070*/  LDGSTS.E [R139+0x60e00], [R188.64], P0 ;  /* 0x60e00000bc8b7fae */ /* 0x0003e2000812184c */
[----:B------:R-:W-:-:S03]  /*11080*/  ISETP.NE.U32.AND P0, PT, R198, RZ, PT ;  /* 0x000000ffc600720c */ /* 0x000fc60003f05070 */
[----:B------:R1:W-:Y:S01]  /*11090*/  LDGSTS.E [R139+0x61200], [R190.64], P6 ;  /* 0x61200000be8b7fae */ /* 0x0003e2000b12184c */
[----:B------:R-:W-:-:S03]  /*110a0*/  IMAD.WIDE R192, R5, 0x4, R130 ;  /* 0x0000000405c07825 */ /* 0x000fc600078e0282 */
[----:B------:R-:W3:Y:S04]  /*110b0*/  LDL.LU.64 R130, [R1+0x398] ;  /* 0x0003980001827983 */ /* 0x000ee80000300a00 */
[----:B------:R-:W-:Y:S01]  /*110c0*/  STL.64 [R1+0xa50], R190 ;  /* 0x000a50be01007387 */ /* 0x000fe20000100a00 */
[----:B------:R-:W-:-:S03]  /*110d0*/  IMAD.WIDE R196, R5, 0x4, R128 ;  /* 0x0000000405c47825 */ /* 0x000fc600078e0280 */
[----:B------:R-:W3:Y:S01]  /*110e0*/  LDL.LU.64 R128, [R1+0x388] ;  /* 0x0003880001807983 */ /* 0x000ee20000300a00 */
[----:B--2---:R-:W-:-:S03]  /*110f0*/  IMAD.WIDE R198, R5, 0x4, R126 ;  /* 0x0000000405c67825 */ /* 0x004fc600078e027e */
[----:B------:R2:W-:Y:S04]  /*11100*/  LDGSTS.E [R139+0x61600], [R192.64], P2 ;  /* 0x61600000c08b7fae */ /* 0x0005e8000912184c */
[----:B------:R-:W2:Y:S04]  /*11110*/  LDL.LU.64 R126, [R1+0x378] ;  /* 0x00037800017e7983 */ /* 0x000ea80000300a00 */
[----:B------:R-:W-:Y:S01]  /*11120*/  STL.64 [R1+0xa58], R192 ;  /* 0x000a58c001007387 */ /* 0x000fe20000100a00 */
[----:B----4-:R-:W-:-:S03]  /*11130*/  IMAD.WIDE R200, R5, 0x4, R118 ;  /* 0x0000000405c87825 */ /* 0x010fc600078e0276 */
[----:B------:R-:W-:Y:S04]  /*11140*/  STL.64 [R1+0xa60], R196 ;  /* 0x000a60c401007387 */ /* 0x000fe80000100a00 */
[----:B------:R-:W4:Y:S01]  /*11150*/  LDL.LU.64 R118, [R1+0x368] ;  /* 0x0003680001767983 */ /* 0x000f220000300a00 */
[----:B------:R-:W-:-:S03]  /*11160*/  ISETP.NE.U32.AND P6, PT, R203, RZ, PT ;  /* 0x000000ffcb00720c */ /* 0x000fc60003fc5070 */
[----:B------:R1:W-:Y:S01]  /*11170*/  LDGSTS.E [R139+0x61a00], [R196.64], P4 ;  /* 0x61a00000c48b7fae */ /* 0x0003e2000a12184c */
[----:B------:R-:W-:-:S03]  /*11180*/  ISETP.NE.U32.AND P4, PT, R202, RZ, PT ;  /* 0x000000ffca00720c */ /* 0x000fc60003f85070 */
[----:B------:R-:W-:Y:S01]  /*11190*/  STL.64 [R1+0xa68], R198 ;  /* 0x000a68c601007387 */ /* 0x000fe20000100a00 */
[----:B---3--:R-:W-:Y:S01]  /*111a0*/  IMAD.WIDE R202, R5, 0x4, R124 ;  /* 0x0000000405ca7825 */ /* 0x008fe200078e027c */
[----:B------:R-:W-:Y:S02]  /*111b0*/  ISETP.NE.U32.AND P2, PT, R207, RZ, PT ;  /* 0x000000ffcf00720c */ /* 0x000fe40003f45070 */
[----:B------:R3:W-:Y:S01]  /*111c0*/  LDGSTS.E [R139+0x61e00], [R198.64], P3 ;  /* 0x61e00000c68b7fae */ /* 0x0007e2000992184c */
[----:B------:R-:W-:Y:S01]  /*111d0*/  ISETP.NE.U32.AND P3, PT, R206, RZ, PT ;  /* 0x000000ffce00720c */ /* 0x000fe20003f65070 */
[C---:B------:R-:W-:Y:S02]  /*111e0*/  IMAD.WIDE R204, R5.reuse, 0x4, R122 ;  /* 0x0000000405cc7825 */ /* 0x040fe400078e027a */
[----:B------:R-:W3:Y:S04]  /*111f0*/  LDL.LU.64 R124, [R1+0x358] ;  /* 0x00035800017c7983 */ /* 0x000ee80000300a00 */
[----:B------:R-:W3:Y:S04]  /*11200*/  LDL.LU.64 R122, [R1+0x348] ;  /* 0x00034800017a7983 */ /* 0x000ee80000300a00 */
[----:B------:R-:W-:Y:S01]  /*11210*/  STL.64 [R1+0xa70], R200 ;  /* 0x000a70c801007387 */ /* 0x000fe20000100a00 */
[----:B------:R-:W-:-:S03]  /*11220*/  IMAD.WIDE R206, R5, 0x4, R120 ;  /* 0x0000000405ce7825 */ /* 0x000fc600078e0278 */
[----:B------:R1:W-:Y:S04]  /*11230*/  LDGSTS.E [R139+0x62200], [R200.64], P5 ;  /* 0x62200000c88b7fae */ /* 0x0003e8000a92184c */
[----:B------:R-:W3:Y:S04]  /*11240*/  LDL.LU.64 R120, [R1+0x338] ;  /* 0x0003380001787983 */ /* 0x000ee80000300a00 */
[----:B------:R-:W3:Y:S04]  /*11250*/  LDL.LU.64 R136, [R1+0x330] ;  /* 0x0003300001887983 */ /* 0x000ee80000300a00 */
[----:B------:R-:W-:Y:S04]  /*11260*/  STL.64 [R1+0xa78], R202 ;  /* 0x000a78ca01007387 */ /* 0x000fe80000100a00 */
[----:B------:R1:W-:Y:S04]  /*11270*/  STL.64 [R1+0xa80], R204 ;  /* 0x000a80cc01007387 */ /* 0x0003e80000100a00 */
[----:B------:R-:W3:Y:S04]  /*11280*/  LDL.LU.64 R134, [R1+0x328] ;  /* 0x0003280001867983 */ /* 0x000ee80000300a00 */
[----:B------:R-:W3:Y:S01]  /*11290*/  LDL.LU.64 R132, [R1+0x320] ;  /* 0x0003200001847983 */ /* 0x000ee20000300a00 */
[----:B------:R-:W-:-:S03]  /*112a0*/  ISETP.NE.U32.AND P5, PT, R211, RZ, PT ;  /* 0x000000ffd300720c */ /* 0x000fc60003fa5070 */
[----:B------:R1:W-:Y:S01]  /*112b0*/  LDGSTS.E [R139+0x62600], [R202.64], P1 ;  /* 0x62600000ca8b7fae */ /* 0x0003e2000892184c */
[----:B------:R-:W-:-:S03]  /*112c0*/  IMAD.WIDE R208, R5, 0x4, R130 ;  /* 0x0000000405d07825 */ /* 0x000fc600078e0282 */
[----:B------:R1:W-:Y:S01]  /*112d0*/  LDGSTS.E [R139+0x62a00], [R204.64], P0 ;  /* 0x62a00000cc8b7fae */ /* 0x0003e2000812184c */
[----:B------:R-:W-:-:S03]  /*112e0*/  ISETP.NE.U32.AND P0, PT, R210, RZ, PT ;  /* 0x000000ffd200720c */ /* 0x000fc60003f05070 */
[----:B------:R-:W3:Y:S01]  /*112f0*/  LDL.LU.64 R130, [R1+0x318] ;  /* 0x0003180001827983 */ /* 0x000ee20000300a00 */
[----:B------:R-:W-:Y:S01]  /*11300*/  ISETP.NE.U32.AND P1, PT, R215, RZ, PT ;  /* 0x000000ffd700720c */ /* 0x000fe20003f25070 */
[----:B------:R-:W-:Y:S02]  /*11310*/  IMAD.WIDE R210, R5, 0x4, R128 ;  /* 0x0000000405d27825 */ /* 0x000fe400078e0280 */
[----:B------:R1:W-:Y:S01]  /*11320*/  LDGSTS.E [R139+0x62e00], [R206.64], P6 ;  /* 0x62e00000ce8b7fae */ /* 0x0003e2000b12184c */
[----:B------:R-:W-:-:S03]  /*11330*/  ISETP.NE.U32.AND P6, PT, R214, RZ, PT ;  /* 0x000000ffd600720c */ /* 0x000fc60003fc5070 */
[----:B------:R-:W3:Y:S04]  /*11340*/  LDL.LU.64 R128, [R1+0x310] ;  /* 0x0003100001807983 */ /* 0x000ee80000300a00 */
[----:B------:R1:W-:Y:S01]  /*11350*/  LDGSTS.E [R139+0x63200], [R208.64], P2 ;  /* 0x63200000d08b7fae */ /* 0x0003e2000912184c */
[----:B--2---:R-:W-:-:S03]  /*11360*/  IMAD.WIDE R212, R5, 0x4, R126 ;  /* 0x0000000405d47825 */ /* 0x004fc600078e027e */
[----:B------:R2:W-:Y:S04]  /*11370*/  LDGSTS.E [R139+0x63600], [R210.64], P4 ;  /* 0x63600000d28b7fae */ /* 0x0005e8000a12184c */
[----:B------:R-:W2:Y:S01]  /*11380*/  LDL.LU.64 R126, [R1+0x308] ;  /* 0x00030800017e7983 */ /* 0x000ea20000300a00 */
[----:B----4-:R-:W-:-:S03]  /*11390*/  IMAD.WIDE R214, R5, 0x4, R118 ;  /* 0x0000000405d67825 */ /* 0x010fc600078e0276 */
[----:B------:R4:W-:Y:S04]  /*113a0*/  LDGSTS.E [R139+0x63a00], [R212.64], P3 ;  /* 0x63a00000d48b7fae */ /* 0x0009e8000992184c */
[----:B------:R-:W2:Y:S01]  /*113b0*/  LDL.LU.64 R118, [R1+0x300] ;  /* 0x0003000001767983 */ /* 0x000ea20000300a00 */
[----:B------:R-:W-:Y:S02]  /*113c0*/  ISETP.NE.U32.AND P2, PT, R219, RZ, PT ;  /* 0x000000ffdb00720c */ /* 0x000fe40003f45070 */
[----:B------:R-:W-:Y:S01]  /*113d0*/  ISETP.NE.U32.AND P3, PT, R218, RZ, PT ;  /* 0x000000ffda00720c */ /* 0x000fe20003f65070 */
[----:B------:R4:W-:Y:S01]  /*113e0*/  LDGSTS.E [R139+0x63e00], [R214.64], P5 ;  /* 0x63e00000d68b7fae */ /* 0x0009e2000a92184c */
[----:B---3--:R-:W-:-:S03]  /*113f0*/  IMAD.WIDE R216, R5, 0x4, R124 ;  /* 0x0000000405d87825 */ /* 0x008fc600078e027c */
[----:B------:R-:W3:Y:S01]  /*11400*/  LDL.LU.64 R124, [R1+0x2f8] ;  /* 0x0002f800017c7983 */ /* 0x000ee20000300a00 */
[----:B------:R-:W-:-:S03]  /*11410*/  IMAD.WIDE R218, R5, 0x4, R122 ;  /* 0x0000000405da7825 */ /* 0x000fc600078e027a */
[----:B------:R-:W3:Y:S01]  /*11420*/  LDL.LU.64 R122, [R1+0x2f0] ;  /* 0x0002f000017a7983 */ /* 0x000ee20000300a00 */
[----:B------:R-:W-:Y:S01]  /*11430*/  IMAD.WIDE R220, R5, 0x4, R120 ;  /* 0x0000000405dc7825 */ /* 0x000fe200078e0278 */
[----:B------:R-:W-:Y:S02]  /*11440*/  ISETP.NE.U32.AND P4, PT, R223, RZ, PT ;  /* 0x000000ffdf00720c */ /* 0x000fe40003f85070 */
[----:B------:R-:W3:Y:S01]  /*11450*/  LDL.LU.64 R120, [R1+0x2e8] ;  /* 0x0002e80001787983 */ /* 0x000ee20000300a00 */
[----:B------:R-:W-:Y:S01]  /*11460*/  ISETP.NE.U32.AND P5, PT, R222, RZ, PT ;  /* 0x000000ffde00720c */ /* 0x000fe20003fa5070 */
[----:B------:R-:W-:Y:S02]  /*11470*/  IMAD.WIDE R222, R5, 0x4, R136 ;  /* 0x0000000405de7825 */ /* 0x000fe400078e0288 */
[----:B------:R4:W-:Y:S01]  /*11480*/  LDGSTS.E [R139+0x64200], [R216.64], P1 ;  /* 0x64200000d88b7fae */ /* 0x0009e2000892184c */
[----:B------:R-:W-:-:S03]  /*11490*/  ISETP.NE.U32.AND P1, PT, R227, RZ, PT ;  /* 0x000000ffe300720c */ /* 0x000fc60003f25070 */
[----:B------:R4:W-:Y:S04]  /*114a0*/  LDGSTS.E [R139+0x64600], [R218.64], P0 ;  /* 0x64600000da8b7fae */ /* 0x0009e8000812184c */
[----:B------:R4:W-:Y:S01]  /*114b0*/  LDGSTS.E [R139+0x64a00], [R220.64], P6 ;  /* 0x64a00000dc8b7fae */ /* 0x0009e2000b12184c */
[----:B------:R-:W-:Y:S01]  /*114c0*/  ISETP.NE.U32.AND P6, PT, R226, RZ, PT ;  /* 0x000000ffe200720c */ /* 0x000fe20003fc5070 */
[C---:B------:R-:W-:Y:S02]  /*114d0*/  IMAD.WIDE R224, R5.reuse, 0x4, R134 ;  /* 0x0000000405e07825 */ /* 0x040fe400078e0286 */
[----:B------:R4:W-:Y:S02]  /*114e0*/  LDGSTS.E [R139+0x64e00], [R222.64], P2 ;  /* 0x64e00000de8b7fae */ /* 0x0009e4000912184c */
[----:B------:R-:W-:-:S02]  /*114f0*/  IMAD.WIDE R226, R5, 0x4, R132 ;  /* 0x0000000405e27825 */ /* 0x000fc400078e0284 */
[----:B------:R4:W-:Y:S01]  /*11500*/  LDGSTS.E [R139+0x65200], [R224.64], P4 ;  /* 0x65200000e08b7fae */ /* 0x0009e2000a12184c */
[----:B------:R-:W-:-:S03]  /*11510*/  ISETP.NE.U32.AND P4, PT, R235, RZ, PT ;  /* 0x000000ffeb00720c */ /* 0x000fc60003f85070 */
[----:B------:R4:W-:Y:S01]  /*11520*/  LDGSTS.E [R139+0x65600], [R226.64], P3 ;  /* 0x65600000e28b7fae */ /* 0x0009e2000992184c */
[----:B------:R-:W-:-:S05]  /*11530*/  IMAD.WIDE R228, R5, 0x4, R130 ;  /* 0x0000000405e47825 */ /* 0x000fca00078e0282 */
[----:B------:R4:W-:Y:S01]  /*11540*/  LDGSTS.E [R139+0x65a00], [R228.64], P5 ;  /* 0x65a00000e48b7fae */ /* 0x0009e2000a92184c */
[----:B------:R-:W-:Y:S01]  /*11550*/  ISETP.NE.U32.AND P5, PT, R234, RZ, PT ;  /* 0x000000ffea00720c */ /* 0x000fe20003fa5070 */
[----:B--2---:R-:W-:Y:S02]  /*11560*/  IMAD.WIDE R234, R5, 0x4, R118 ;  /* 0x0000000405ea7825 */ /* 0x004fe400078e0276 */
[----:B------:R-:W2:Y:S04]  /*11570*/  LDL.LU.64 R118, [R1+0x2e0] ;  /* 0x0002e00001767983 */ /* 0x000ea80000300a00 */
[----:B------:R-:W4:Y:S01]  /*11580*/  LDL.LU.64 R140, [R1+0x2d8] ;  /* 0x0002d800018c7983 */ /* 0x000f220000300a00 */
[----:B------:R-:W-:-:S03]  /*11590*/  ISETP.NE.U32.AND P0, PT, R231, RZ, PT ;  /* 0x000000ffe700720c */ /* 0x000fc60003f05070 */
[----:B------:R-:W1:Y:S01]  /*115a0*/  LDL.LU.64 R136, [R1+0x2d0] ;  /* 0x0002d00001887983 */ /* 0x000e620000300a00 */
[----:B------:R-:W-:-:S03]  /*115b0*/  ISETP.NE.U32.AND P2, PT, R230, RZ, PT ;  /* 0x000000ffe600720c */ /* 0x000fc60003f45070 */
[----:B------:R-:W4:Y:S01]  /*115c0*/  LDL.LU.64 R134, [R1+0x2c8] ;  /* 0x0002c80001867983 */ /* 0x000f220000300a00 */
[----:B------:R-:W-:-:S03]  /*115d0*/  IMAD.WIDE R230, R5, 0x4, R128 ;  /* 0x0000000405e67825 */ /* 0x000fc600078e0280 */
[----:B------:R-:W4:Y:S04]  /*115e0*/  LDL.LU.64 R132, [R1+0x2c0] ;  /* 0x0002c00001847983 */ /* 0x000f280000300a00 */
[----:B------:R-:W4:Y:S04]  /*115f0*/  LDL.LU.64 R130, [R1+0x2b8] ;  /* 0x0002b80001827983 */ /* 0x000f280000300a00 */
[----:B------:R-:W4:Y:S01]  /*11600*/  LDL.LU.64 R128, [R1+0x2b0] ;  /* 0x0002b00001807983 */ /* 0x000f220000300a00 */
[----:B------:R-:W-:-:S04]  /*11610*/  IMAD.WIDE R232, R5, 0x4, R126 ;  /* 0x0000000405e87825 */ /* 0x000fc800078e027e */
[----:B---3--:R-:W-:-:S04]  /*11620*/  IMAD.WIDE R240, R5, 0x4, R120 ;  /* 0x0000000405f07825 */ /* 0x008fc800078e0278 */
[----:B------:R-:W-:Y:S01]  /*11630*/  IMAD.WIDE R236, R5, 0x4, R124 ;  /* 0x0000000405ec7825 */ /* 0x000fe200078e027c */
[----:B------:R-:W3:Y:S04]  /*11640*/  LDL.LU.64 R120, [R1+0x2a8] ;  /* 0x0002a80001787983 */ /* 0x000ee80000300a00 */
[----:B------:R-:W3:Y:S04]  /*11650*/  LDL.LU.64 R126, [R1+0x2a0] ;  /* 0x0002a000017e7983 */ /* 0x000ee80000300a00 */
[----:B------:R-:W3:Y:S01]  /*11660*/  LDL.LU.64 R124, [R1+0x298] ;  /* 0x00029800017c7983 */ /* 0x000ee20000300a00 */
[----:B------:R-:W-:Y:S01]  /*11670*/  IMAD.MOV.U32 R243, RZ, RZ, 0x7f ;  /* 0x0000007ffff37424 */ /* 0x000fe200078e00ff */
[----:B------:R-:W-:-:S02]  /*11680*/  ISETP.NE.U32.AND P3, PT, R239, RZ, PT ;  /* 0x000000ffef00720c */ /* 0x000fc40003f65070 */
[----:B------:R1:W-:Y:S02]  /*11690*/  LDGSTS.E [R139+0x65e00], [R230.64], P1 ;  /* 0x65e00000e68b7fae */ /* 0x0003e4000892184c */
[----:B------:R-:W-:Y:S02]  /*116a0*/  IADD3 R243, R243, c[0x0][0x180], RZ ;  /* 0x00006000f3f37a10 */ /* 0x000fe40007ffe0ff */
[----:B------:R1:W-:Y:S01]  /*116b0*/  LDGSTS.E [R139+0x66200], [R232.64], P0 ;  /* 0x66200000e88b7fae */ /* 0x0003e2000812184c */
[----:B------:R-:W-:Y:S01]  /*116c0*/  ISETP.NE.U32.AND P1, PT, R238, RZ, PT ;  /* 0x000000ffee00720c */ /* 0x000fe20003f25070 */
[----:B------:R-:W-:Y:S01]  /*116d0*/  UIADD3 UR7, UR4, -0x180, URZ ;  /* 0xfffffe8004077890 */ /* 0x000fe2000fffe03f */
[----:B------:R-:W-:Y:S01]  /*116e0*/  IMAD.WIDE R238, R5, 0x4, R122 ;  /* 0x0000000405ee7825 */ /* 0x000fe200078e027a */
[----:B------:R1:W-:Y:S04]  /*116f0*/  LDGSTS.E [R139+0x66600], [R234.64], P6 ;  /* 0x66600000ea8b7fae */ /* 0x0003e8000b12184c */
[----:B------:R1:W-:Y:S01]  /*11700*/  LDGSTS.E [R139+0x66a00], [R236.64], P2 ;  /* 0x66a00000ec8b7fae */ /* 0x0003e2000912184c */
[----:B------:R-:W-:-:S02]  /*11710*/  ISETP.GT.AND P2, PT, R243, 0x1ff, PT ;  /* 0x000001fff300780c */ /* 0x000fc40003f44270 */
[C---:B------:R-:W-:Y:S01]  /*11720*/  LOP3.LUT R243, R3.reuse, 0x4, RZ, 0xfc, !PT ;  /* 0x0000000403f37812 */ /* 0x040fe200078efcff */
[----:B------:R1:W-:Y:S01]  /*11730*/  LDGSTS.E [R139+0x66e00], [R238.64], P4 ;  /* 0x66e00000ee8b7fae */ /* 0x0003e2000a12184c */
[----:B------:R-:W-:Y:S02]  /*11740*/  ISETP.GE.AND P6, PT, R3, UR7, PT ;  /* 0x0000000703007c0c */ /* 0x000fe4000bfc6270 */
[----:B------:R-:W-:Y:S01]  /*11750*/  ISETP.GE.AND P4, PT, R243, UR7, PT ;  /* 0x00000007f3007c0c */ /* 0x000fe2000bf86270 */
[----:B------:R1:W-:Y:S01]  /*11760*/  LDGSTS.E [R139+0x67200], [R240.64], P3 ;  /* 0x67200000f08b7fae */ /* 0x0003e2000992184c */
[----:B------:R-:W-:Y:S02]  /*11770*/  LOP3.LUT R243, R3, 0x8, RZ, 0xfc, !PT ;  /* 0x0000000803f37812 */ /* 0x000fe400078efcff */
[----:B------:R-:W-:Y:S01]  /*11780*/  ISETP.NE.U32.AND P0, PT, R194, RZ, PT ;  /* 0x000000ffc200720c */ /* 0x000fe20003f05070 */
[----:B------:R-:W3:Y:S01]  /*11790*/  LDL.LU.64 R122, [R1+0x290] ;  /* 0x00029000017a7983 */ /* 0x000ee20000300a00 */
[----:B------:R-:W-:-:S02]  /*117a0*/  SEL R194, RZ, 0x4, P6 ;  /* 0x00000004ffc27807 */ /* 0x000fc40003000000 */
[----:B------:R-:W-:Y:S02]  /*117b0*/  ISETP.NE.U32.AND P3, PT, R242, RZ, PT ;  /* 0x000000fff200720c */ /* 0x000fe40003f65070 */
[----:B------:R-:W-:Y:S01]  /*117c0*/  ISETP.GE.AND P6, PT, R243, UR7, PT ;  /* 0x00000007f3007c0c */ /* 0x000fe2000bfc6270 */
[----:B--2---:R-:W-:Y:S02]  /*117d0*/  IMAD.WIDE R242, R5, 0x4, R118 ;  /* 0x0000000405f27825 */ /* 0x004fe400078e0276 */
[----:B------:R-:W2:Y:S02]  /*117e0*/  LDL.LU.64 R118, [R1+0x288] ;  /* 0x0002880001767983 */ /* 0x000ea40000300a00 */
[----:B-1----:R-:W-:-:S04]  /*117f0*/  IMAD.WIDE R204, R195, 0x4, R136 ;  /* 0x00000004c3cc7825 */ /* 0x002fc800078e0288 */
[----:B----4-:R-:W-:-:S04]  /*11800*/  IMAD.WIDE R188, R195, 0x4, R134 ;  /* 0x00000004c3bc7825 */ /* 0x010fc800078e0286 */
[C---:B------:R-:W-:Y:S01]  /*11810*/  IMAD.WIDE R176, R195.reuse, 0x4, R132 ;  /* 0x00000004c3b07825 */ /* 0x040fe200078e0284 */
[----:B------:R-:W-:Y:S01]  /*11820*/  SEL R244, RZ, 0x4, P4 ;  /* 0x00000004fff47807 */ /* 0x000fe20002000000 */
[----:B------:R1:W-:Y:S02]  /*11830*/  LDGSTS.E [R139+0x67600], [R242.64], P5 ;  /* 0x67600000f28b7fae */ /* 0x0003e4000a92184c */
[C---:B------:R-:W-:Y:S02]  /*11840*/  IMAD.WIDE R132, R195.reuse, 0x4, R130 ;  /* 0x00000004c3847825 */ /* 0x040fe400078e0282 */
[----:B------:R-:W-:Y:S02]  /*11850*/  STL.64 [R1+0x5e8], R204 ;  /* 0x0005e8cc01007387 */ /* 0x000fe40000100a00 */
[C---:B------:R-:W-:Y:S02]  /*11860*/  IMAD.WIDE R130, R195.reuse, 0x4, R128 ;  /* 0x00000004c3827825 */ /* 0x040fe400078e0280 */
[----:B------:R4:W-:Y:S04]  /*11870*/  STL.64 [R1+0x5d0], R132 ;  /* 0x0005d08401007387 */ /* 0x0009e80000100a00 */
[----:B------:R-:W-:Y:S01]  /*11880*/  STL.64 [R1+0x5e0], R188 ;  /* 0x0005e0bc01007387 */ /* 0x000fe20000100a00 */
[----:B---3--:R-:W-:-:S03]  /*11890*/  IMAD.WIDE R128, R195, 0x4, R120 ;  /* 0x00000004c3807825 */ /* 0x008fc600078e0278 */
[----:B------:R3:W-:Y:S01]  /*118a0*/  STL.64 [R1+0x5c8], R130 ;  /* 0x0005c88201007387 */ /* 0x0007e20000100a00 */
[----:B------:R-:W-:-:S03]  /*118b0*/  IMAD.WIDE R126, R195, 0x4, R126 ;  /* 0x00000004c37e7825 */ /* 0x000fc600078e027e */
[----:B------:R-:W2:Y:S01]  /*118c0*/  LDL.LU.64 R120, [R1+0x280] ;  /* 0x0002800001787983 */ /* 0x000ea20000300a00 */
[----:B------:R-:W-:-:S03]  /*118d0*/  IMAD.WIDE R124, R195, 0x4, R124 ;  /* 0x00000004c37c7825 */ /* 0x000fc600078e027c */
[----:B------:R-:W-:Y:S04]  /*118e0*/  STL.64 [R1+0x5d8], R176 ;  /* 0x0005d8b001007387 */ /* 0x000fe80000100a00 */
[----:B------:R1:W-:Y:S04]  /*118f0*/  STL.64 [R1+0x5c0], R128 ;  /* 0x0005c08001007387 */ /* 0x0003e80000100a00 */
[----:B------:R-:W2:Y:S04]  /*11900*/  LDL.LU.64 R170, [R1+0x278] ;  /* 0x0002780001aa7983 */ /* 0x000ea80000300a00 */
[----:B------:R1:W-:Y:S04]  /*11910*/  STL.64 [R1+0x5b8], R126 ;  /* 0x0005b87e01007387 */ /* 0x0003e80000100a00 */
[----:B------:R-:W2:Y:S04]  /*11920*/  LDL.LU.64 R168, [R1+0x270] ;  /* 0x0002700001a87983 */ /* 0x000ea80000300a00 */
[----:B------:R1:W-:Y:S04]  /*11930*/  STL.64 [R1+0x5b0], R124 ;  /* 0x0005b07c01007387 */ /* 0x0003e80000100a00 */
[----:B------:R-:W2:Y:S04]  /*11940*/  LDL.LU.64 R166, [R1+0x268] ;  /* 0x0002680001a67983 */ /* 0x000ea80000300a00 */
[----:B------:R-:W2:Y:S04]  /*11950*/  LDL.LU.64 R164, [R1+0x260] ;  /* 0x0002600001a47983 */ /* 0x000ea80000300a00 */
[----:B------:R-:W2:Y:S04]  /*11960*/  LDL.LU.64 R162, [R1+0x258] ;  /* 0x0002580001a27983 */ /* 0x000ea80000300a00 */
[----:B------:R-:W2:Y:S04]  /*11970*/  LDL.LU.64 R160, [R1+0x250] ;  /* 0x0002500001a07983 */ /* 0x000ea80000300a00 */
[----:B------:R-:W2:Y:S01]  /*11980*/  LDL.LU.64 R158, [R1+0x248] ;  /* 0x00024800019e7983 */ /* 0x000ea20000300a00 */
[----:B------:R-:W-:-:S03]  /*11990*/  SEL R194, R194, RZ, P2 ;  /* 0x000000ffc2c27207 */ /* 0x000fc60001000000 */
[----:B------:R-:W2:Y:S01]  /*119a0*/  LDL.LU.64 R156, [R1+0x240] ;  /* 0x00024000019c7983 */ /* 0x000ea20000300a00 */
[----:B------:R-:W-:Y:S01]  /*119b0*/  SEL R138, R244, RZ, P2 ;  /* 0x000000fff48a7207 */ /* 0x000fe20001000000 */
[----:B------:R-:W-:Y:S02]  /*119c0*/  IMAD.WIDE R244, R5, 0x4, R140 ;  /* 0x0000000405f47825 */ /* 0x000fe400078e028c */
[----:B------:R-:W2:Y:S01]  /*119d0*/  LDL.LU.64 R154, [R1+0x238] ;  /* 0x00023800019a7983 */ /* 0x000ea20000300a00 */
[----:B------:R-:W-:-:S03]  /*119e0*/  ISETP.GE.AND P4, PT, R252, UR7, PT ;  /* 0x00000007fc007c0c */ /* 0x000fc6000bf86270 */
[----:B------:R-:W2:Y:S01]  /*119f0*/  LDL.LU.64 R152, [R1+0x230] ;  /* 0x0002300001987983 */ /* 0x000ea20000300a00 */
[----:B------:R-:W-:-:S03]  /*11a00*/  SEL R252, RZ, 0x4, P6 ;  /* 0x00000004fffc7807 */ /* 0x000fc60003000000 */
[----:B------:R-:W2:Y:S01]  /*11a10*/  LDL.LU.64 R150, [R1+0x228] ;  /* 0x0002280001967983 */ /* 0x000ea20000300a00 */
[----:B------:R-:W-:-:S03]  /*11a20*/  ISETP.NE.U32.AND P6, PT, R194, RZ, PT ;  /* 0x000000ffc200720c */ /* 0x000fc60003fc5070 */
[----:B------:R-:W2:Y:S01]  /*11a30*/  LDL.LU.64 R148, [R1+0x170] ;  /* 0x0001700001947983 */ /* 0x000ea20000300a00 */
[----:B------:R-:W-:-:S03]  /*11a40*/  SEL R194, RZ, 0x4, P4 ;  /* 0x00000004ffc27807 */ /* 0x000fc60002000000 */
[----:B------:R-:W2:Y:S01]  /*11a50*/  LDL.LU.64 R146, [R1+0x168] ;  /* 0x0001680001927983 */ /* 0x000ea20000300a00 */
[----:B------:R-:W-:-:S03]  /*11a60*/  ISETP.NE.U32.AND P4, PT, R138, RZ, PT ;  /* 0x000000ff8a00720c */ /* 0x000fc60003f85070 */
[----:B------:R-:W2:Y:S04]  /*11a70*/  LDL.LU.64 R144, [R1+0x160] ;  /* 0x0001600001907983 */ /* 0x000ea80000300a00 */
[----:B------:R-:W2:Y:S04]  /*11a80*/  LDL.LU.64 R142, [R1+0x158] ;  /* 0x00015800018e7983 */ /* 0x000ea80000300a00 */
[----:B------:R1:W-:Y:S04]  /*11a90*/  LDGSTS.E [R139+0x67a00], [R244.64], P1 ;  /* 0x67a00000f48b7fae */ /* 0x0003e8000892184c */
[----:B------:R-:W2:Y:S04]  /*11aa0*/  LDL.LU.64 R140, [R1+0x150] ;  /* 0x00015000018c7983 */ /* 0x000ea80000300a00 */
[----:B-1----:R-:W2:Y:S04]  /*11ab0*/  LDL.LU.64 R138, [R1+0x148] ;  /* 0x00014800018a7983 */ /* 0x002ea80000300a00 */
[----:B------:R-:W2:Y:S04]  /*11ac0*/  LDL.LU.64 R136, [R1+0x140] ;  /* 0x0001400001887983 */ /* 0x000ea80000300a00 */
[----:B------:R-:W2:Y:S04]  /*11ad0*/  LDL.LU.64 R134, [R1+0x138] ;  /* 0x0001380001867983 */ /* 0x000ea80000300a00 */
[----:B----4-:R-:W4:Y:S04]  /*11ae0*/  LDL.LU.64 R132, [R1+0x130] ;  /* 0x0001300001847983 */ /* 0x010f280000300a00 */
[----:B---3--:R-:W3:Y:S04]  /*11af0*/  LDL.LU.64 R130, [R1+0x128] ;  /* 0x0001280001827983 */ /* 0x008ee80000300a00 */
[----:B------:R-:W3:Y:S04]  /*11b00*/  LDL.LU.64 R128, [R1+0x120] ;  /* 0x0001200001807983 */ /* 0x000ee80000300a00 */
[----:B------:R-:W3:Y:S01]  /*11b10*/  LDL.LU.64 R126, [R1+0x118] ;  /* 0x00011800017e7983 */ /* 0x000ee20000300a00 */
[----:B------:R-:W-:-:S03]  /*11b20*/  IMAD.WIDE R202, R195, 0x4, R122 ;  /* 0x00000004c3ca7825 */ /* 0x000fc600078e027a */
[----:B------:R-:W3:Y:S04]  /*11b30*/  LDL.LU.64 R124, [R1+0x110] ;  /* 0x00011000017c7983 */ /* 0x000ee80000300a00 */
[----:B------:R-:W3:Y:S01]  /*11b40*/  LDL.LU.64 R122, [R1+0x108] ;  /* 0x00010800017a7983 */ /* 0x000ee20000300a00 */
[----:B--2---:R-:W-:-:S03]  /*11b50*/  IMAD.WIDE R186, R195, 0x4, R118 ;  /* 0x00000004c3ba7825 */ /* 0x004fc600078e0276 */
[----:B------:R-:W2:Y:S01]  /*11b60*/  LDL.LU.64 R118, [R1+0x100] ;  /* 0x0001000001767983 */ /* 0x000ea20000300a00 */
[----:B------:R-:W-:-:S03]  /*11b70*/  IMAD.WIDE R172, R195, 0x4, R120 ;  /* 0x00000004c3ac7825 */ /* 0x000fc600078e0278 */
[----:B------:R-:W2:Y:S04]  /*11b80*/  LDL.LU.64 R120, [R1+0xf8] ;  /* 0x0000f80001787983 */ /* 0x000ea80000300a00 */
[----:B------:R1:W-:Y:S01]  /*11b90*/  STL.64 [R1+0x598], R172 ;  /* 0x000598ac01007387 */ /* 0x0003e20000100a00 */
[----:B------:R-:W-:-:S03]  /*11ba0*/  IMAD.WIDE R170, R195, 0x4, R170 ;  /* 0x00000004c3aa7825 */ /* 0x000fc600078e02aa */
[----:B------:R-:W-:Y:S04]  /*11bb0*/  STL.64 [R1+0x5a8], R202 ;  /* 0x0005a8ca01007387 */ /* 0x000fe80000100a00 */
[----:B------:R1:W-:Y:S01]  /*11bc0*/  STL.64 [R1+0x590], R170 ;  /* 0x000590aa01007387 */ /* 0x0003e20000100a00 */
[----:B------:R-:W-:-:S03]  /*11bd0*/  IMAD.WIDE R168, R195, 0x4, R168 ;  /* 0x00000004c3a87825 */ /* 0x000fc600078e02a8 */
[----:B------:R-:W-:Y:S01]  /*11be0*/  STL.64 [R1+0x5a0], R186 ;  /* 0x0005a0ba01007387 */ /* 0x000fe20000100a00 */
[----:B------:R-:W-:-:S03]  /*11bf0*/  IMAD.WIDE R166, R195, 0x4, R166 ;  /* 0x00000004c3a67825 */ /* 0x000fc600078e02a6 */
[----:B------:R1:W-:Y:S01]  /*11c00*/  STL.64 [R1+0x588], R168 ;  /* 0x000588a801007387 */ /* 0x0003e20000100a00 */
[----:B------:R-:W-:-:S03]  /*11c10*/  IMAD.WIDE R164, R195, 0x4, R164 ;  /* 0x00000004c3a47825 */ /* 0x000fc600078e02a4 */
[----:B------:R1:W-:Y:S01]  /*11c20*/  STL.64 [R1+0x580], R166 ;  /* 0x000580a601007387 */ /* 0x0003e20000100a00 */
[----:B------:R-:W-:-:S04]  /*11c30*/  IMAD.WIDE R162, R195, 0x4, R162 ;  /* 0x00000004c3a27825 */ /* 0x000fc800078e02a2 */
[C---:B------:R-:W-:Y:S01]  /*11c40*/  IMAD.WIDE R200, R195.reuse, 0x4, R160 ;  /* 0x00000004c3c87825 */ /* 0x040fe200078e02a0 */
[----:B------:R1:W-:Y:S03]  /*11c50*/  STL.64 [R1+0x578], R164 ;  /* 0x000578a401007387 */ /* 0x0003e60000100a00 */
[C---:B------:R-:W-:Y:S01]  /*11c60*/  IMAD.WIDE R160, R195.reuse, 0x4, R158 ;  /* 0x00000004c3a07825 */ /* 0x040fe200078e029e */
[----:B------:R1:W-:Y:S03]  /*11c70*/  STL.64 [R1+0x570], R162 ;  /* 0x000570a201007387 */ /* 0x0003e60000100a00 */
[C---:B------:R-:W-:Y:S01]  /*11c80*/  IMAD.WIDE R158, R195.reuse, 0x4, R156 ;  /* 0x00000004c39e7825 */ /* 0x040fe200078e029c */
[----:B------:R1:W-:Y:S03]  /*11c90*/  STL.64 [R1+0x560], R160 ;  /* 0x000560a001007387 */ /* 0x0003e60000100a00 */
[C---:B------:R-:W-:Y:S01]  /*11ca0*/  IMAD.WIDE R156, R195.reuse, 0x4, R154 ;  /* 0x00000004c39c7825 */ /* 0x040fe200078e029a */
[----:B------:R-:W-:Y:S03]  /*11cb0*/  STL.64 [R1+0x568], R200 ;  /* 0x000568c801007387 */ /* 0x000fe60000100a00 */
[C---:B------:R-:W-:Y:S01]  /*11cc0*/  IMAD.WIDE R154, R195.reuse, 0x4, R152 ;  /* 0x00000004c39a7825 */ /* 0x040fe200078e0298 */
[----:B------:R1:W-:Y:S03]  /*11cd0*/  STL.64 [R1+0x558], R158 ;  /* 0x0005589e01007387 */ /* 0x0003e60000100a00 */
        /* <DEDUP_REMOVED lines=9> */
[----:B------:R1:W-:Y:S04]  /*11d70*/  STL.64 [R1+0x530], R148 ;  /* 0x0005309401007387 */ /* 0x0003e80000100a00 */
[----:B------:R1:W-:Y:S01]  /*11d80*/  STL.64 [R1+0x528], R146 ;  /* 0x0005289201007387 */ /* 0x0003e20000100a00 */
[----:B------:R-:W-:-:S03]  /*11d90*/  IMAD.WIDE R142, R195, 0x4, R140 ;  /* 0x00000004c38e7825 */ /* 0x000fc600078e028c */
[----:B------:R1:W-:Y:S01]  /*11da0*/  STL.64 [R1+0x520], R144 ;  /* 0x0005209001007387 */ /* 0x0003e20000100a00 */
[----:B------:R-:W-:-:S03]  /*11db0*/  IMAD.WIDE R140, R195, 0x4, R138 ;  /* 0x00000004c38c7825 */ /* 0x000fc600078e028a */
[----:B------:R1:W-:Y:S01]  /*11dc0*/  STL.64 [R1+0x518], R142 ;  /* 0x0005188e01007387 */ /* 0x0003e20000100a00 */
[----:B------:R-:W-:-:S03]  /*11dd0*/  IMAD.WIDE R138, R195, 0x4, R136 ;  /* 0x00000004c38a7825 */ /* 0x000fc600078e0288 */
[----:B------:R1:W-:Y:S01]  /*11de0*/  STL.64 [R1+0x510], R140 ;  /* 0x0005108c01007387 */ /* 0x0003e20000100a00 */
[----:B------:R-:W-:-:S03]  /*11df0*/  IMAD.WIDE R136, R195, 0x4, R134 ;  /* 0x00000004c3887825 */ /* 0x000fc600078e0286 */
[----:B------:R1:W-:Y:S01]  /*11e00*/  STL.64 [R1+0x508], R138 ;  /* 0x0005088a01007387 */ /* 0x0003e20000100a00 */
[----:B----4-:R-:W-:-:S03]  /*11e10*/  IMAD.WIDE R134, R195, 0x4, R132 ;  /* 0x00000004c3867825 */ /* 0x010fc600078e0284 */
[----:B------:R4:W-:Y:S01]  /*11e20*/  STL.64 [R1+0x500], R136 ;  /* 0x0005008801007387 */ /* 0x0009e20000100a00 */
[----:B---3--:R-:W-:-:S03]  /*11e30*/  IMAD.WIDE R132, R195, 0x4, R130 ;  /* 0x00000004c3847825 */ /* 0x008fc600078e0282 */
        /* <DEDUP_REMOVED lines=9> */
[----:B--2---:R-:W-:-:S03]  /*11ed0*/  IMAD.WIDE R122, R195, 0x4, R118 ;  /* 0x00000004c37a7825 */ /* 0x004fc600078e0276 */
[----:B------:R-:W2:Y:S04]  /*11ee0*/  LDL.LU.64 R118, [R1+0xf0] ;  /* 0x0000f00001767983 */ /* 0x000ea80000300a00 */
[----:B------:R1:W-:Y:S04]  /*11ef0*/  STL.64 [R1+0x4d0], R124 ;  /* 0x0004d07c01007387 */ /* 0x0003e80000100a00 */
[----:B------:R1:W-:Y:S04]  /*11f00*/  STL.64 [R1+0x4c8], R122 ;  /* 0x0004c87a01007387 */ /* 0x0003e80000100a00 */
[----:B------:R-:W2:Y:S04]  /*11f10*/  LDL.LU.64 R178, [R1+0xe8] ;  /* 0x0000e80001b27983 */ /* 0x000ea80000300a00 */
[----:B------:R-:W2:Y:S01]  /*11f20*/  LDL.LU.64 R174, [R1+0xe0] ;  /* 0x0000e00001ae7983 */ /* 0x000ea20000300a00 */
[----:B------:R-:W-:-:S05]  /*11f30*/  IMAD.WIDE R120, R195, 0x4, R120 ;  /* 0x00000004c3787825 */ /* 0x000fca00078e0278 */
[----:B------:R3:W-:Y:S04]  /*11f40*/  STL.64 [R1+0x4c0], R120 ;  /* 0x0004c07801007387 */ /* 0x0007e80000100a00 */
[----:B-1----:R-:W2:Y:S04]  /*11f50*/  LDL.LU.64 R172, [R1+0xd8] ;  /* 0x0000d80001ac7983 */ /* 0x002ea80000300a00 */
[----:B------:R-:W2:Y:S04]  /*11f60*/  LDL.LU.64 R170, [R1+0xd0] ;  /* 0x0000d00001aa7983 */ /* 0x000ea80000300a00 */
        /* <DEDUP_REMOVED lines=16> */
[----:B----4-:R-:W4:Y:S04]  /*12070*/  LDL.LU.64 R136, [R1+0x48] ;  /* 0x0000480001887983 */ /* 0x010f280000300a00 */
[----:B---3--:R-:W3:Y:S04]  /*12080*/  LDL.64 R134, [R1+0x40] ;  /* 0x0000400001867983 */ /* 0x008ee80000100a00 */
[----:B------:R-:W3:Y:S04]  /*12090*/  LDL.LU.64 R132, [R1+0x38] ;  /* 0x0000380001847983 */ /* 0x000ee80000300a00 */
[----:B------:R-:W3:Y:S04]  /*120a0*/  LDL.LU.64 R130, [R1+0x30] ;  /* 0x0000300001827983 */ /* 0x000ee80000300a00 */
[----:B------:R-:W3:Y:S04]  /*120b0*/  LDL.LU.64 R128, [R1+0x28] ;  /* 0x0000280001807983 */ /* 0x000ee80000300a00 */
[----:B------:R-:W3:Y:S04]  /*120c0*/  LDL.LU.64 R126, [R1+0x20] ;  /* 0x00002000017e7983 */ /* 0x000ee80000300a00 */
[----:B------:R-:W3:Y:S04]  /*120d0*/  LDL.LU.64 R124, [R1+0x18] ;  /* 0x00001800017c7983 */ /* 0x000ee80000300a00 */
[----:B------:R-:W3:Y:S04]  /*120e0*/  LDL.LU.64 R122, [R1+0x10] ;  /* 0x00001000017a7983 */ /* 0x000ee80000300a00 */
[----:B------:R-:W3:Y:S01]  /*120f0*/  LDL.LU.64 R120, [R1+0x8] ;  /* 0x0000080001787983 */ /* 0x000ee20000300a00 */
[----:B--2---:R-:W-:-:S03]  /*12100*/  IMAD.WIDE R180, R195, 0x4, R118 ;  /* 0x00000004c3b47825 */ /* 0x004fc600078e0276 */
[----:B------:R-:W2:Y:S04]  /*12110*/  LDL.64 R118, [R1] ;  /* 0x0000000001767983 */ /* 0x000ea80000100a00 */
[----:B------:R-:W-:Y:S01]  /*12120*/  STL.64 [R1+0x4b8], R180 ;  /* 0x0004b8b401007387 */ /* 0x000fe20000100a00 */
[----:B------:R-:W-:-:S04]  /*12130*/  IMAD.WIDE R178, R195, 0x4, R178 ;  /* 0x00000004c3b27825 */ /* 0x000fc800078e02b2 */
[C---:B------:R-:W-:Y:S01]  /*12140*/  IMAD.WIDE R174, R195.reuse, 0x4, R174 ;  /* 0x00000004c3ae7825 */ /* 0x040fe200078e02ae */
[----:B------:R-:W-:Y:S04]  /*12150*/  STL.64 [R1+0x4b0], R178 ;  /* 0x0004b0b201007387 */ /* 0x000fe80000100a00 */
[----:B------:R1:W-:Y:S01]  /*12160*/  STL.64 [R1+0x4a8], R174 ;  /* 0x0004a8ae01007387 */ /* 0x0003e20000100a00 */
[----:B------:R-:W-:-:S04]  /*12170*/  IMAD.WIDE R172, R195, 0x4, R172 ;  /* 0x00000004c3ac7825 */ /* 0x000fc800078e02ac */
[C---:B------:R-:W-:Y:S01]  /*12180*/  IMAD.WIDE R170, R195.reuse, 0x4, R170 ;  /* 0x00000004c3aa7825 */ /* 0x040fe200078e02aa */
[----:B------:R-:W-:Y:S03]  /*12190*/  STL.64 [R1+0x4a0], R172 ;  /* 0x0004a0ac01007387 */ /* 0x000fe60000100a00 */
        /* <DEDUP_REMOVED lines=32> */
[C---:B----4-:R-:W-:Y:S01]  /*123a0*/  IMAD.WIDE R136, R195.reuse, 0x4, R136 ;  /* 0x00000004c3887825 */ /* 0x050fe200078e0288 */
[----:B------:R-:W-:Y:S03]  /*123b0*/  STL.64 [R1+0x418], R138 ;  /* 0x0004188a01007387 */ /* 0x000fe60000100a00 */
[C---:B---3--:R-:W-:Y:S01]  /*123c0*/  IMAD.WIDE R134, R195.reuse, 0x4, R134 ;  /* 0x00000004c3867825 */ /* 0x048fe200078e0286 */
        /* <DEDUP_REMOVED lines=11> */
[C---:B-1----:R-:W-:Y:S01]  /*12480*/  IMAD.WIDE R174, R195.reuse, 0x4, R122 ;  /* 0x00000004c3ae7825 */ /* 0x042fe200078e027a */
[----:B---3--:R-:W3:Y:S03]  /*12490*/  LDL.LU.64 R134, [R1+0x5f0] ;  /* 0x0005f00001867983 */ /* 0x008ee60000300a00 */
[C---:B------:R-:W-:Y:S01]  /*124a0*/  IMAD.WIDE R164, R195.reuse, 0x4, R120 ;  /* 0x00000004c3a47825 */ /* 0x040fe200078e0278 */
[----:B------:R-:W-:Y:S03]  /*124b0*/  STL.64 [R1+0x3e0], R184 ;  /* 0x0003e0b801007387 */ /* 0x000fe60000100a00 */
[C---:B------:R-:W-:Y:S01]  /*124c0*/  IMAD.WIDE R148, R195.reuse, 0x4, R250 ;  /* 0x00000004c3947825 */ /* 0x040fe200078e02fa */
[----:B------:R-:W-:Y:S03]  /*124d0*/  STL.64 [R1+0x3d8], R174 ;  /* 0x0003d8ae01007387 */ /* 0x000fe60000100a00 */
[C---:B----4-:R-:W-:Y:S01]  /*124e0*/  IMAD.WIDE R132, R195.reuse, 0x4, R248 ;  /* 0x00000004c3847825 */ /* 0x050fe200078e02f8 */
[----:B------:R-:W-:Y:S03]  /*124f0*/  STL.64 [R1+0x3d0], R164 ;  /* 0x0003d0a401007387 */ /* 0x000fe60000100a00 */
        /* <DEDUP_REMOVED lines=20> */
[----:B--2---:R-:W-:-:S05]  /*12640*/  IMAD.WIDE R156, R195, 0x4, R118 ;  /* 0x00000004c39c7825 */ /* 0x004fca00078e0276 */
[----:B------:R-:W-:Y:S04]  /*12650*/  STL.64 [R1+0x3c8], R156 ;  /* 0x0003c89c01007387 */ /* 0x000fe80000100a00 */
        /* <DEDUP_REMOVED lines=13> */
[----:B------:R-:W2:Y:S04]  /*12730*/  LDL.LU.64 R38, [R1+0x528] ;  /* 0x0005280001267983 */ /* 0x000ea80000300a00 */
        /* <DEDUP_REMOVED lines=8> */
[----:B------:R-:W4:Y:S01]  /*127c0*/  LDL.LU.64 R54, [R1+0x4e8] ;  /* 0x0004e80001367983 */ /* 0x000f220000300a00 */
        /* <DEDUP_REMOVED lines=18> */
[----:B------:R-:W4:Y:S03]  /*128f0*/  LDL.LU.64 R70, [R1+0x4a8] ;  /* 0x0004a80001467983 */ /* 0x000f260000300a00 */
        /* <DEDUP_REMOVED lines=38> */
[----:B------:R-:W-:Y:S01]  /*12b60*/  IMAD.WIDE R8, R195, 0x4, R100 ;  /* 0x00000004c3087825 */ /* 0x000fe200078e0264 */
[----:B------:R-:W-:Y:S01]  /*12b70*/  STL.64 [R1+0x240], R52 ;  /* 0x0002403401007387 */ /* 0x000fe20000100a00 */
[----:B------:R-:W-:-:S02]  /*12b80*/  LOP3.LUT R23, R2, 0x40, RZ, 0x3c, !PT ;  /* 0x0000004002177812 */ /* 0x000fc400078e3cff */
[----:B------:R-:W-:Y:S01]  /*12b90*/  IMAD.WIDE R30, R195, 0x4, R104 ;  /* 0x00000004c31e7825 */ /* 0x000fe200078e0268 */
[----:B------:R-:W-:Y:S03]  /*12ba0*/  STL.64 [R1+0x238], R136 ;  /* 0x0002388801007387 */ /* 0x000fe60000100a00 */
[----:B---3--:R-:W-:Y:S01]  /*12bb0*/  IMAD.WIDE R20, R5, 0x4, R134 ;  /* 0x0000000405147825 */ /* 0x008fe200078e0286 */
[----:B------:R-:W-:Y:S01]  /*12bc0*/  STL.64 [R1+0x230], R12 ;  /* 0x0002300c01007387 */ /* 0x000fe20000100a00 */
[----:B------:R-:W-:Y:S02]  /*12bd0*/  LOP3.LUT R135, R3, 0x10, RZ, 0xfc, !PT ;  /* 0x0000001003877812 */ /* 0x000fe400078efcff */
[C---:B------:R-:W-:Y:S01]  /*12be0*/  IMAD.WIDE R32, R195.reuse, 0x4, R106 ;  /* 0x00000004c3207825 */ /* 0x040fe200078e026a */
[----:B------:R-:W3:Y:S04]  /*12bf0*/  LDL.LU.64 R102, [R1+0x428] ;  /* 0x0004280001667983 */ /* 0x000ee80000300a00 */
[----:B------:R-:W-:Y:S01]  /*12c00*/  STL.64 [R1+0x220], R28 ;  /* 0x0002201c01007387 */ /* 0x000fe20000100a00 */
[----:B------:R-:W-:-:S03]  /*12c10*/  IMAD.WIDE R34, R195, 0x4, R108 ;  /* 0x00000004c3227825 */ /* 0x000fc600078e026c */
[----:B------:R-:W-:Y:S01]  /*12c20*/  STL.64 [R1+0x228], R8 ;  /* 0x0002280801007387 */ /* 0x000fe20000100a00 */
[----:B------:R-:W-:-:S03]  /*12c30*/  IMAD.WIDE R36, R195, 0x4, R110 ;  /* 0x00000004c3247825 */ /* 0x000fc600078e026e */
[----:B------:R-:W-:Y:S04]  /*12c40*/  STL.64 [R1+0x218], R30 ;  /* 0x0002181e01007387 */ /* 0x000fe80000100a00 */
[----:B------:R-:W3:Y:S01]  /*12c50*/  LDL.LU.64 R40, [R1+0x520] ;  /* 0x0005200001287983 */ /* 0x000ee20000300a00 */
[----:B------:R-:W-:-:S03]  /*12c60*/  IMAD.WIDE R10, R195, 0x4, R114 ;  /* 0x00000004c30a7825 */ /* 0x000fc600078e0272 */
[----:B------:R1:W-:Y:S01]  /*12c70*/  LDGSTS.E [R23+0x67e00], [R20.64], P0 ;  /* 0x67e0000014177fae */ /* 0x0003e2000812184c */
[----:B------:R-:W-:Y:S01]  /*12c80*/  ISETP.GE.AND P0, PT, R135, UR7, PT ;  /* 0x0000000787007c0c */ /* 0x000fe2000bf06270 */
[----:B------:R-:W-:Y:S02]  /*12c90*/  IMAD.WIDE R134, R195, 0x4, R112 ;  /* 0x00000004c3867825 */ /* 0x000fe400078e0270 */
[----:B------:R-:W-:Y:S04]  /*12ca0*/  STL.64 [R1+0x210], R32 ;  /* 0x0002102001007387 */ /* 0x000fe80000100a00 */
[----:B------:R-:W3:Y:S04]  /*12cb0*/  LDL.LU.64 R56, [R1+0x4e0] ;  /* 0x0004e00001387983 */ /* 0x000ee80000300a00 */
[----:B------:R-:W3:Y:S04]  /*12cc0*/  LDL.LU.64 R72, [R1+0x4a0] ;  /* 0x0004a00001487983 */ /* 0x000ee80000300a00 */
[----:B------:R-:W3:Y:S04]  /*12cd0*/  LDL.LU.64 R88, [R1+0x460] ;  /* 0x0004600001587983 */ /* 0x000ee80000300a00 */
[----:B------:R-:W3:Y:S04]  /*12ce0*/  LDL.LU.64 R104, [R1+0x420] ;  /* 0x0004200001687983 */ /* 0x000ee80000300a00 */
[----:B------:R-:W-:Y:S04]  /*12cf0*/  STL.64 [R1+0x208], R34 ;  /* 0x0002082201007387 */ /* 0x000fe80000100a00 */
[----:B------:R-:W-:Y:S04]  /*12d00*/  STL.64 [R1+0x200], R36 ;  /* 0x0002002401007387 */ /* 0x000fe80000100a00 */
[----:B------:R-:W-:Y:S04]  /*12d10*/  STL.64 [R1+0x1f8], R134 ;  /* 0x0001f88601007387 */ /* 0x000fe80000100a00 */
[----:B------:R-:W0:Y:S04]  /*12d20*/  LDGDEPBAR ;  /* 0x00000000000079af */ /* 0x000e280000000000 */
[----:B------:R-:W-:Y:S04]  /*12d30*/  STL.64 [R1+0x1f0], R10 ;  /* 0x0001f00a01007387 */ /* 0x000fe80000100a00 */
[----:B------:R1:W-:Y:S04]  /*12d40*/  LDGSTS.E [R4+0x20000], [R204.64], P3 ;  /* 0x20000000cc047fae */ /* 0x0003e8000992184c */
[----:B------:R1:W-:Y:S04]  /*12d50*/  LDGSTS.E [R4+0x21000], [R202.64], P3 ;  /* 0x21000000ca047fae */ /* 0x0003e8000992184c */
[----:B------:R1:W-:Y:S04]  /*12d60*/  LDGSTS.E [R4+0x22000], [R200.64], P3 ;  /* 0x22000000c8047fae */ /* 0x0003e8000992184c */
[----:B-1----:R-:W3:Y:S04]  /*12d70*/  LDL.LU.64 R204, [R1+0xa80] ;  /* 0x000a800001cc7983 */ /* 0x002ee80000300a00 */
[----:B------:R-:W3:Y:S04]  /*12d80*/  LDL.LU.64 R202, [R1+0xa78] ;  /* 0x000a780001ca7983 */ /* 0x000ee80000300a00 */
[----:B------:R-:W3:Y:S04]  /*12d90*/  LDL.LU.64 R200, [R1+0xa70] ;  /* 0x000a700001c87983 */ /* 0x000ee80000300a00 */
[----:B--2---:R1:W-:Y:S04]  /*12da0*/  LDGSTS.E [R4+0x23000], [R38.64], P3 ;  /* 0x2300000026047fae */ /* 0x0043e8000992184c */
[----:B------:R-:W-:Y:S04]  /*12db0*/  STL.64 [R1+0x8f0], R38 ;  /* 0x0008f02601007387 */ /* 0x000fe80000100a00 */
[----:B----4-:R2:W-:Y:S04]  /*12dc0*/  LDGSTS.E [R4+0x24000], [R54.64], P3 ;  /* 0x2400000036047fae */ /* 0x0105e8000992184c */
[----:B------:R2:W-:Y:S04]  /*12dd0*/  STL.64 [R1+0x8e0], R54 ;  /* 0x0008e03601007387 */ /* 0x0005e80000100a00 */
[----:B--2---:R-:W3:Y:S01]  /*12de0*/  LDL.LU.64 R54, [R1+0x560] ;  /* 0x0005600001367983 */ /* 0x004ee20000300a00 */
[----:B------:R-:W-:-:S04]  /*12df0*/  SEL R252, R252, RZ, P2 ;  /* 0x000000fffcfc7207 */ /* 0x000fc80001000000 */
[----:B------:R-:W-:Y:S02]  /*12e00*/  ISETP.NE.U32.AND P5, PT, R252, RZ, PT ;  /* 0x000000fffc00720c */ /* 0x000fe40003fa5070 */
[----:B------:R-:W-:Y:S02]  /*12e10*/  LOP3.LUT R252, R3, 0x14, RZ, 0xfc, !PT ;  /* 0x0000001403fc7812 */ /* 0x000fe400078efcff */
[----:B------:R-:W-:Y:S02]  /*12e20*/  SEL R6, RZ, 0x4, P0 ;  /* 0x00000004ff067807 */ /* 0x000fe40000000000 */
[----:B------:R-:W-:Y:S02]  /*12e30*/  ISETP.GE.AND P0, PT, R252, UR7, PT ;  /* 0x00000007fc007c0c */ /* 0x000fe4000bf06270 */
[----:B------:R-:W-:Y:S01]  /*12e40*/  LOP3.LUT R252, R4, 0x10, RZ, 0x3c, !PT ;  /* 0x0000001004fc7812 */ /* 0x000fe200078e3cff */
[----:B------:R4:W-:Y:S04]  /*12e50*/  LDGSTS.E [R4+0x25000], [R70.64], P3 ;  /* 0x2500000046047fae */ /* 0x0009e8000992184c */
[----:B------:R-:W-:Y:S04]  /*12e60*/  STL.64 [R1+0x8e8], R70 ;  /* 0x0008e84601007387 */ /* 0x000fe80000100a00 */
[----:B------:R1:W-:Y:S04]  /*12e70*/  LDGSTS.E [R4+0x26000], [R86.64], P3 ;  /* 0x2600000056047fae */ /* 0x0003e8000992184c */
[----:B------:R-:W-:Y:S04]  /*12e80*/  STL.64 [R1+0x8f8], R86 ;  /* 0x0008f85601007387 */ /* 0x000fe80000100a00 */
[----:B---3--:R3:W-:Y:S04]  /*12e90*/  LDGSTS.E [R4+0x27000], [R102.64], P3 ;  /* 0x2700000066047fae */ /* 0x0087e8000992184c */
[----:B------:R3:W-:Y:S04]  /*12ea0*/  STL.64 [R1+0x900], R102 ;  /* 0x0009006601007387 */ /* 0x0007e80000100a00 */
[----:B------:R1:W-:Y:S04]  /*12eb0*/  LDGSTS.E [R4+0x28000], [R198.64], P3 ;  /* 0x28000000c6047fae */ /* 0x0003e8000992184c */
[----:B------:R4:W-:Y:S04]  /*12ec0*/  LDGSTS.E [R4+0x29000], [R196.64], P3 ;  /* 0x29000000c4047fae */ /* 0x0009e8000992184c */
[----:B------:R3:W-:Y:S04]  /*12ed0*/  LDGSTS.E [R4+0x2a000], [R192.64], P3 ;  /* 0x2a000000c0047fae */ /* 0x0007e8000992184c */
[----:B-1----:R-:W2:Y:S04]  /*12ee0*/  LDL.LU.64 R198, [R1+0xa68] ;  /* 0x000a680001c67983 */ /* 0x002ea80000300a00 */
[----:B----4-:R-:W2:Y:S04]  /*12ef0*/  LDL.LU.64 R196, [R1+0xa60] ;  /* 0x000a600001c47983 */ /* 0x010ea80000300a00 */
[----:B---3--:R-:W3:Y:S04]  /*12f00*/  LDL.LU.64 R102, [R1+0x598] ;  /* 0x0005980001667983 */ /* 0x008ee80000300a00 */
[----:B------:R-:W2:Y:S04]  /*12f10*/  LDL.LU.64 R26, [R1+0x558] ;  /* 0x00055800011a7983 */ /* 0x000ea80000300a00 */
[----:B------:R-:W2:Y:S04]  /*12f20*/  LDL.LU.64 R42, [R1+0x518] ;  /* 0x00051800012a7983 */ /* 0x000ea80000300a00 */
[----:B------:R1:W-:Y:S04]  /*12f30*/  LDGSTS.E [R4+0x2b000], [R190.64], P3 ;  /* 0x2b000000be047fae */ /* 0x0003e8000992184c */
        /* <DEDUP_REMOVED lines=10> */
[----:B-1----:R-:W2:Y:S04]  /*12fe0*/  LDL.LU.64 R190, [R1+0xa50] ;  /* 0x000a500001be7983 */ /* 0x002ea80000300a00 */
[----:B------:R1:W-:Y:S04]  /*12ff0*/  LDGSTS.E [R252+0x21200], [R186.64], P3 ;  /* 0x21200000bafc7fae */ /* 0x0003e8000992184c */
[----:B------:R-:W2:Y:S04]  /*13000*/  LDL.LU.64 R188, [R1+0xa48] ;  /* 0x000a480001bc7983 */ /* 0x000ea80000300a00 */
[----:B-1----:R-:W2:Y:S04]  /*13010*/  LDL.LU.64 R186, [R1+0xa40] ;  /* 0x000a400001ba7983 */ /* 0x002ea80000300a00 */
[----:B------:R1:W-:Y:S04]  /*13020*/  LDGSTS.E [R252+0x22200], [R54.64], P3 ;  /* 0x2220000036fc7fae */ /* 0x0003e8000992184c */
[----:B------:R1:W-:Y:S04]  /*13030*/  LDGSTS.E [R252+0x23200], [R40.64], P3 ;  /* 0x2320000028fc7fae */ /* 0x0003e8000992184c */
[----:B------:R-:W-:Y:S04]  /*13040*/  STL.64 [R1+0x908], R54 ;  /* 0x0009083601007387 */ /* 0x000fe80000100a00 */
[----:B------:R1:W-:Y:S04]  /*13050*/  LDGSTS.E [R252+0x24200], [R56.64], P3 ;  /* 0x2420000038fc7fae */ /* 0x0003e8000992184c */
[----:B------:R-:W-:Y:S04]  /*13060*/  STL.64 [R1+0x910], R40 ;  /* 0x0009102801007387 */ /* 0x000fe80000100a00 */
[----:B------:R1:W-:Y:S04]  /*13070*/  LDGSTS.E [R252+0x25200], [R72.64], P3 ;  /* 0x2520000048fc7fae */ /* 0x0003e8000992184c */
[----:B------:R-:W-:Y:S04]  /*13080*/  STL.64 [R1+0x918], R56 ;  /* 0x0009183801007387 */ /* 0x000fe80000100a00 */
[----:B------:R1:W-:Y:S04]  /*13090*/  LDGSTS.E [R252+0x26200], [R88.64], P3 ;  /* 0x2620000058fc7fae */ /* 0x0003e8000992184c */
[----:B------:R-:W-:Y:S04]  /*130a0*/  STL.64 [R1+0x920], R72 ;  /* 0x0009204801007387 */ /* 0x000fe80000100a00 */
[----:B------:R1:W-:Y:S04]  /*130b0*/  LDGSTS.E [R252+0x27200], [R104.64], P3 ;  /* 0x2720000068fc7fae */ /* 0x0003e8000992184c */
[----:B------:R1:W-:Y:S04]  /*130c0*/  STL.64 [R1+0x928], R88 ;  /* 0x0009285801007387 */ /* 0x0003e80000100a00 */
[----:B------:R1:W-:Y:S04]  /*130d0*/  LDGSTS.E [R252+0x28200], [R184.64], P3 ;  /* 0x28200000b8fc7fae */ /* 0x0003e8000992184c */
[----:B------:R1:W-:Y:S01]  /*130e0*/  LDGSTS.E [R252+0x29200], [R182.64], P3 ;  /* 0x29200000b6fc7fae */ /* 0x0003e2000992184c */
[----:B------:R-:W-:-:S03]  /*130f0*/  SEL R194, R194, RZ, P2 ;  /* 0x000000ffc2c27207 */ /* 0x000fc60001000000 */
[----:B------:R1:W-:Y:S04]  /*13100*/  LDGSTS.E [R252+0x2a200], [R180.64], P3 ;  /* 0x2a200000b4fc7fae */ /* 0x0003e8000992184c */
[----:B-1----:R-:W4:Y:S04]  /*13110*/  LDL.LU.64 R184, [R1+0xa38] ;  /* 0x000a380001b87983 */ /* 0x002f280000300a00 */
[----:B------:R-:W4:Y:S04]  /*13120*/  LDL.LU.64 R182, [R1+0xa30] ;  /* 0x000a300001b67983 */ /* 0x000f280000300a00 */
[----:B------:R-:W4:Y:S04]  /*13130*/  LDL.LU.64 R88, [R1+0x5d0] ;  /* 0x0005d00001587983 */ /* 0x000f280000300a00 */
[----:B------:R-:W4:Y:S04]  /*13140*/  LDL.LU.64 R86, [R1+0x590] ;  /* 0x0005900001567983 */ /* 0x000f280000300a00 */
[----:B------:R-:W4:Y:S04]  /*13150*/  LDL.LU.64 R28, [R1+0x550] ;  /* 0x00055000011c7983 */ /* 0x000f280000300a00 */
[----:B------:R-:W4:Y:S04]  /*13160*/  LDL.LU.64 R44, [R1+0x510] ;  /* 0x00051000012c7983 */ /* 0x000f280000300a00 */
[----:B------:R-:W4:Y:S04]  /*13170*/  LDL.LU.64 R60, [R1+0x4d0] ;  /* 0x0004d000013c7983 */ /* 0x000f280000300a00 */
[----:B------:R-:W4:Y:S04]  /*13180*/  LDL.LU.64 R76, [R1+0x490] ;  /* 0x00049000014c7983 */ /* 0x000f280000300a00 */
[----:B------:R-:W4:Y:S04]  /*13190*/  LDL.LU.64 R92, [R1+0x450] ;  /* 0x00045000015c7983 */ /* 0x000f280000300a00 */
[----:B------:R-:W4:Y:S01]  /*131a0*/  LDL.LU.64 R108, [R1+0x410] ;  /* 0x00041000016c7983 */ /* 0x000f220000300a00 */
[----:B------:R-:W-:-:S02]  /*131b0*/  ISETP.NE.U32.AND P1, PT, R194, RZ, PT ;  /* 0x000000ffc200720c */ /* 0x000fc40003f25070 */
[C---:B------:R-:W-:Y:S01]  /*131c0*/  LOP3.LUT R194, R4.reuse, 0x20, RZ, 0x3c, !PT ;  /* 0x0000002004c27812 */ /* 0x040fe200078e3cff */
[----:B------:R1:W-:Y:S04]  /*131d0*/  LDGSTS.E [R252+0x2b200], [R178.64], P3 ;  /* 0x2b200000b2fc7fae */ /* 0x0003e8000992184c */
[----:B------:R1:W-:Y:S04]  /*131e0*/  LDGSTS.E [R252+0x2c200], [R62.64], P3 ;  /* 0x2c2000003efc7fae */ /* 0x0003e8000992184c */
[----:B------:R1:W-:Y:S04]  /*131f0*/  LDGSTS.E [R252+0x2d200], [R84.64], P3 ;  /* 0x2d20000054fc7fae */ /* 0x0003e8000992184c */
[----:B------:R1:W-:Y:S04]  /*13200*/  LDGSTS.E [R252+0x2e200], [R46.64], P3 ;  /* 0x2e2000002efc7fae */ /* 0x0003e8000992184c */
[----:B------:R1:W-:Y:S04]  /*13210*/  LDGSTS.E [R252+0x2f200], [R30.64], P3 ;  /* 0x2f2000001efc7fae */ /* 0x0003e8000992184c */
[----:B------:R1:W-:Y:S04]  /*13220*/  LDGSTS.E [R194+0x20400], [R176.64], P3 ;  /* 0x20400000b0c27fae */ /* 0x0003e8000992184c */
[----:B------:R-:W4:Y:S04]  /*13230*/  LDL.LU.64 R180, [R1+0xa28] ;  /* 0x000a280001b47983 */ /* 0x000f280000300a00 */
[----:B-1----:R-:W4:Y:S04]  /*13240*/  LDL.LU.64 R178, [R1+0xa20] ;  /* 0x000a200001b27983 */ /* 0x002f280000300a00 */
[----:B------:R-:W4:Y:S01]  /*13250*/  LDL.LU.64 R176, [R1+0xa18] ;  /* 0x000a180001b07983 */ /* 0x000f220000300a00 */
[----:B------:R-:W-:-:S03]  /*13260*/  LOP3.LUT R252, R4, 0x30, RZ, 0x3c, !PT ;  /* 0x0000003004fc7812 */ /* 0x000fc600078e3cff */
[----:B---3--:R1:W-:Y:S04]  /*13270*/  LDGSTS.E [R194+0x21400], [R102.64], P3 ;  /* 0x2140000066c27fae */ /* 0x0083e8000992184c */
        /* <DEDUP_REMOVED lines=10> */
[----:B---3--:R-:W3:Y:S04]  /*13320*/  LDL.LU.64 R172, [R1+0xa08] ;  /* 0x000a080001ac7983 */ /* 0x008ee80000300a00 */
[----:B------:R-:W2:Y:S04]  /*13330*/  LDL.LU.64 R72, [R1+0x5c8] ;  /* 0x0005c80001487983 */ /* 0x000ea80000300a00 */
[----:B------:R-:W3:Y:S04]  /*13340*/  LDL.LU.64 R38, [R1+0x588] ;  /* 0x0005880001267983 */ /* 0x000ee80000300a00 */
[----:B------:R1:W-:Y:S04]  /*13350*/  LDGSTS.E [R194+0x2b400], [R168.64], P3 ;  /* 0x2b400000a8c27fae */ /* 0x0003e8000992184c */
        /* <DEDUP_REMOVED lines=9> */
[----:B------:R-:W3:Y:S04]  /*133f0*/  LDL.LU.64 R110, [R1+0x408] ;  /* 0x00040800016e7983 */ /* 0x000ee80000300a00 */
[----:B-1----:R-:W3:Y:S04]  /*13400*/  LDL.LU.64 R170, [R1+0xa00] ;  /* 0x000a000001aa7983 */ /* 0x002ee80000300a00 */
[----:B------:R-:W3:Y:S04]  /*13410*/  LDL.LU.64 R168, [R1+0x9f8] ;  /* 0x0009f80001a87983 */ /* 0x000ee80000300a00 */
[----:B------:R-:W3:Y:S04]  /*13420*/  LDL.LU.64 R166, [R1+0x9f0] ;  /* 0x0009f00001a67983 */ /* 0x000ee80000300a00 */
        /* <DEDUP_REMOVED lines=10> */
[----:B------:R-:W-:-:S03]  /*134d0*/  LOP3.LUT R194, R4, 0x40, RZ, 0x3c, !PT ;  /* 0x0000004004c27812 */ /* 0x000fc600078e3cff */
[----:B------:R1:W-:Y:S04]  /*134e0*/  LDGSTS.E [R252+0x2a600], [R162.64], P3 ;  /* 0x2a600000a2fc7fae */ /* 0x0003e8000992184c */
[----:B----4-:R-:W4:Y:S04]  /*134f0*/  LDL.LU.64 R164, [R1+0x9e8] ;  /* 0x0009e80001a47983 */ /* 0x010f280000300a00 */
[----:B------:R-:W4:Y:S04]  /*13500*/  LDL.LU.64 R56, [R1+0x5c0] ;  /* 0x0005c00001387983 */ /* 0x000f280000300a00 */
[----:B-1----:R-:W4:Y:S04]  /*13510*/  LDL.LU.64 R250, [R1+0x580] ;  /* 0x0005800001fa7983 */ /* 0x002f280000300a00 */
[----:B------:R-:W4:Y:S04]  /*13520*/  LDL.LU.64 R32, [R1+0x540] ;  /* 0x0005400001207983 */ /* 0x000f280000300a00 */
[----:B------:R-:W4:Y:S04]  /*13530*/  LDL.LU.64 R48, [R1+0x500] ;  /* 0x0005000001307983 */ /* 0x000f280000300a00 */
[----:B------:R-:W4:Y:S04]  /*13540*/  LDL.LU.64 R64, [R1+0x4c0] ;  /* 0x0004c00001407983 */ /* 0x000f280000300a00 */
[----:B------:R-:W4:Y:S04]  /*13550*/  LDL.LU.64 R80, [R1+0x480] ;  /* 0x0004800001507983 */ /* 0x000f280000300a00 */
[----:B------:R-:W4:Y:S04]  /*13560*/  LDL.LU.64 R96, [R1+0x440] ;  /* 0x0004400001607983 */ /* 0x000f280000300a00 */
[----:B------:R-:W4:Y:S04]  /*13570*/  LDL.LU.64 R112, [R1+0x400] ;  /* 0x0004000001707983 */ /* 0x000f280000300a00 */
        /* <DEDUP_REMOVED lines=9> */
[----:B--2---:R1:W-:Y:S04]  /*13610*/  LDGSTS.E [R194+0x20800], [R72.64], P3 ;  /* 0x2080000048c27fae */ /* 0x0043e8000992184c */
        /* <DEDUP_REMOVED lines=12> */
[----:B------:R1:W-:Y:S04]  /*136e0*/  LDGSTS.E [R194+0x2b800], [R152.64], P3 ;  /* 0x2b80000098c27fae */ /* 0x0003e8000992184c */
[----:B---3--:R-:W3:Y:S04]  /*136f0*/  LDL.LU.64 R248, [R1+0x578] ;  /* 0x0005780001f87983 */ /* 0x008ee80000300a00 */
        /* <DEDUP_REMOVED lines=9> */
[----:B------:R-:W3:Y:S04]  /*13790*/  LDL.LU.64 R114, [R1+0x3f8] ;  /* 0x0003f80001727983 */ /* 0x000ee80000300a00 */
[----:B-1----:R-:W3:Y:S04]  /*137a0*/  LDL.LU.64 R154, [R1+0x9c0] ;  /* 0x0009c000019a7983 */ /* 0x002ee80000300a00 */
[----:B------:R-:W3:Y:S04]  /*137b0*/  LDL.LU.64 R152, [R1+0x9b8] ;  /* 0x0009b80001987983 */ /* 0x000ee80000300a00 */
[----:B------:R-:W3:Y:S01]  /*137c0*/  LDL.LU.64 R150, [R1+0x9b0] ;  /* 0x0009b00001967983 */ /* 0x000ee20000300a00 */
[----:B------:R-:W-:-:S03]  /*137d0*/  IMAD.WIDE R246, R195, 0x4, R116 ;  /* 0x00000004c3f67825 */ /* 0x000fc600078e0274 */
        /* <DEDUP_REMOVED lines=29> */
[----:B------:R-:W4:Y:S04]  /*139b0*/  LDL.LU.64 R140, [R1+0x988] ;  /* 0x00098800018c7983 */ /* 0x000f280000300a00 */
[----:B------:R-:W4:Y:S01]  /*139c0*/  LDL.LU.64 R138, [R1+0x980] ;  /* 0x00098000018a7983 */ /* 0x000f220000300a00 */
[----:B------:R-:W-:-:S03]  /*139d0*/  LOP3.LUT R252, R4, 0x70, RZ, 0x3c, !PT ;  /* 0x0000007004fc7812 */ /* 0x000fc600078e3cff */
[----:B------:R-:W4:Y:S04]  /*139e0*/  LDL.LU.64 R136, [R1+0x978] ;  /* 0x0009780001887983 */ /* 0x000f280000300a00 */
[----:B------:R-:W4:Y:S04]  /*139f0*/  LDL.LU.64 R134, [R1+0x970] ;  /* 0x0009700001867983 */ /* 0x000f280000300a00 */
        /* <DEDUP_REMOVED lines=13> */
[----:B------:R1:W-:Y:S04]  /*13ad0*/  LDGSTS.E [R194+0x2bc00], [R118.64], P3 ;  /* 0x2bc0000076c27fae */ /* 0x0003e8000992184c */
[----:B-1----:R-:W2:Y:S04]  /*13ae0*/  LDL.LU.64 R128, [R1+0x958] ;  /* 0x0009580001807983 */ /* 0x002ea80000300a00 */
[----:B------:R1:W-:Y:S04]  /*13af0*/  LDGSTS.E [R194+0x2cc00], [R120.64], P3 ;  /* 0x2cc0000078c27fae */ /* 0x0003e8000992184c */
[----:B------:R-:W2:Y:S04]  /*13b00*/  LDL.LU.64 R118, [R1+0x950] ;  /* 0x0009500001767983 */ /* 0x000ea80000300a00 */
[----:B------:R1:W-:Y:S04]  /*13b10*/  LDGSTS.E [R194+0x2dc00], [R14.64], P3 ;  /* 0x2dc000000ec27fae */ /* 0x0003e8000992184c */
[----:B------:R4:W-:Y:S04]  /*13b20*/  LDGSTS.E [R194+0x2ec00], [R12.64], P3 ;  /* 0x2ec000000cc27fae */ /* 0x0009e8000992184c */
[----:B------:R4:W-:Y:S04]  /*13b30*/  LDGSTS.E [R194+0x2fc00], [R10.64], P3 ;  /* 0x2fc000000ac27fae */ /* 0x0009e8000992184c */
[----:B-1----:R-:W3:Y:S04]  /*13b40*/  LDL.LU.64 R120, [R1+0x948] ;  /* 0x0009480001787983 */ /* 0x002ee80000300a00 */
        /* <DEDUP_REMOVED lines=11> */
[----:B-1----:R-:W4:Y:S04]  /*13c00*/  LDL.LU.64 R122, [R1+0x940] ;  /* 0x00094000017a7983 */ /* 0x002f280000300a00 */
[----:B------:R-:W4:Y:S04]  /*13c10*/  LDL.LU.64 R124, [R1+0x938] ;  /* 0x00093800017c7983 */ /* 0x000f280000300a00 */
[----:B------:R-:W4:Y:S04]  /*13c20*/  LDL.LU.64 R126, [R1+0x930] ;  /* 0x00093000017e7983 */ /* 0x000f280000300a00 */
[----:B------:R1:W-:Y:S04]  /*13c30*/  LDGSTS.E [R252+0x2be00], [R24.64], P3 ;  /* 0x2be0000018fc7fae */ /* 0x0003e8000992184c */
[----:B------:R1:W-:Y:S04]  /*13c40*/  LDGSTS.E [R252+0x2ce00], [R18.64], P3 ;  /* 0x2ce0000012fc7fae */ /* 0x0003e8000992184c */
[----:B------:R1:W-:Y:S04]  /*13c50*/  LDGSTS.E [R252+0x2de00], [R16.64], P3 ;  /* 0x2de0000010fc7fae */ /* 0x0003e8000992184c */
[----:B------:R1:W-:Y:S04]  /*13c60*/  LDGSTS.E [R252+0x2ee00], [R8.64], P3 ;  /* 0x2ee0000008fc7fae */ /* 0x0003e8000992184c */
[----:B------:R2:W-:Y:S04]  /*13c70*/  LDGSTS.E [R252+0x2fe00], [R246.64], P3 ;  /* 0x2fe00000f6fc7fae */ /* 0x0005e8000992184c */
[----:B------:R-:W0:Y:S01]  /*13c80*/  LDGDEPBAR ;  /* 0x00000000000079af */ /* 0x000e220000000000 */
[----:B------:R-:W-:-:S02]  /*13c90*/  SEL R6, R6, RZ, P2 ;  /* 0x000000ff06067207 */ /* 0x000fc40001000000 */
[C---:B------:R-:W-:Y:S02]  /*13ca0*/  LOP3.LUT R194, R3.reuse, 0x18, RZ, 0xfc, !PT ;  /* 0x0000001803c27812 */ /* 0x040fe400078efcff */
[----:B-1----:R-:W-:Y:S02]  /*13cb0*/  SEL R8, RZ, 0x4, P0 ;  /* 0x00000004ff087807 */ /* 0x002fe40000000000 */
[----:B------:R-:W-:Y:S02]  /*13cc0*/  ISETP.NE.U32.AND P0, PT, R6, RZ, PT ;  /* 0x000000ff0600720c */ /* 0x000fe40003f05070 */
[----:B------:R-:W-:Y:S02]  /*13cd0*/  ISETP.GE.AND P3, PT, R194, UR7, PT ;  /* 0x00000007c2007c0c */ /* 0x000fe4000bf66270 */
[----:B------:R-:W-:Y:S02]  /*13ce0*/  LOP3.LUT R194, R3, 0x1c, RZ, 0xfc, !PT ;  /* 0x0000001c03c27812 */ /* 0x000fe400078efcff */
[----:B------:R-:W-:-:S02]  /*13cf0*/  SEL R8, R8, RZ, P2 ;  /* 0x000000ff08087207 */ /* 0x000fc40001000000 */
[----:B------:R-:W-:Y:S02]  /*13d00*/  SEL R9, RZ, 0x4, P3 ;  /* 0x00000004ff097807 */ /* 0x000fe40001800000 */
[----:B------:R-:W-:Y:S02]  /*13d10*/  ISETP.NE.U32.AND P3, PT, R8, RZ, PT ;  /* 0x000000ff0800720c */ /* 0x000fe40003f65070 */
[----:B------:R-:W-:Y:S01]  /*13d20*/  SEL R8, R9, RZ, P2 ;  /* 0x000000ff09087207 */ /* 0x000fe20001000000 */
[----:B------:R-:W-:-:S04]  /*13d30*/  IMAD.WIDE R134, R5, 0x4, R134 ;  /* 0x0000000405867825 */ /* 0x000fc800078e0286 */
[----:B------:R-:W-:-:S04]  /*13d40*/  IMAD.WIDE R136, R5, 0x4, R136 ;  /* 0x0000000405887825 */ /* 0x000fc800078e0288 */
[----:B------:R-:W-:-:S04]  /*13d50*/  IMAD.WIDE R138, R5, 0x4, R138 ;  /* 0x00000004058a7825 */ /* 0x000fc800078e028a */
[----:B------:R-:W-:-:S04]  /*13d60*/  IMAD.WIDE R140, R5, 0x4, R140 ;  /* 0x00000004058c7825 */ /* 0x000fc800078e028c */
[----:B------:R-:W-:-:S04]  /*13d70*/  IMAD.WIDE R142, R5, 0x4, R142 ;  /* 0x00000004058e7825 */ /* 0x000fc800078e028e */
[----:B------:R-:W-:-:S04]  /*13d80*/  IMAD.WIDE R144, R5, 0x4, R144 ;  /* 0x0000000405907825 */ /* 0x000fc800078e0290 */
[----:B------:R-:W-:-:S04]  /*13d90*/  IMAD.WIDE R146, R5, 0x4, R146 ;  /* 0x0000000405927825 */ /* 0x000fc800078e0292 */
[C---:B--2---:R-:W-:Y:S01]  /*13da0*/  IMAD.WIDE R6, R5.reuse, 0x4, R118 ;  /* 0x0000000405067825 */ /* 0x044fe200078e0276 */
[----:B------:R-:W-:Y:S03]  /*13db0*/  BAR.SYNC.DEFER_BLOCKING 0x0 ;  /* 0x0000000000007b1d */ /* 0x000fe60000010000 */
[----:B---3--:R-:W-:-:S03]  /*13dc0*/  IMAD.WIDE R10, R5, 0x4, R120 ;  /* 0x00000004050a7825 */ /* 0x008fc600078e0278 */
[----:B------:R-:W-:Y:S01]  /*13dd0*/  @!PT LDS RZ, [RZ] ;  /* 0x00000000fffff984 */ /* 0x000fe20000000800 */
[----:B------:R-:W-:Y:S01]  /*13de0*/  @!PT LDS RZ, [RZ] ;  /* 0x00000000fffff984 */ /* 0x000fe20000000800 */
[----:B------:R-:W-:Y:S01]  /*13df0*/  @!PT LDS RZ, [RZ] ;  /* 0x00000000fffff984 */ /* 0x000fe20000000800 */
[----:B------:R1:W-:Y:S01]  /*13e00*/  LDGSTS.E [R2+0x68000], [R6.64], P6 ;  /* 0x6800000006027fae */ /* 0x0003e2000b12184c */
[----:B------:R-:W-:Y:S02]  /*13e10*/  ISETP.GE.AND P6, PT, R194, UR7, PT ;  /* 0x00000007c2007c0c */ /* 0x000fe4000bfc6270 */
[C---:B------:R-:W-:Y:S01]  /*13e20*/  LOP3.LUT R194, R3.reuse, 0x20, RZ, 0xfc, !PT ;  /* 0x0000002003c27812 */ /* 0x040fe200078efcff */
[----:B------:R2:W-:Y:S01]  /*13e30*/  LDGSTS.E [R2+0x68400], [R10.64], P4 ;  /* 0x684000000a027fae */ /* 0x0005e2000a12184c */
[----:B------:R-:W-:Y:S02]  /*13e40*/  SEL R9, RZ, 0x4, P6 ;  /* 0x00000004ff097807 */ /* 0x000fe40003000000 */
[----:B------:R-:W-:Y:S02]  /*13e50*/  ISETP.GE.AND P6, PT, R194, UR7, PT ;  /* 0x00000007c2007c0c */ /* 0x000fe4000bfc6270 */
[----:B------:R-:W-:Y:S02]  /*13e60*/  LOP3.LUT R194, R3, 0x24, RZ, 0xfc, !PT ;  /* 0x0000002403c27812 */ /* 0x000fe400078efcff */
[----:B------:R-:W-:-:S02]  /*13e70*/  ISETP.NE.U32.AND P4, PT, R8, RZ, PT ;  /* 0x000000ff0800720c */ /* 0x000fc40003f85070 */
[----:B------:R-:W-:Y:S02]  /*13e80*/  SEL R8, R9, RZ, P2 ;  /* 0x000000ff09087207 */ /* 0x000fe40001000000 */
[----:B------:R-:W-:Y:S02]  /*13e90*/  SEL R9, RZ, 0x4, P6 ;  /* 0x00000004ff097807 */ /* 0x000fe40003000000 */
[----:B------:R-:W-:Y:S02]  /*13ea0*/  ISETP.GE.AND P6, PT, R194, UR7, PT ;  /* 0x00000007c2007c0c */ /* 0x000fe4000bfc6270 */
[----:B------:R-:W-:Y:S01]  /*13eb0*/  LOP3.LUT R194, R3, 0x28, RZ, 0xfc, !PT ;  /* 0x0000002803c27812 */ /* 0x000fe200078efcff */
[----:B------:R-:W-:-:S04]  /*13ec0*/  IMAD.WIDE R128, R5, 0x4, R128 ;  /* 0x0000000405807825 */ /* 0x000fc800078e0280 */
[----:B------:R-:W-:-:S04]  /*13ed0*/  IMAD.WIDE R130, R5, 0x4, R130 ;  /* 0x0000000405827825 */ /* 0x000fc800078e0282 */
[----:B------:R-:W-:-:S04]  /*13ee0*/  IMAD.WIDE R132, R5, 0x4, R132 ;  /* 0x0000000405847825 */ /* 0x000fc800078e0284 */
[----:B------:R-:W-:-:S04]  /*13ef0*/  IMAD.WIDE R148, R5, 0x4, R148 ;  /* 0x0000000405947825 */ /* 0x000fc800078e0294 */
[----:B------:R-:W-:-:S04]  /*13f00*/  IMAD.WIDE R150, R5, 0x4, R150 ;  /* 0x0000000405967825 */ /* 0x000fc800078e0296 */
[----:B------:R-:W-:-:S04]  /*13f10*/  IMAD.WIDE R152, R5, 0x4, R152 ;  /* 0x0000000405987825 */ /* 0x000fc800078e0298 */
[----:B------:R-:W-:-:S04]  /*13f20*/  IMAD.WIDE R154, R5, 0x4, R154 ;  /* 0x00000004059a7825 */ /* 0x000fc800078e029a */
[----:B----4-:R-:W-:-:S04]  /*13f30*/  IMAD.WIDE R14, R5, 0x4, R122 ;  /* 0x00000004050e7825 */ /* 0x010fc800078e027a */
[----:B------:R-:W-:Y:S01]  /*13f40*/  IMAD.WIDE R18, R5, 0x4, R124 ;  /* 0x0000000405127825 */ /* 0x000fe200078e027c */
[----:B------:R3:W-:Y:S01]  /*13f50*/  LDGSTS.E [R2+0x68800], [R14.64], P5 ;  /* 0x688000000e027fae */ /* 0x0007e2000a92184c */
[----:B------:R-:W-:Y:S02]  /*13f60*/  ISETP.NE.U32.AND P5, PT, R8, RZ, PT ;  /* 0x000000ff0800720c */ /* 0x000fe40003fa5070 */
[----:B------:R-:W-:Y:S01]  /*13f70*/  SEL R8, R9, RZ, P2 ;  /* 0x000000ff09087207 */ /* 0x000fe20001000000 */
[----:B------:R-:W-:Y:S01]  /*13f80*/  IMAD.WIDE R126, R5, 0x4, R126 ;  /* 0x00000004057e7825 */ /* 0x000fe200078e027e */
[----:B------:R-:W-:Y:S01]  /*13f90*/  SEL R9, RZ, 0x4, P6 ;  /* 0x00000004ff097807 */ /* 0x000fe20003000000 */
[----:B------:R2:W-:Y:S01]  /*13fa0*/  LDGSTS.E [R2+0x68c00], [R18.64], P1 ;  /* 0x68c0000012027fae */ /* 0x0005e2000892184c */
[----:B------:R-:W-:Y:S02]  /*13fb0*/  ISETP.GE.AND P6, PT, R194, UR7, PT ;  /* 0x00000007c2007c0c */ /* 0x000fe4000bfc6270 */
[----:B------:R-:W-:Y:S01]  /*13fc0*/  LOP3.LUT R194, R3, 0x2c, RZ, 0xfc, !PT ;  /* 0x0000002c03c27812 */ /* 0x000fe200078efcff */
[----:B------:R1:W-:Y:S01]  /*13fd0*/  LDGSTS.E [R2+0x69000], [R126.64], P0 ;  /* 0x690000007e027fae */ /* 0x0003e2000812184c */
[----:B------:R-:W-:-:S02]  /*13fe0*/  ISETP.NE.U32.AND P1, PT, R8, RZ, PT ;  /* 0x000000ff0800720c */ /* 0x000fc40003f25070 */
[----:B------:R-:W-:Y:S01]  /*13ff0*/  SEL R8, R9, RZ, P2 ;  /* 0x000000ff09087207 */ /* 0x000fe20001000000 */
[----:B------:R1:W-:Y:S01]  /*14000*/  LDGSTS.E [R2+0x69400], [R128.64], P3 ;  /* 0x6940000080027fae */ /* 0x0003e2000992184c */
[----:B------:R-:W-:Y:S02]  /*14010*/  SEL R9, RZ, 0x4, P6 ;  /* 0x00000004ff097807 */ /* 0x000fe40003000000 */
[----:B------:R-:W-:Y:S01]  /*14020*/  ISETP.GE.AND P6, PT, R194, UR7, PT ;  /* 0x00000007c2007c0c */ /* 0x000fe2000bfc6270 */
[----:B------:R1:W-:Y:S01]  /*14030*/  LDGSTS.E [R2+0x69800], [R130.64], P4 ;  /* 0x6980000082027fae */ /* 0x0003e2000a12184c */
[----:B------:R-:W-:Y:S02]  /*14040*/  LOP3.LUT R194, R3, 0x30, RZ, 0xfc, !PT ;  /* 0x0000003003c27812 */ /* 0x000fe400078efcff */
[----:B------:R-:W-:Y:S01]  /*14050*/  ISETP.NE.U32.AND P0, PT, R8, RZ, PT ;  /* 0x000000ff0800720c */ /* 0x000fe20003f05070 */
[----:B------:R1:W-:Y:S01]  /*14060*/  LDGSTS.E [R2+0x69c00], [R132.64], P5 ;  /* 0x69c0000084027fae */ /* 0x0003e2000a92184c */
[----:B------:R-:W-:-:S02]  /*14070*/  SEL R8, R9, RZ, P2 ;  /* 0x000000ff09087207 */ /* 0x000fc40001000000 */
[----:B------:R-:W-:Y:S01]  /*14080*/  SEL R9, RZ, 0x4, P6 ;  /* 0x00000004ff097807 */ /* 0x000fe20003000000 */
[----:B------:R1:W-:Y:S01]  /*14090*/  LDGSTS.E [R2+0x6a000], [R134.64], P1 ;  /* 0x6a00000086027fae */ /* 0x0003e2000892184c */
[----:B------:R-:W-:Y:S02]  /*140a0*/  ISETP.GE.AND P6, PT, R194, UR7, PT ;  /* 0x00000007c2007c0c */ /* 0x000fe4000bfc6270 */
[----:B------:R-:W-:Y:S02]  /*140b0*/  LOP3.LUT R194, R3, 0x34, RZ, 0xfc, !PT ;  /* 0x0000003403c27812 */ /* 0x000fe400078efcff */
[----:B------:R-:W-:Y:S02]  /*140c0*/  ISETP.NE.U32.AND P3, PT, R8, RZ, PT ;  /* 0x000000ff0800720c */ /* 0x000fe40003f65070 */
[----:B------:R-:W-:Y:S01]  /*140d0*/  SEL R8, R9, RZ, P2 ;  /* 0x000000ff09087207 */ /* 0x000fe20001000000 */
[----:B------:R1:W-:Y:S01]  /*140e0*/  LDGSTS.E [R2+0x6a400], [R136.64], P0 ;  /* 0x6a40000088027fae */ /* 0x0003e2000812184c */
[----:B------:R-:W-:-:S02]  /*140f0*/  SEL R9, RZ, 0x4, P6 ;  /* 0x00000004ff097807 */ /* 0x000fc40003000000 */
[----:B------:R-:W-:Y:S02]  /*14100*/  ISETP.GE.AND P6, PT, R194, UR7, PT ;  /* 0x00000007c2007c0c */ /* 0x000fe4000bfc6270 */
[----:B------:R-:W-:Y:S02]  /*14110*/  LOP3.LUT R194, R3, 0x38, RZ, 0xfc, !PT ;  /* 0x0000003803c27812 */ /* 0x000fe400078efcff */
[----:B------:R-:W-:Y:S02]  /*14120*/  ISETP.NE.U32.AND P4, PT, R8, RZ, PT ;  /* 0x000000ff0800720c */ /* 0x000fe40003f85070 */
[----:B------:R-:W-:Y:S01]  /*14130*/  SEL R8, R9, RZ, P2 ;  /* 0x000000ff09087207 */ /* 0x000fe20001000000 */
[----:B------:R1:W-:Y:S01]  /*14140*/  LDGSTS.E [R2+0x6a800], [R138.64], P3 ;  /* 0x6a8000008a027fae */ /* 0x0003e2000992184c */
[----:B------:R-:W-:Y:S02]  /*14150*/  SEL R9, RZ, 0x4, P6 ;  /* 0x00000004ff097807 */ /* 0x000fe40003000000 */
[----:B------:R-:W-:-:S02]  /*14160*/  ISETP.GE.AND P6, PT, R194, UR7, PT ;  /* 0x00000007c2007c0c */ /* 0x000fc4000bfc6270 */
[----:B------:R-:W-:Y:S02]  /*14170*/  LOP3.LUT R194, R3, 0x3c, RZ, 0xfc, !PT ;  /* 0x0000003c03c27812 */ /* 0x000fe400078efcff */
[----:B------:R-:W-:Y:S02]  /*14180*/  ISETP.NE.U32.AND P5, PT, R8, RZ, PT ;  /* 0x000000ff0800720c */ /* 0x000fe40003fa5070 */
[----:B------:R-:W-:Y:S01]  /*14190*/  SEL R8, R9, RZ, P2 ;  /* 0x000000ff09087207 */ /* 0x000fe20001000000 */
[----:B------:R1:W-:Y:S01]  /*141a0*/  LDGSTS.E [R2+0x6ac00], [R140.64], P4 ;  /* 0x6ac000008c027fae */ /* 0x0003e2000a12184c */
[----:B------:R-:W-:Y:S02]  /*141b0*/  SEL R9, RZ, 0x4, P6 ;  /* 0x00000004ff097807 */ /* 0x000fe40003000000 */
[----:B------:R-:W-:Y:S02]  /*141c0*/  ISETP.GE.AND P6, PT, R194, UR7, PT ;  /* 0x00000007c2007c0c */ /* 0x000fe4000bfc6270 */
[----:B------:R-:W-:-:S02]  /*141d0*/  LOP3.LUT R194, R3, 0x40, RZ, 0xfc, !PT ;  /* 0x0000004003c27812 */ /* 0x000fc400078efcff */
[----:B------:R-:W-:Y:S02]  /*141e0*/  ISETP.NE.U32.AND P1, PT, R8, RZ, PT ;  /* 0x000000ff0800720c */ /* 0x000fe40003f25070 */
[----:B------:R-:W-:Y:S01]  /*141f0*/  SEL R8, R9, RZ, P2 ;  /* 0x000000ff09087207 */ /* 0x000fe20001000000 */
[----:B------:R1:W-:Y:S01]  /*14200*/  LDGSTS.E [R2+0x6b000], [R142.64], P5 ;  /* 0x6b0000008e027fae */ /* 0x0003e2000a92184c */
[----:B------:R-:W-:Y:S02]  /*14210*/  SEL R9, RZ, 0x4, P6 ;  /* 0x00000004ff097807 */ /* 0x000fe40003000000 */
[----:B------:R-:W-:Y:S02]  /*14220*/  ISETP.GE.AND P6, PT, R194, UR7, PT ;  /* 0x00000007c2007c0c */ /* 0x000fe4000bfc6270 */
[----:B------:R-:W-:Y:S02]  /*14230*/  LOP3.LUT R194, R3, 0x44, RZ, 0xfc, !PT ;  /* 0x0000004403c27812 */ /* 0x000fe400078efcff */
[----:B------:R-:W-:-:S02]  /*14240*/  ISETP.NE.U32.AND P0, PT, R8, RZ, PT ;  /* 0x000000ff0800720c */ /* 0x000fc40003f05070 */
[----:B------:R-:W-:Y:S01]  /*14250*/  SEL R8, R9, RZ, P2 ;  /* 0x000000ff09087207 */ /* 0x000fe20001000000 */
[----:B------:R1:W-:Y:S01]  /*14260*/  LDGSTS.E [R2+0x6b400], [R144.64], P1 ;  /* 0x6b40000090027fae */ /* 0x0003e2000892184c */
[----:B------:R-:W-:Y:S02]  /*14270*/  SEL R9, RZ, 0x4, P6 ;  /* 0x00000004ff097807 */ /* 0x000fe40003000000 */
        /* <DEDUP_REMOVED lines=28> */
[----:B------:R-:W-:Y:S01]  /*14440*/  IMAD.WIDE R156, R5, 0x4, R156 ;  /* 0x00000004059c7825 */ /* 0x000fe200078e029c */
[----:B------:R-:W-:Y:S01]  /*14450*/  SEL R9, RZ, 0x4, P6 ;  /* 0x00000004ff097807 */ /* 0x000fe20003000000 */
[----:B------:R1:W-:Y:S01]  /*14460*/  LDGSTS.E [R2+0x6c800], [R154.64], P1 ;  /* 0x6c8000009a027fae */ /* 0x0003e2000892184c */
[----:B------:R-:W-:Y:S02]  /*14470*/  ISETP.GE.AND P6, PT, R194, UR7, PT ;  /* 0x00000007c2007c0c */ /* 0x000fe4000bfc6270 */
[----:B------:R-:W-:Y:S02]  /*14480*/  LOP3.LUT R194, R3, 0x5c, RZ, 0xfc, !PT ;  /* 0x0000005c03c27812 */ /* 0x000fe400078efcff */
[----:B------:R-:W-:Y:S02]  /*14490*/  ISETP.NE.U32.AND P3, PT, R8, RZ, PT ;  /* 0x000000ff0800720c */ /* 0x000fe40003f65070 */
[----:B------:R-:W-:Y:S01]  /*144a0*/  SEL R8, R9, RZ, P2 ;  /* 0x000000ff09087207 */ /* 0x000fe20001000000 */
[----:B------:R-:W-:Y:S01]  /*144b0*/  IMAD.WIDE R158, R5, 0x4, R158 ;  /* 0x00000004059e7825 */ /* 0x000fe200078e029e */
[----:B------:R-:W-:Y:S01]  /*144c0*/  SEL R9, RZ, 0x4, P6 ;  /* 0x00000004ff097807 */ /* 0x000fe20003000000 */
[----:B------:R1:W-:Y:S01]  /*144d0*/  LDGSTS.E [R2+0x6cc00], [R156.64], P0 ;  /* 0x6cc000009c027fae */ /* 0x0003e2000812184c */
[----:B------:R-:W-:-:S02]  /*144e0*/  ISETP.GE.AND P6, PT, R194, UR7, PT ;  /* 0x00000007c2007c0c */ /* 0x000fc4000bfc6270 */
[----:B------:R-:W-:Y:S02]  /*144f0*/  LOP3.LUT R194, R3, 0x60, RZ, 0xfc, !PT ;  /* 0x0000006003c27812 */ /* 0x000fe400078efcff */
[----:B------:R-:W-:Y:S02]  /*14500*/  ISETP.NE.U32.AND P4, PT, R8, RZ, PT ;  /* 0x000000ff0800720c */ /* 0x000fe40003f85070 */
[----:B------:R-:W-:Y:S01]  /*14510*/  SEL R8, R9, RZ, P2 ;  /* 0x000000ff09087207 */ /* 0x000fe20001000000 */
[----:B------:R-:W-:Y:S01]  /*14520*/  IMAD.WIDE R160, R5, 0x4, R160 ;  /* 0x0000000405a07825 */ /* 0x000fe200078e02a0 */
[----:B------:R-:W-:Y:S01]  /*14530*/  SEL R9, RZ, 0x4, P6 ;  /* 0x00000004ff097807 */ /* 0x000fe20003000000 */
[----:B------:R1:W-:Y:S01]  /*14540*/  LDGSTS.E [R2+0x6d000], [R158.64], P3 ;  /* 0x6d0000009e027fae */ /* 0x0003e2000992184c */
[----:B------:R-:W-:Y:S02]  /*14550*/  ISETP.GE.AND P6, PT, R194, UR7, PT ;  /* 0x00000007c2007c0c */ /* 0x000fe4000bfc6270 */
[----:B------:R-:W-:-:S02]  /*14560*/  LOP3.LUT R194, R3, 0x64, RZ, 0xfc, !PT ;  /* 0x0000006403c27812 */ /* 0x000fc400078efcff */
[----:B------:R-:W-:Y:S02]  /*14570*/  ISETP.NE.U32.AND P5, PT, R8, RZ, PT ;  /* 0x000000ff0800720c */ /* 0x000fe40003fa5070 */
[----:B------:R-:W-:Y:S01]  /*14580*/  SEL R8, R9, RZ, P2 ;  /* 0x000000ff09087207 */ /* 0x000fe20001000000 */
[----:B------:R-:W-:Y:S01]  /*14590*/  IMAD.WIDE R162, R5, 0x4, R162 ;  /* 0x0000000405a27825 */ /* 0x000fe200078e02a2 */
[----:B------:R-:W-:Y:S01]  /*145a0*/  SEL R9, RZ, 0x4, P6 ;  /* 0x00000004ff097807 */ /* 0x000fe20003000000 */
[----:B------:R1:W-:Y:S01]  /*145b0*/  LDGSTS.E [R2+0x6d400], [R160.64], P4 ;  /* 0x6d400000a0027fae */ /* 0x0003e2000a12184c */
        /* <DEDUP_REMOVED lines=51> */
[----:B------:R-:W-:Y:S02]  /*148f0*/  SEL R8, R9, RZ, P2 ;  /* 0x000000ff09087207 */ /* 0x000fe40001000000 */
[----:B------:R-:W-:Y:S02]  /*14900*/  SEL R9, RZ, 0x4, P6 ;  /* 0x00000004ff097807 */ /* 0x000fe40003000000 */
[----:B------:R-:W-:Y:S02]  /*14910*/  ISETP.GE.AND P6, PT, R194, UR7, PT ;  /* 0x00000007c2007c0c */ /* 0x000fe4000bfc6270 */
[----:B------:R-:W-:Y:S02]  /*14920*/  LOP3.LUT R194, R3, 0xa, RZ, 0xfc, !PT ;  /* 0x0000000a03c27812 */ /* 0x000fe400078efcff */
[----:B------:R-:W-:-:S02]  /*14930*/  ISETP.NE.U32.AND P4, PT, R8, RZ, PT ;  /* 0x000000ff0800720c */ /* 0x000fc40003f85070 */
[----:B------:R-:W-:Y:S02]  /*14940*/  SEL R8, R9, RZ, P2 ;  /* 0x000000ff09087207 */ /* 0x000fe40001000000 */
[----:B------:R-:W-:Y:S02]  /*14950*/  SEL R9, RZ, 0x4, P6 ;  /* 0x00000004ff097807 */ /* 0x000fe40003000000 */
[----:B------:R-:W-:Y:S02]  /*14960*/  ISETP.GE.AND P6, PT, R194, UR7, PT ;  /* 0x00000007c2007c0c */ /* 0x000fe4000bfc6270 */
[----:B------:R-:W-:Y:S02]  /*14970*/  LOP3.LUT R194, R3, 0xe, RZ, 0xfc, !PT ;  /* 0x0000000e03c27812 */ /* 0x000fe400078efcff */
[----:B------:R-:W-:Y:S02]  /*14980*/  ISETP.NE.U32.AND P5, PT, R8, RZ, PT ;  /* 0x000000ff0800720c */ /* 0x000fe40003fa5070 */
[----:B------:R-:W-:-:S02]  /*14990*/  SEL R8, R9, RZ, P2 ;  /* 0x000000ff09087207 */ /* 0x000fc40001000000 */
[----:B------:R-:W-:Y:S02]  /*149a0*/  SEL R9, RZ, 0x4, P6 ;  /* 0x00000004ff097807 */ /* 0x000fe40003000000 */
[----:B------:R-:W-:Y:S02]  /*149b0*/  ISETP.GE.AND P6, PT, R194, UR7, PT ;  /* 0x00000007c2007c0c */ /* 0x000fe4000bfc6270 */
[----:B------:R-:W-:Y:S02]  /*149c0*/  LOP3.LUT R194, R3, 0x12, RZ, 0xfc, !PT ;  /* 0x0000001203c27812 */ /* 0x000fe400078efcff */
[----:B------:R-:W-:Y:S01]  /*149d0*/  ISETP.NE.U32.AND P1, PT, R8, RZ, PT ;  /* 0x000000ff0800720c */ /* 0x000fe20003f25070 */
[----:B------:R-:W-:Y:S01]  /*149e0*/  IMAD.WIDE R176, R5, 0x4, R176 ;  /* 0x0000000405b07825 */ /* 0x000fe200078e02b0 */
[----:B------:R-:W-:Y:S02]  /*149f0*/  SEL R8, R9, RZ, P2 ;  /* 0x000000ff09087207 */ /* 0x000fe40001000000 */
[----:B------:R-:W-:-:S02]  /*14a00*/  SEL R9, RZ, 0x4, P6 ;  /* 0x00000004ff097807 */ /* 0x000fc40003000000 */
[----:B------:R-:W-:Y:S01]  /*14a10*/  ISETP.GE.AND P6, PT, R194, UR7, PT ;  /* 0x00000007c2007c0c */ /* 0x000fe2000bfc6270 */
[----:B------:R-:W-:Y:S01]  /*14a20*/  IMAD.WIDE R178, R5, 0x4, R178 ;  /* 0x0000000405b27825 */ /* 0x000fe200078e02b2 */
[----:B------:R-:W-:Y:S01]  /*14a30*/  LOP3.LUT R194, R3, 0x16, RZ, 0xfc, !PT ;  /* 0x0000001603c27812 */ /* 0x000fe200078efcff */
[----:B------:R1:W-:Y:S01]  /*14a40*/  LDGSTS.E [R2+0x6f400], [R176.64], P0 ;  /* 0x6f400000b0027fae */ /* 0x0003e2000812184c */
[----:B------:R-:W-:Y:S02]  /*14a50*/  SEL R12, RZ, 0x4, P6 ;  /* 0x00000004ff0c7807 */ /* 0x000fe40003000000 */
[----:B------:R-:W-:Y:S01]  /*14a60*/  ISETP.NE.U32.AND P0, PT, R8, RZ, PT ;  /* 0x000000ff0800720c */ /* 0x000fe20003f05070 */
[----:B------:R1:W-:Y:S01]  /*14a70*/  LDGSTS.E [R2+0x6f800], [R178.64], P3 ;  /* 0x6f800000b2027fae */ /* 0x0003e2000992184c */
[----:B------:R-:W-:Y:S02]  /*14a80*/  ISETP.GE.AND P6, PT, R194, UR7, PT ;  /* 0x00000007c2007c0c */ /* 0x000fe4000bfc6270 */
[----:B------:R-:W-:Y:S01]  /*14a90*/  SEL R8, R9, RZ, P2 ;  /* 0x000000ff09087207 */ /* 0x000fe20001000000 */
[----:B------:R-:W-:Y:S01]  /*14aa0*/  IMAD.WIDE R180, R5, 0x4, R180 ;  /* 0x0000000405b47825 */ /* 0x000fe200078e02b4 */
[----:B------:R-:W-:-:S02]  /*14ab0*/  SEL R16, RZ, 0x4, P6 ;  /* 0x00000004ff107807 */ /* 0x000fc40003000000 */
[----:B------:R-:W-:Y:S01]  /*14ac0*/  ISETP.NE.U32.AND P3, PT, R8, RZ, PT ;  /* 0x000000ff0800720c */ /* 0x000fe20003f65070 */
[C---:B------:R-:W-:Y:S01]  /*14ad0*/  IMAD.WIDE R8, R5.reuse, 0x4, R182 ;  /* 0x0000000405087825 */ /* 0x040fe200078e02b6 */
[----:B------:R-:W-:Y:S01]  /*14ae0*/  SEL R16, R16, RZ, P2 ;  /* 0x000000ff10107207 */ /* 0x000fe20001000000 */
[----:B------:R1:W-:Y:S04]  /*14af0*/  LDGSTS.E [R2+0x6fc00], [R180.64], P4 ;  /* 0x6fc00000b4027fae */ /* 0x0003e8000a12184c */
[----:B------:R1:W-:Y:S01]  /*14b00*/  LDGSTS.E [R23+0x68200], [R8.64], P5 ;  /* 0x6820000008177fae */ /* 0x0003e2000a92184c */
[----:B------:R-:W-:Y:S01]  /*14b10*/  ISETP.NE.U32.AND P5, PT, R16, RZ, PT ;  /* 0x000000ff1000720c */ /* 0x000fe20003fa5070 */
[----:B------:R-:W-:Y:S02]  /*14b20*/  IMAD.WIDE R16, R5, 0x4, R186 ;  /* 0x0000000405107825 */ /* 0x000fe400078e02ba */
[----:B------:R-:W4:Y:S01]  /*14b30*/  LDL R187, [R1+0x644] ;  /* 0x0006440001bb7983 */ /* 0x000f220000100800 */
[----:B------:R-:W-:-:S02]  /*14b40*/  LOP3.LUT R194, R3, 0x1a, RZ, 0xfc, !PT ;  /* 0x0000001a03c27812 */ /* 0x000fc400078efcff */
[----:B------:R-:W-:Y:S02]  /*14b50*/  SEL R12, R12, RZ, P2 ;  /* 0x000000ff0c0c7207 */ /* 0x000fe40001000000 */
[----:B------:R-:W-:Y:S02]  /*14b60*/  ISETP.GE.AND P6, PT, R194, UR7, PT ;  /* 0x00000007c2007c0c */ /* 0x000fe4000bfc6270 */
[----:B------:R-:W-:Y:S02]  /*14b70*/  LOP3.LUT R194, R3, 0x1e, RZ, 0xfc, !PT ;  /* 0x0000001e03c27812 */ /* 0x000fe400078efcff */
[----:B------:R-:W-:Y:S02]  /*14b80*/  SEL R22, RZ, 0x4, P6 ;  /* 0x00000004ff167807 */ /* 0x000fe40003000000 */
[----:B------:R-:W-:Y:S01]  /*14b90*/  ISETP.NE.U32.AND P4, PT, R12, RZ, PT ;  /* 0x000000ff0c00720c */ /* 0x000fe20003f85070 */
[----:B------:R-:W-:Y:S01]  /*14ba0*/  IMAD.WIDE R12, R5, 0x4, R184 ;  /* 0x00000004050c7825 */ /* 0x000fe200078e02b8 */
[----:B------:R-:W-:-:S02]  /*14bb0*/  ISETP.GE.AND P6, PT, R194, UR7, PT ;  /* 0x00000007c2007c0c */ /* 0x000fc4000bfc6270 */
[C---:B------:R-:W-:Y:S02]  /*14bc0*/  LOP3.LUT R194, R3.reuse, 0x22, RZ, 0xfc, !PT ;  /* 0x0000002203c27812 */ /* 0x040fe400078efcff */
[----:B------:R-:W-:Y:S02]  /*14bd0*/  SEL R22, R22, RZ, P2 ;  /* 0x000000ff16167207 */ /* 0x000fe40001000000 */
[----:B-1----:R-:W-:Y:S02]  /*14be0*/  SEL R23, RZ, 0x4, P6 ;  /* 0x00000004ff177807 */ /* 0x002fe40003000000 */
        /* <DEDUP_REMOVED lines=16> */
[----:B------:R-:W-:-:S03]  /*14cf0*/  LOP3.LUT R25, R3, 0x62, RZ, 0xfc, !PT ;  /* 0x0000006203197812 */ /* 0x000fc600078efcff */
        /* <DEDUP_REMOVED lines=9> */
[----:B------:R-:W-:-:S03]  /*14d90*/  UIADD3 UR8, UR4, -0x200, URZ ;  /* 0xfffffe0004087890 */ /* 0x000fc6000fffe03f */
[C---:B------:R-:W-:Y:S01]  /*14da0*/  IMAD.WIDE R232, R5.reuse, 0x4, R232 ;  /* 0x0000000405e87825 */ /* 0x040fe200078e02e8 */
[----:B------:R-:W-:Y:S03]  /*14db0*/  STL.64 [R1+0x890], R2 ;  /* 0x0008900201007387 */ /* 0x000fe60000100a00 */
[C---:B------:R-:W-:Y:S01]  /*14dc0*/  IMAD.WIDE R8, R5.reuse, 0x4, R8 ;  /* 0x0000000405087825 */ /* 0x040fe200078e0208 */
[----:B------:R-:W-:Y:S03]  /*14dd0*/  STL.64 [R1+0x898], R6 ;  /* 0x0008980601007387 */ /* 0x000fe60000100a00 */
[----:B------:R-:W-:-:S04]  /*14de0*/  IMAD.WIDE R234, R5, 0x4, R234 ;  /* 0x0000000405ea7825 */ /* 0x000fc800078e02ea */
[C---:B--2---:R-:W-:Y:S01]  /*14df0*/  IMAD.WIDE R10, R5.reuse, 0x4, R10 ;  /* 0x00000004050a7825 */ /* 0x044fe200078e020a */
[----:B------:R1:W-:Y:S03]  /*14e00*/  STL.64 [R1+0x878], R8 ;  /* 0x0008780801007387 */ /* 0x0003e60000100a00 */
[C---:B------:R-:W-:Y:S01]  /*14e10*/  IMAD.WIDE R236, R5.reuse, 0x4, R236 ;  /* 0x0000000405ec7825 */ /* 0x040fe200078e02ec */
[----:B------:R-:W-:Y:S03]  /*14e20*/  STL.64 [R1+0x8a0], R10 ;  /* 0x0008a00a01007387 */ /* 0x000fe60000100a00 */
[----:B------:R-:W-:-:S04]  /*14e30*/  IMAD.WIDE R238, R5, 0x4, R238 ;  /* 0x0000000405ee7825 */ /* 0x000fc800078e02ee */
[----:B---3--:R-:W-:-:S04]  /*14e40*/  IMAD.WIDE R14, R5, 0x4, R14 ;  /* 0x00000004050e7825 */ /* 0x008fc800078e020e */
[----:B------:R-:W-:-:S04]  /*14e50*/  IMAD.WIDE R18, R5, 0x4, R18 ;  /* 0x0000000405127825 */ /* 0x000fc800078e0212 */
[----:B-1----:R-:W-:-:S04]  /*14e60*/  IMAD.WIDE R8, R5, 0x4, R188 ;  /* 0x0000000405087825 */ /* 0x002fc800078e02bc */
[----:B------:R-:W-:Y:S01]  /*14e70*/  IMAD.WIDE R6, R5, 0x4, R126 ;  /* 0x0000000405067825 */ /* 0x000fe200078e027e */
[----:B----4-:R1:W-:Y:S01]  /*14e80*/  LDGSTS.E [R187+0x68600], [R12.64], P1 ;  /* 0x686000000cbb7fae */ /* 0x0103e2000892184c */
[----:B------:R-:W-:Y:S02]  /*14e90*/  ISETP.NE.U32.AND P1, PT, R22, RZ, PT ;  /* 0x000000ff1600720c */ /* 0x000fe40003f25070 */
[----:B------:R-:W-:Y:S01]  /*14ea0*/  SEL R22, R23, RZ, P2 ;  /* 0x000000ff17167207 */ /* 0x000fe20001000000 */
[----:B------:R2:W-:Y:S01]  /*14eb0*/  LDGSTS.E [R187+0x68a00], [R16.64], P0 ;  /* 0x68a0000010bb7fae */ /* 0x0005e2000812184c */
[----:B------:R-:W-:Y:S02]  /*14ec0*/  SEL R23, RZ, 0x4, P6 ;  /* 0x00000004ff177807 */ /* 0x000fe40003000000 */
[----:B------:R-:W-:Y:S01]  /*14ed0*/  ISETP.GE.AND P6, PT, R194, UR7, PT ;  /* 0x00000007c2007c0c */ /* 0x000fe2000bfc6270 */
[----:B------:R3:W-:Y:S01]  /*14ee0*/  LDGSTS.E [R187+0x68e00], [R188.64], P3 ;  /* 0x68e00000bcbb7fae */ /* 0x0007e2000992184c */
[----:B------:R-:W-:-:S02]  /*14ef0*/  LOP3.LUT R194, R3, 0x2a, RZ, 0xfc, !PT ;  /* 0x0000002a03c27812 */ /* 0x000fc400078efcff */
[----:B------:R-:W-:Y:S01]  /*14f00*/  ISETP.NE.U32.AND P0, PT, R22, RZ, PT ;  /* 0x000000ff1600720c */ /* 0x000fe20003f05070 */
[----:B------:R4:W-:Y:S01]  /*14f10*/  LDGSTS.E [R187+0x69200], [R190.64], P4 ;  /* 0x69200000bebb7fae */ /* 0x0009e2000a12184c */
[----:B------:R-:W-:Y:S02]  /*14f20*/  SEL R22, R23, RZ, P2 ;  /* 0x000000ff17167207 */ /* 0x000fe40001000000 */
        /* <DEDUP_REMOVED lines=82> */
[----:B------:R-:W-:Y:S02]  /*15450*/  ISETP.NE.U32.AND P1, PT, R22, RZ, PT ;  /* 0x000000ff1600720c */ /* 0x000fe40003f25070 */
[----:B------:R-:W-:Y:S02]  /*15460*/  SEL R22, R23, RZ, P2 ;  /* 0x000000ff17167207 */ /* 0x000fe40001000000 */
[----:B------:R-:W-:Y:S01]  /*15470*/  SEL R23, RZ, 0x4, P6 ;  /* 0x00000004ff177807 */ /* 0x000fe20003000000 */
[----:B------:R1:W-:Y:S01]  /*15480*/  LDGSTS.E [R187+0x6d200], [R224.64], P5 ;  /* 0x6d200000e0bb7fae */ /* 0x0003e2000a92184c */
        /* <DEDUP_REMOVED lines=16> */
[----:B-1----:R-:W-:Y:S01]  /*15590*/  IMAD.WIDE R12, R5, 0x4, R12 ;  /* 0x00000004050c7825 */ /* 0x002fe200078e020c */
[----:B------:R-:W-:Y:S01]  /*155a0*/  SEL R22, RZ, 0x4, P6 ;  /* 0x00000004ff167807 */ /* 0x000fe20003000000 */
[----:B------:R1:W-:Y:S01]  /*155b0*/  LDGSTS.E [R187+0x6de00], [R230.64], P3 ;  /* 0x6de00000e6bb7fae */ /* 0x0003e2000992184c */
[----:B------:R-:W-:-:S02]  /*155c0*/  ISETP.GE.AND P6, PT, R25, UR7, PT ;  /* 0x0000000719007c0c */ /* 0x000fc4000bfc6270 */
[----:B------:R-:W-:Y:S02]  /*155d0*/  ISETP.NE.U32.AND P5, PT, R23, RZ, PT ;  /* 0x000000ff1700720c */ /* 0x000fe40003fa5070 */
[----:B------:R-:W-:Y:S02]  /*155e0*/  SEL R23, R22, RZ, P2 ;  /* 0x000000ff16177207 */ /* 0x000fe40001000000 */
[----:B------:R-:W-:Y:S01]  /*155f0*/  SEL R22, RZ, 0x4, P6 ;  /* 0x00000004ff167807 */ /* 0x000fe20003000000 */
[----:B--2---:R-:W-:Y:S01]  /*15600*/  IMAD.WIDE R16, R5, 0x4, R16 ;  /* 0x0000000405107825 */ /* 0x004fe200078e0210 */
[----:B------:R-:W-:Y:S01]  /*15610*/  ISETP.GE.AND P6, PT, R24, UR7, PT ;  /* 0x0000000718007c0c */ /* 0x000fe2000bfc6270 */
[----:B------:R1:W-:Y:S01]  /*15620*/  LDGSTS.E [R187+0x6e200], [R232.64], P4 ;  /* 0x6e200000e8bb7fae */ /* 0x0003e2000a12184c */
[----:B------:R-:W-:Y:S02]  /*15630*/  SEL R22, R22, RZ, P2 ;  /* 0x000000ff16167207 */ /* 0x000fe40001000000 */
[----:B------:R-:W-:-:S02]  /*15640*/  ISETP.NE.U32.AND P1, PT, R23, RZ, PT ;  /* 0x000000ff1700720c */ /* 0x000fc40003f25070 */
[----:B------:R-:W-:Y:S01]  /*15650*/  SEL R23, RZ, 0x4, P6 ;  /* 0x00000004ff177807 */ /* 0x000fe20003000000 */
[----:B------:R1:W-:Y:S01]  /*15660*/  LDGSTS.E [R187+0x6e600], [R234.64], P5 ;  /* 0x6e600000eabb7fae */ /* 0x0003e2000a92184c */
[----:B------:R-:W-:Y:S02]  /*15670*/  ISETP.NE.U32.AND P6, PT, R22, RZ, PT ;  /* 0x000000ff1600720c */ /* 0x000fe40003fc5070 */
[----:B------:R-:W-:-:S04]  /*15680*/  LOP3.LUT R25, R3, 0x76, RZ, 0xfc, !PT ;  /* 0x0000007603197812 */ /* 0x000fc800078efcff */
[----:B------:R-:W-:Y:S02]  /*15690*/  ISETP.GE.AND P0, PT, R25, UR7, PT ;  /* 0x0000000719007c0c */ /* 0x000fe4000bf06270 */
[----:B------:R-:W-:Y:S01]  /*156a0*/  LOP3.LUT R25, R3, 0x7a, RZ, 0xfc, !PT ;  /* 0x0000007a03197812 */ /* 0x000fe200078efcff */
[----:B------:R1:W-:Y:S01]  /*156b0*/  LDGSTS.E [R187+0x6ea00], [R236.64], P1 ;  /* 0x6ea00000ecbb7fae */ /* 0x0003e2000892184c */
[----:B------:R-:W-:Y:S02]  /*156c0*/  SEL R22, RZ, 0x4, P0 ;  /* 0x00000004ff167807 */ /* 0x000fe40000000000 */
[----:B------:R-:W-:Y:S01]  /*156d0*/  ISETP.GE.AND P0, PT, R25, UR7, PT ;  /* 0x0000000719007c0c */ /* 0x000fe2000bf06270 */
[----:B------:R-:W-:Y:S01]  /*156e0*/  STL.64 [R1+0x880], R12 ;  /* 0x0008800c01007387 */ /* 0x000fe20000100a00 */
[C---:B------:R-:W-:Y:S02]  /*156f0*/  LOP3.LUT R25, R3.reuse, 0x7e, RZ, 0xfc, !PT ;  /* 0x0000007e03197812 */ /* 0x040fe400078efcff */
[C---:B------:R-:W-:Y:S01]  /*15700*/  LOP3.LUT R24, R3.reuse, 0x4, RZ, 0xfc, !PT ;  /* 0x0000000403187812 */ /* 0x040fe200078efcff */
[----:B------:R1:W-:Y:S01]  /*15710*/  LDGSTS.E [R187+0x6ee00], [R238.64], P6 ;  /* 0x6ee00000eebb7fae */ /* 0x0003e2000b12184c */
[----:B------:R-:W-:Y:S01]  /*15720*/  ISETP.GE.AND P6, PT, R3, UR8, PT ;  /* 0x0000000803007c0c */ /* 0x000fe2000bfc6270 */
[----:B------:R-:W-:-:S02]  /*15730*/  IMAD.WIDE R2, R5, 0x4, R190 ;  /* 0x0000000405027825 */ /* 0x000fc400078e02be */
[----:B------:R-:W-:Y:S04]  /*15740*/  STL.64 [R1+0x8a8], R14 ;  /* 0x0008a80e01007387 */ /* 0x000fe80000100a00 */
[----:B------:R-:W-:Y:S04]  /*15750*/  STL.64 [R1+0x888], R16 ;  /* 0x0008881001007387 */ /* 0x000fe80000100a00 */
[----:B------:R-:W-:Y:S04]  /*15760*/  STL.64 [R1+0x8b0], R18 ;  /* 0x0008b01201007387 */ /* 0x000fe80000100a00 */
[----:B------:R2:W-:Y:S04]  /*15770*/  STL.64 [R1+0x68], R8 ;  /* 0x0000680801007387 */ /* 0x0005e80000100a00 */
[----:B------:R1:W-:Y:S04]  /*15780*/  STL.64 [R1+0x70], R6 ;  /* 0x0000700601007387 */ /* 0x0003e80000100a00 */
[----:B------:R3:W-:Y:S01]  /*15790*/  STL.64 [R1+0x78], R2 ;  /* 0x0000780201007387 */ /* 0x0007e20000100a00 */
[----:B--2---:R-:W-:-:S04]  /*157a0*/  IMAD.WIDE R8, R5, 0x4, R128 ;  /* 0x0000000405087825 */ /* 0x004fc800078e0280 */
[C---:B-1----:R-:W-:Y:S01]  /*157b0*/  IMAD.WIDE R6, R5.reuse, 0x4, R192 ;  /* 0x0000000405067825 */ /* 0x042fe200078e02c0 */
[----:B------:R1:W-:Y:S03]  /*157c0*/  STL.64 [R1+0x80], R8 ;  /* 0x0000800801007387 */ /* 0x0003e60000100a00 */
[C---:B---3--:R-:W-:Y:S01]  /*157d0*/  IMAD.WIDE R2, R5.reuse, 0x4, R130 ;  /* 0x0000000405027825 */ /* 0x048fe200078e0282 */
[----:B------:R2:W-:Y:S04]  /*157e0*/  STL.64 [R1+0x88], R6 ;  /* 0x0000880601007387 */ /* 0x0005e80000100a00 */
[----:B------:R3:W-:Y:S01]  /*157f0*/  STL.64 [R1+0x90], R2 ;  /* 0x0000900201007387 */ /* 0x0007e20000100a00 */
[----:B-1----:R-:W-:-:S04]  /*15800*/  IMAD.WIDE R8, R5, 0x4, R196 ;  /* 0x0000000405087825 */ /* 0x002fc800078e02c4 */
[C---:B--2---:R-:W-:Y:S01]  /*15810*/  IMAD.WIDE R6, R5.reuse, 0x4, R132 ;  /* 0x0000000405067825 */ /* 0x044fe200078e0284 */
[----:B------:R1:W-:Y:S03]  /*15820*/  STL.64 [R1+0x98], R8 ;  /* 0x0000980801007387 */ /* 0x0003e60000100a00 */
[C---:B---3--:R-:W-:Y:S01]  /*15830*/  IMAD.WIDE R2, R5.reuse, 0x4, R198 ;  /* 0x0000000405027825 */ /* 0x048fe200078e02c6 */
[----:B------:R2:W-:Y:S03]  /*15840*/  STL.64 [R1+0xa0], R6 ;  /* 0x0000a00601007387 */ /* 0x0005e60000100a00 */
[C---:B------:R-:W-:Y:S01]  /*15850*/  IMAD.WIDE R16, R5.reuse, 0x4, R134 ;  /* 0x0000000405107825 */ /* 0x040fe200078e0286 */
[----:B------:R3:W-:Y:S03]  /*15860*/  STL.64 [R1+0xa8], R2 ;  /* 0x0000a80201007387 */ /* 0x0007e60000100a00 */
[----:B-1----:R-:W-:-:S04]  /*15870*/  IMAD.WIDE R8, R5, 0x4, R200 ;  /* 0x0000000405087825 */ /* 0x002fc800078e02c8 */
[C---:B--2---:R-:W-:Y:S01]  /*15880*/  IMAD.WIDE R6, R5.reuse, 0x4, R136 ;  /* 0x0000000405067825 */ /* 0x044fe200078e0288 */
[----:B------:R1:W-:Y:S03]  /*15890*/  STL.64 [R1+0xb8], R8 ;  /* 0x0000b80801007387 */ /* 0x0003e60000100a00 */
[C---:B---3--:R-:W-:Y:S01]  /*158a0*/  IMAD.WIDE R2, R5.reuse, 0x4, R202 ;  /* 0x0000000405027825 */ /* 0x048fe200078e02ca */
[----:B------:R-:W-:Y:S04]  /*158b0*/  STL.64 [R1+0xb0], R16 ;  /* 0x0000b01001007387 */ /* 0x000fe80000100a00 */
[----:B------:R2:W-:Y:S04]  /*158c0*/  STL.64 [R1+0xc0], R6 ;  /* 0x0000c00601007387 */ /* 0x0005e80000100a00 */
[----:B------:R-:W-:Y:S01]  /*158d0*/  STL.64 [R1+0x8b8], R16 ;  /* 0x0008b81001007387 */ /* 0x000fe20000100a00 */
[----:B-1----:R-:W-:-:S03]  /*158e0*/  IMAD.WIDE R8, R5, 0x4, R204 ;  /* 0x0000000405087825 */ /* 0x002fc600078e02cc */
[----:B------:R1:W-:Y:S01]  /*158f0*/  STL.64 [R1+0xc8], R2 ;  /* 0x0000c80201007387 */ /* 0x0003e20000100a00 */
[----:B--2---:R-:W-:-:S04]  /*15900*/  IMAD.WIDE R6, R5, 0x4, R140 ;  /* 0x0000000405067825 */ /* 0x004fc800078e028c */
[----:B-1----:R-:W-:-:S05]  /*15910*/  IMAD.WIDE R2, R5, 0x4, R138 ;  /* 0x0000000405027825 */ /* 0x002fca00078e028a */
[----:B------:R1:W-:Y:S04]  /*15920*/  STL.64 [R1+0xd0], R2 ;  /* 0x0000d00201007387 */ /* 0x0003e80000100a00 */
[----:B------:R2:W-:Y:S04]  /*15930*/  STL.64 [R1+0xd8], R8 ;  /* 0x0000d80801007387 */ /* 0x0005e80000100a00 */
[----:B------:R3:W-:Y:S01]  /*15940*/  STL.64 [R1+0xe0], R6 ;  /* 0x0000e00601007387 */ /* 0x0007e20000100a00 */
[----:B-1----:R-:W-:-:S04]  /*15950*/  IMAD.WIDE R2, R5, 0x4, R206 ;  /* 0x0000000405027825 */ /* 0x002fc800078e02ce */
[C---:B--2---:R-:W-:Y:S01]  /*15960*/  IMAD.WIDE R8, R5.reuse, 0x4, R142 ;  /* 0x0000000405087825 */ /* 0x044fe200078e028e */
        /* <DEDUP_REMOVED lines=15> */
[----:B------:R2:W-:Y:S04]  /*15a60*/  STL.64 [R1+0x128], R8 ;  /* 0x0001280801007387 */ /* 0x0005e80000100a00 */
[----:B------:R-:W-:Y:S01]  /*15a70*/  STL.64 [R1+0x120], R12 ;  /* 0x0001200c01007387 */ /* 0x000fe20000100a00 */
[----:B-1----:R-:W-:-:S03]  /*15a80*/  IMAD.WIDE R2, R5, 0x4, R216 ;  /* 0x0000000405027825 */ /* 0x002fc600078e02d8 */
[----:B------:R1:W-:Y:S04]  /*15a90*/  STL.64 [R1+0x130], R6 ;  /* 0x0001300601007387 */ /* 0x0003e80000100a00 */
[----:B------:R-:W-:Y:S01]  /*15aa0*/  STL.64 [R1+0x8c0], R12 ;  /* 0x0008c00c01007387 */ /* 0x000fe20000100a00 */
[----:B--2---:R-:W-:-:S03]  /*15ab0*/  IMAD.WIDE R8, R5, 0x4, R218 ;  /* 0x0000000405087825 */ /* 0x004fc600078e02da */
[----:B------:R2:W-:Y:S01]  /*15ac0*/  STL.64 [R1+0x138], R2 ;  /* 0x0001380201007387 */ /* 0x0005e20000100a00 */
[----:B-1----:R-:W-:-:S04]  /*15ad0*/  IMAD.WIDE R6, R5, 0x4, R154 ;  /* 0x0000000405067825 */ /* 0x002fc800078e029a */
[----:B--2---:R-:W-:-:S05]  /*15ae0*/  IMAD.WIDE R2, R5, 0x4, R152 ;  /* 0x0000000405027825 */ /* 0x004fca00078e0298 */
        /* <DEDUP_REMOVED lines=13> */
[----:B------:R2:W-:Y:S04]  /*15bc0*/  STL.64 [R1+0x178], R8 ;  /* 0x0001780801007387 */ /* 0x0005e80000100a00 */
[----:B------:R-:W3:Y:S01]  /*15bd0*/  LDL.LU.64 R184, [R1+0x5e8] ;  /* 0x0005e80001b87983 */ /* 0x000ee20000300a00 */
[----:B-1----:R-:W-:-:S03]  /*15be0*/  IMAD.WIDE R2, R5, 0x4, R226 ;  /* 0x0000000405027825 */ /* 0x002fc600078e02e2 */
[----:B------:R1:W-:Y:S04]  /*15bf0*/  STL.64 [R1+0x180], R6 ;  /* 0x0001800601007387 */ /* 0x0003e80000100a00 */
[----:B------:R-:W4:Y:S04]  /*15c00*/  LDL.LU.64 R182, [R1+0x5e0] ;  /* 0x0005e00001b67983 */ /* 0x000f280000300a00 */
[----:B------:R1:W-:Y:S04]  /*15c10*/  STL.64 [R1+0x188], R2 ;  /* 0x0001880201007387 */ /* 0x0003e80000100a00 */
[----:B------:R-:W4:Y:S01]  /*15c20*/  LDL.LU.64 R124, [R1+0x5d8] ;  /* 0x0005d800017c7983 */ /* 0x000f220000300a00 */
[----:B------:R-:W-:-:S04]  /*15c30*/  IMAD.WIDE R10, R5, 0x4, R228 ;  /* 0x00000004050a7825 */ /* 0x000fc800078e02e4 */
[C---:B--2---:R-:W-:Y:S01]  /*15c40*/  IMAD.WIDE R8, R5.reuse, 0x4, R162 ;  /* 0x0000000405087825 */ /* 0x044fe200078e02a2 */
[----:B------:R-:W-:Y:S03]  /*15c50*/  STL.64 [R1+0x198], R10 ;  /* 0x0001980a01007387 */ /* 0x000fe60000100a00 */
[C---:B-1----:R-:W-:Y:S01]  /*15c60*/  IMAD.WIDE R6, R5.reuse, 0x4, R164 ;  /* 0x0000000405067825 */ /* 0x042fe200078e02a4 */
[----:B------:R-:W-:Y:S03]  /*15c70*/  STL.64 [R1+0x190], R8 ;  /* 0x0001900801007387 */ /* 0x000fe60000100a00 */
[C---:B------:R-:W-:Y:S01]  /*15c80*/  IMAD.WIDE R2, R5.reuse, 0x4, R230 ;  /* 0x0000000405027825 */ /* 0x040fe200078e02e6 */
[----:B------:R-:W-:Y:S04]  /*15c90*/  STL.64 [R1+0x1a0], R6 ;  /* 0x0001a00601007387 */ /* 0x000fe80000100a00 */
[----:B------:R-:W-:Y:S04]  /*15ca0*/  STL.64 [R1+0x8c8], R8 ;  /* 0x0008c80801007387 */ /* 0x000fe80000100a00 */
[----:B------:R1:W-:Y:S04]  /*15cb0*/  STL.64 [R1+0x1a8], R2 ;  /* 0x0001a80201007387 */ /* 0x0003e80000100a00 */
[----:B------:R-:W2:Y:S04]  /*15cc0*/  LDL.LU.64 R122, [R1+0x5a8] ;  /* 0x0005a800017a7983 */ /* 0x000ea80000300a00 */
[----:B------:R-:W2:Y:S01]  /*15cd0*/  LDL.LU.64 R120, [R1+0x5a0] ;  /* 0x0005a00001787983 */ /* 0x000ea20000300a00 */
[----:B-1----:R-:W-:-:S04]  /*15ce0*/  IMAD.WIDE R2, R5, 0x4, R166 ;  /* 0x0000000405027825 */ /* 0x002fc800078e02a6 */
[C---:B------:R-:W-:Y:S01]  /*15cf0*/  IMAD.WIDE R8, R5.reuse, 0x4, R232 ;  /* 0x0000000405087825 */ /* 0x040fe200078e02e8 */
[----:B------:R1:W-:Y:S03]  /*15d00*/  STL.64 [R1+0x1b0], R2 ;  /* 0x0001b00201007387 */ /* 0x0003e60000100a00 */
[C---:B------:R-:W-:Y:S01]  /*15d10*/  IMAD.WIDE R6, R5.reuse, 0x4, R234 ;  /* 0x0000000405067825 */ /* 0x040fe200078e02ea */
[----:B------:R1:W-:Y:S03]  /*15d20*/  STL.64 [R1+0x1b8], R8 ;  /* 0x0001b80801007387 */ /* 0x0003e60000100a00 */
[----:B-1----:R-:W-:-:S04]  /*15d30*/  IMAD.WIDE R2, R5, 0x4, R168 ;  /* 0x0000000405027825 */ /* 0x002fc800078e02a8 */
[C---:B------:R-:W-:Y:S01]  /*15d40*/  IMAD.WIDE R8, R5.reuse, 0x4, R170 ;  /* 0x0000000405087825 */ /* 0x040fe200078e02aa */
[----:B------:R1:W-:Y:S04]  /*15d50*/  STL.64 [R1+0x1c0], R2 ;  /* 0x0001c00201007387 */ /* 0x0003e80000100a00 */
[----:B------:R1:W-:Y:S01]  /*15d60*/  STL.64 [R1+0x1c8], R6 ;  /* 0x0001c80601007387 */ /* 0x0003e20000100a00 */
[----:B------:R-:W-:-:S03]  /*15d70*/  IMAD.WIDE R240, R5, 0x4, R240 ;  /* 0x0000000405f07825 */ /* 0x000fc600078e02f0 */
[----:B------:R1:W-:Y:S02]  /*15d80*/  STL.64 [R1+0x1d0], R8 ;  /* 0x0001d00801007387 */ /* 0x0003e40000100a00 */
[C---:B-1----:R-:W-:Y:S02]  /*15d90*/  IMAD.WIDE R2, R5.reuse, 0x4, R236 ;  /* 0x0000000405027825 */ /* 0x042fe400078e02ec */
[----:B------:R-:W2:Y:S02]  /*15da0*/  LDL.LU.64 R118, [R1+0x568] ;  /* 0x0005680001767983 */ /* 0x000ea40000300a00 */
[C---:B------:R-:W-:Y:S02]  /*15db0*/  IMAD.WIDE R6, R5.reuse, 0x4, R172 ;  /* 0x0000000405067825 */ /* 0x040fe400078e02ac */
[----:B------:R1:W-:Y:S02]  /*15dc0*/  STL.64 [R1+0x1d8], R2 ;  /* 0x0001d80201007387 */ /* 0x0003e40000100a00 */
[----:B------:R-:W-:-:S02]  /*15dd0*/  IMAD.WIDE R8, R5, 0x4, R174 ;  /* 0x0000000405087825 */ /* 0x000fc400078e02ae */
[----:B------:R1:W-:Y:S02]  /*15de0*/  STL.64 [R1+0x1e0], R6 ;  /* 0x0001e00601007387 */ /* 0x0003e40000100a00 */
[----:B------:R-:W-:-:S04]  /*15df0*/  IMAD.WIDE R242, R5, 0x4, R242 ;  /* 0x0000000405f27825 */ /* 0x000fc800078e02f2 */
[----:B-1----:R-:W-:-:S04]  /*15e00*/  IMAD.WIDE R2, R5, 0x4, R238 ;  /* 0x0000000405027825 */ /* 0x002fc800078e02ee */
[C---:B------:R-:W-:Y:S01]  /*15e10*/  IMAD.WIDE R6, R5.reuse, 0x4, R240 ;  /* 0x0000000405067825 */ /* 0x040fe200078e02f0 */
[----:B------:R1:W-:Y:S04]  /*15e20*/  STL.64 [R1+0x1e8], R2 ;  /* 0x0001e80201007387 */ /* 0x0003e80000100a00 */
[----:B------:R-:W-:Y:S01]  /*15e30*/  STL.64 [R1+0x2a8], R8 ;  /* 0x0002a80801007387 */ /* 0x000fe20000100a00 */
[----:B------:R-:W-:-:S03]  /*15e40*/  IMAD.WIDE R244, R5, 0x4, R244 ;  /* 0x0000000405f47825 */ /* 0x000fc600078e02f4 */
[----:B------:R1:W-:Y:S02]  /*15e50*/  STL.64 [R1+0x5f0], R6 ;  /* 0x0005f00601007387 */ /* 0x0003e40000100a00 */
[----:B-1----:R-:W-:-:S05]  /*15e60*/  IMAD.WIDE R2, R5, 0x4, R176 ;  /* 0x0000000405027825 */ /* 0x002fca00078e02b0 */
[----:B------:R1:W-:Y:S01]  /*15e70*/  STL.64 [R1+0x600], R2 ;  /* 0x0006000201007387 */ /* 0x0003e20000100a00 */
[----:B------:R-:W-:-:S04]  /*15e80*/  IMAD.WIDE R6, R5, 0x4, R242 ;  /* 0x0000000405067825 */ /* 0x000fc800078e02f2 */
[C---:B------:R-:W-:Y:S01]  /*15e90*/  IMAD.WIDE R20, R5.reuse, 0x4, R20 ;  /* 0x0000000405147825 */ /* 0x040fe200078e0214 */
[----:B------:R1:W-:Y:S03]  /*15ea0*/  STL.64 [R1+0x5f8], R6 ;  /* 0x0005f80601007387 */ /* 0x0003e60000100a00 */
[----:B-1----:R-:W-:-:S04]  /*15eb0*/  IMAD.WIDE R2, R5, 0x4, R178 ;  /* 0x0000000405027825 */ /* 0x002fc800078e02b2 */
[C---:B------:R-:W-:Y:S01]  /*15ec0*/  IMAD.WIDE R8, R5.reuse, 0x4, R244 ;  /* 0x0000000405087825 */ /* 0x040fe200078e02f4 */
[----:B------:R1:W-:Y:S03]  /*15ed0*/  STL.64 [R1+0x608], R2 ;  /* 0x0006080201007387 */ /* 0x0003e60000100a00 */
[C---:B------:R-:W-:Y:S01]  /*15ee0*/  IMAD.WIDE R6, R5.reuse, 0x4, R20 ;  /* 0x0000000405067825 */ /* 0x040fe200078e0214 */
[----:B------:R-:W-:Y:S03]  /*15ef0*/  STL.64 [R1+0x610], R8 ;  /* 0x0006100801007387 */ /* 0x000fe60000100a00 */
[----:B-1----:R-:W-:-:S05]  /*15f00*/  IMAD.WIDE R2, R5, 0x4, R180 ;  /* 0x0000000405027825 */ /* 0x002fca00078e02b4 */
[----:B------:R3:W-:Y:S04]  /*15f10*/  STL.64 [R1+0x618], R2 ;  /* 0x0006180201007387 */ /* 0x0007e80000100a00 */
[----:B------:R1:W-:Y:S01]  /*15f20*/  STL.64 [R1+0x620], R6 ;  /* 0x0006200601007387 */ /* 0x0003e20000100a00 */
[----:B------:R-:W-:-:S04]  /*15f30*/  IMAD.WIDE R12, R195, 0x4, R54 ;  /* 0x00000004c30c7825 */ /* 0x000fc800078e0236 */
[----:B---3--:R-:W-:-:S05]  /*15f40*/  IMAD.WIDE R2, R195, 0x4, R184 ;  /* 0x00000004c3027825 */ /* 0x008fca00078e02b8 */
[----:B------:R3:W-:Y:S01]  /*15f50*/  STL.64 [R1+0x60], R2 ;  /* 0x0000600201007387 */ /* 0x0007e20000100a00 */
[----:B----4-:R-:W-:-:S05]  /*15f60*/  IMAD.WIDE R8, R195, 0x4, R182 ;  /* 0x00000004c3087825 */ /* 0x010fca00078e02b6 */
[----:B------:R4:W-:Y:S01]  /*15f70*/  STL.64 [R1+0x58], R8 ;  /* 0x0000580801007387 */ /* 0x0009e20000100a00 */
[----:B-1----:R-:W-:-:S04]  /*15f80*/  IMAD.WIDE R6, R195, 0x4, R124 ;  /* 0x00000004c3067825 */ /* 0x002fc800078e027c */
[C---:B---3--:R-:W-:Y:S02]  /*15f90*/  IMAD.WIDE R2, R195.reuse, 0x4, R88 ;  /* 0x00000004c3027825 */ /* 0x048fe400078e0258 */
[----:B------:R-:W3:Y:S04]  /*15fa0*/  LDL.LU.64 R88, [R1+0x928] ;  /* 0x0009280001587983 */ /* 0x000ee80000300a00 */
[----:B------:R1:W-:Y:S01]  /*15fb0*/  STL.64 [R1+0x50], R6 ;  /* 0x0000500601007387 */ /* 0x0003e20000100a00 */
[----:B----4-:R-:W-:-:S04]  /*15fc0*/  IMAD.WIDE R8, R195, 0x4, R40 ;  /* 0x00000004c3087825 */ /* 0x010fc800078e0228 */
[C---:B-1----:R-:W-:Y:S02]  /*15fd0*/  IMAD.WIDE R6, R195.reuse, 0x4, R72 ;  /* 0x00000004c3067825 */ /* 0x042fe400078e0248 */
[----:B------:R-:W4:Y:S04]  /*15fe0*/  LDL.LU.64 R72, [R1+0x920] ;  /* 0x0009200001487983 */ /* 0x000f280000300a00 */
[----:B------:R1:W-:Y:S04]  /*15ff0*/  STL.64 [R1+0x48], R2 ;  /* 0x0000480201007387 */ /* 0x0003e80000100a00 */
[----:B------:R-:W-:Y:S01]  /*16000*/  STL.64 [R1+0x8d8], R6 ;  /* 0x0008d80601007387 */ /* 0x000fe20000100a00 */
[----:B-1----:R-:W-:-:S03]  /*16010*/  IMAD.WIDE R2, R195, 0x4, R56 ;  /* 0x00000004c3027825 */ /* 0x002fc600078e0238 */
[----:B------:R-:W3:Y:S04]  /*16020*/  LDL.LU.64 R56, [R1+0x918] ;  /* 0x0009180001387983 */ /* 0x000ee80000300a00 */
[----:B------:R-:W3:Y:S04]  /*16030*/  LDL.LU.64 R40, [R1+0x910] ;  /* 0x0009100001287983 */ /* 0x000ee80000300a00 */
[----:B------:R1:W-:Y:S04]  /*16040*/  STL.64 [R1+0x38], R2 ;  /* 0x0000380201007387 */ /* 0x0003e80000100a00 */
[----:B------:R1:W-:Y:S04]  /*16050*/  STL.64 [R1+0x8d0], R8 ;  /* 0x0008d00801007387 */ /* 0x0003e80000100a00 */
[----:B------:R-:W3:Y:S01]  /*16060*/  LDL.LU.64 R54, [R1+0x908] ;  /* 0x0009080001367983 */ /* 0x000ee20000300a00 */
[----:B------:R-:W-:-:S04]  /*16070*/  SEL R23, R23, RZ, P2 ;  /* 0x000000ff17177207 */ /* 0x000fc80001000000 */
[----:B------:R-:W-:Y:S02]  /*16080*/  ISETP.NE.U32.AND P3, PT, R23, RZ, PT ;  /* 0x000000ff1700720c */ /* 0x000fe40003f65070 */
[----:B------:R-:W-:Y:S02]  /*16090*/  SEL R23, RZ, 0x4, P0 ;  /* 0x00000004ff177807 */ /* 0x000fe40000000000 */
[----:B------:R-:W-:Y:S02]  /*160a0*/  ISETP.GE.AND P0, PT, R25, UR7, PT ;  /* 0x0000000719007c0c */ /* 0x000fe4000bf06270 */
[----:B------:R-:W1:Y:S01]  /*160b0*/  S2R R25, SR_TID.X ;  /* 0x0000000000197919 */ /* 0x000e620000002100 */
[----:B------:R-:W-:-:S04]  /*160c0*/  SEL R22, R22, RZ, P2 ;  /* 0x000000ff16167207 */ /* 0x000fc80001000000 */
[----:B------:R-:W-:Y:S02]  /*160d0*/  ISETP.NE.U32.AND P4, PT, R22, RZ, PT ;  /* 0x000000ff1600720c */ /* 0x000fe40003f85070 */
[----:B------:R-:W-:Y:S01]  /*160e0*/  SEL R22, RZ, 0x4, P0 ;  /* 0x00000004ff167807 */ /* 0x000fe20000000000 */
[----:B------:R1:W-:Y:S02]  /*160f0*/  LDGSTS.E [R187+0x6f200], [R240.64], P3 ;  /* 0x6f200000f0bb7fae */ /* 0x0003e4000992184c */
[----:B-1----:R-:W-:-:S08]  /*16100*/  LOP3.LUT R25, R25, 0x7f, RZ, 0xc0, !PT ;  /* 0x0000007f19197812 */ /* 0x002fd000078ec0ff */
[----:B------:R1:W-:Y:S01]  /*16110*/  LDGSTS.E [R187+0x6f600], [R242.64], P4 ;  /* 0x6f600000f2bb7fae */ /* 0x0003e2000a12184c */
[----:B------:R-:W-:-:S03]  /*16120*/  ISETP.GE.AND P0, PT, R25, UR7, PT ;  /* 0x0000000719007c0c */ /* 0x000fc6000bf06270 */
[----:B------:R-:W1:Y:S01]  /*16130*/  S2R R25, SR_TID.X ;  /* 0x0000000000197919 */ /* 0x000e620000002100 */
[----:B------:R-:W-:Y:S02]  /*16140*/  SEL R22, R22, RZ, P2 ;  /* 0x000000ff16167207 */ /* 0x000fe40001000000 */
[----:B------:R-:W-:Y:S02]  /*16150*/  SEL R23, R23, RZ, P2 ;  /* 0x000000ff17177207 */ /* 0x000fe40001000000 */
[----:B------:R-:W-:Y:S02]  /*16160*/  ISETP.NE.U32.AND P1, PT, R22, RZ, PT ;  /* 0x000000ff1600720c */ /* 0x000fe40003f25070 */
[----:B------:R-:W-:Y:S02]  /*16170*/  SEL R22, RZ, 0x4, P0 ;  /* 0x00000004ff167807 */ /* 0x000fe40000000000 */
[----:B------:R-:W-:Y:S01]  /*16180*/  ISETP.GE.AND P0, PT, R24, UR8, PT ;  /* 0x0000000818007c0c */ /* 0x000fe2000bf06270 */
[----:B------:R-:W-:Y:S01]  /*16190*/  IMAD.MOV.U32 R24, RZ, RZ, 0x7f ;  /* 0x0000007fff187424 */ /* 0x000fe200078e00ff */
[----:B------:R-:W-:-:S02]  /*161a0*/  ISETP.NE.U32.AND P5, PT, R23, RZ, PT ;  /* 0x000000ff1700720c */ /* 0x000fc40003fa5070 */
[----:B------:R-:W-:Y:S02]  /*161b0*/  SEL R22, R22, RZ, P2 ;  /* 0x000000ff16167207 */ /* 0x000fe40001000000 */
[----:B-1----:R-:W-:Y:S01]  /*161c0*/  SHF.R.U32.HI R25, RZ, 0x6, R25 ;  /* 0x00000006ff197819 */ /* 0x002fe20000011619 */
[----:B------:R-:W-:Y:S01]  /*161d0*/  IMAD.WIDE R14, R195, 0x4, R102 ;  /* 0x00000004c30e7825 */ /* 0x000fe200078e0266 */
[----:B------:R-:W-:-:S07]  /*161e0*/  IADD3 R24, R24, c[0x0][0x180], RZ ;  /* 0x0000600018187a10 */ /* 0x000fce0007ffe0ff */
[----:B------:R1:W-:Y:S01]  /*161f0*/  LDGSTS.E [R187+0x6fa00], [R244.64], P5 ;  /* 0x6fa00000f4bb7fae */ /* 0x0003e2000a92184c */
[----:B------:R-:W-:Y:S02]  /*16200*/  SGXT.U32 R25, R25, 0x1 ;  /* 0x000000011919781a */ /* 0x000fe40000000000 */
[----:B------:R-:W-:Y:S01]  /*16210*/  SEL R23, RZ, 0x4, P6 ;  /* 0x00000004ff177807 */ /* 0x000fe20003000000 */
[----:B------:R-:W4:Y:S01]  /*16220*/  LDL.LU.64 R102, [R1+0x900] ;  /* 0x0009000001667983 */ /* 0x000f220000300a00 */
[----:B------:R-:W-:Y:S02]  /*16230*/  LOP3.LUT R25, R25, 0x8, RZ, 0xfc, !PT ;  /* 0x0000000819197812 */ /* 0x000fe400078efcff */
[----:B------:R-:W-:Y:S01]  /*16240*/  ISETP.GT.AND P2, PT, R24, 0x27f, PT ;  /* 0x0000027f1800780c */ /* 0x000fe20003f44270 */
[----:B------:R-:W-:Y:S01]  /*16250*/  IMAD.WIDE R10, R195, 0x4, R86 ;  /* 0x00000004c30a7825 */ /* 0x000fe200078e0256 */
[----:B------:R-:W-:Y:S01]  /*16260*/  ISETP.GE.AND P6, PT, R25, UR8, PT ;  /* 0x0000000819007c0c */ /* 0x000fe2000bfc6270 */
[----:B------:R1:W-:Y:S01]  /*16270*/  LDGSTS.E [R187+0x6fe00], [R20.64], P1 ;  /* 0x6fe0000014bb7fae */ /* 0x0003e2000892184c */
[----:B------:R-:W-:-:S02]  /*16280*/  SEL R25, RZ, 0x4, P0 ;  /* 0x00000004ff197807 */ /* 0x000fc40000000000 */
[----:B------:R-:W-:Y:S01]  /*16290*/  ISETP.NE.U32.AND P0, PT, R22, RZ, PT ;  /* 0x000000ff1600720c */ /* 0x000fe20003f05070 */
[----:B------:R-:W4:Y:S01]  /*162a0*/  LDL.LU.64 R86, [R1+0x8f8] ;  /* 0x0008f80001567983 */ /* 0x000f220000300a00 */
[----:B------:R-:W-:Y:S02]  /*162b0*/  SEL R22, RZ, 0x4, P6 ;  /* 0x00000004ff167807 */ /* 0x000fe40003000000 */
[----:B------:R-:W-:Y:S01]  /*162c0*/  SEL R24, R23, RZ, P2 ;  /* 0x000000ff17187207 */ /* 0x000fe20001000000 */
[----:B------:R-:W-:Y:S01]  /*162d0*/  IMAD.WIDE R2, R195, 0x4, R38 ;  /* 0x00000004c3027825 */ /* 0x000fe200078e0226 */
[----:B------:R-:W-:Y:S01]  /*162e0*/  SEL R23, R25, RZ, P2 ;  /* 0x000000ff19177207 */ /* 0x000fe20001000000 */
[----:B------:R-:W4:Y:S01]  /*162f0*/  LDL.LU.64 R38, [R1+0x8f0] ;  /* 0x0008f00001267983 */ /* 0x000f220000300a00 */
[----:B------:R-:W-:Y:S01]  /*16300*/  SEL R22, R22, RZ, P2 ;  /* 0x000000ff16167207 */ /* 0x000fe20001000000 */
[----:B-1----:R-:W-:Y:S01]  /*16310*/  IMAD.WIDE R20, R195, 0x4, R70 ;  /* 0x00000004c3147825 */ /* 0x002fe200078e0246 */
[----:B------:R-:W-:Y:S01]  /*16320*/  ISETP.NE.U32.AND P6, PT, R24, RZ, PT ;  /* 0x000000ff1800720c */ /* 0x000fe20003fc5070 */
[----:B------:R-:W4:Y:S01]  /*16330*/  LDL.LU.64 R70, [R1+0x8e8] ;  /* 0x0008e80001467983 */ /* 0x000f220000300a00 */
[----:B------:R-:W-:-:S02]  /*16340*/  ISETP.NE.U32.AND P3, PT, R23, RZ, PT ;  /* 0x000000ff1700720c */ /* 0x000fc40003f65070 */
[----:B------:R-:W-:Y:S01]  /*16350*/  ISETP.NE.U32.AND P4, PT, R22, RZ, PT ;  /* 0x000000ff1600720c */ /* 0x000fe20003f85070 */
[C---:B--2---:R-:W-:Y:S01]  /*16360*/  IMAD.WIDE R22, R195.reuse, 0x4, R118 ;  /* 0x00000004c3167825 */ /* 0x044fe200078e0276 */
[----:B------:R-:W0:Y:S03]  /*16370*/  LDGDEPBAR ;  /* 0x00000000000079af */ /* 0x000e260000000000 */
[----:B------:R-:W-:-:S04]  /*16380*/  IMAD.WIDE R18, R195, 0x4, R120 ;  /* 0x00000004c3127825 */ /* 0x000fc800078e0278 */
[----:B------:R-:W-:-:S04]  /*16390*/  IMAD.WIDE R16, R195, 0x4, R122 ;  /* 0x00000004c3107825 */ /* 0x000fc800078e027a */
[C---:B---3--:R-:W-:Y:S02]  /*163a0*/  IMAD.WIDE R24, R195.reuse, 0x4, R54 ;  /* 0x00000004c3187825 */ /* 0x048fe400078e0236 */
[----:B------:R-:W2:Y:S04]  /*163b0*/  LDL.LU.64 R54, [R1+0x8e0] ;  /* 0x0008e00001367983 */ /* 0x000ea80000300a00 */
[----:B------:R-:W3:Y:S04]  /*163c0*/  LDL.LU.64 R118, [R1+0x3e8] ;  /* 0x0003e80001767983 */ /* 0x000ee80000300a00 */
[----:B------:R-:W2:Y:S04]  /*163d0*/  LDL.LU.64 R120, [R1+0x3e0] ;  /* 0x0003e00001787983 */ /* 0x000ea80000300a00 */
[----:B------:R-:W2:Y:S04]  /*163e0*/  LDL.LU.64 R122, [R1+0x3d8] ;  /* 0x0003d800017a7983 */ /* 0x000ea80000300a00 */
[----:B------:R-:W2:Y:S04]  /*163f0*/  LDL.LU.64 R124, [R1+0x3d0] ;  /* 0x0003d000017c7983 */ /* 0x000ea80000300a00 */
[----:B------:R-:W2:Y:S04]  /*16400*/  LDL.LU.64 R182, [R1+0x3c8] ;  /* 0x0003c80001b67983 */ /* 0x000ea80000300a00 */
[----:B------:R-:W3:Y:S04]  /*16410*/  LDL.LU.64 R128, [R1+0x3c0] ;  /* 0x0003c00001807983 */ /* 0x000ee80000300a00 */
        /* <DEDUP_REMOVED lines=25> */
[----:B------:R-:W4:Y:S01]  /*165b0*/  LDL.64 R186, [R1+0x2f0] ;  /* 0x0002f00001ba7983 */ /* 0x000f220000100a00 */
[----:B--2---:R-:W-:-:S03]  /*165c0*/  IMAD.WIDE R126, R195, 0x4, R182 ;  /* 0x00000004c37e7825 */ /* 0x004fc600078e02b6 */
[----:B------:R-:W2:Y:S01]  /*165d0*/  LDL.LU.64 R182, [R1+0x2e8] ;  /* 0x0002e80001b67983 */ /* 0x000ea20000300a00 */
[----:B---3--:R-:W-:-:S04]  /*165e0*/  IMAD.WIDE R152, R195, 0x4, R214 ;  /* 0x00000004c3987825 */ /* 0x008fc800078e02d6 */
[----:B----4-:R-:W-:-:S04]  /*165f0*/  IMAD.WIDE R154, R195, 0x4, R212 ;  /* 0x00000004c39a7825 */ /* 0x010fc800078e02d4 */
[----:B------:R-:W-:-:S04]  /*16600*/  IMAD.WIDE R156, R195, 0x4, R210 ;  /* 0x00000004c39c7825 */ /* 0x000fc800078e02d2 */
[C---:B------:R-:W-:Y:S02]  /*16610*/  IMAD.WIDE R162, R195.reuse, 0x4, R184 ;  /* 0x00000004c3a27825 */ /* 0x040fe400078e02b8 */
[----:B------:R-:W3:Y:S02]  /*16620*/  LDL.LU.64 R184, [R1+0x2e0] ;  /* 0x0002e00001b87983 */ /* 0x000ee40000300a00 */
        /* <DEDUP_REMOVED lines=8> */
[C---:B------:R-:W-:Y:S02]  /*166b0*/  IMAD.WIDE R180, R195.reuse, 0x4, R186 ;  /* 0x00000004c3b47825 */ /* 0x040fe400078e02ba */
[----:B------:R-:W4:Y:S04]  /*166c0*/  LDL.LU.64 R186, [R1+0x2d8] ;  /* 0x0002d80001ba7983 */ /* 0x000f280000300a00 */
[----:B------:R-:W3:Y:S04]  /*166d0*/  LDL.LU.64 R188, [R1+0x2d0] ;  /* 0x0002d00001bc7983 */ /* 0x000ee80000300a00 */
[----:B------:R-:W3:Y:S01]  /*166e0*/  LDL.LU.64 R190, [R1+0x2c8] ;  /* 0x0002c80001be7983 */ /* 0x000ee20000300a00 */
[----:B------:R-:W-:-:S03]  /*166f0*/  IMAD.WIDE R160, R195, 0x4, R206 ;  /* 0x00000004c3a07825 */ /* 0x000fc600078e02ce */
[----:B------:R-:W3:Y:S01]  /*16700*/  LDL.LU.64 R192, [R1+0x2c0] ;  /* 0x0002c00001c07983 */ /* 0x000ee20000300a00 */
[----:B------:R-:W-:-:S03]  /*16710*/  IMAD.WIDE R158, R195, 0x4, R208 ;  /* 0x00000004c39e7825 */ /* 0x000fc600078e02d0 */
[----:B------:R-:W3:Y:S04]  /*16720*/  LDL.64 R196, [R1+0x2b8] ;  /* 0x0002b80001c47983 */ /* 0x000ee80000100a00 */
[----:B------:R-:W3:Y:S04]  /*16730*/  LDL.64 R198, [R1+0x2b0] ;  /* 0x0002b00001c67983 */ /* 0x000ee80000100a00 */
[----:B------:R-:W3:Y:S04]  /*16740*/  LDL.64 R200, [R1+0x2a0] ;  /* 0x0002a00001c87983 */ /* 0x000ee80000100a00 */
        /* <DEDUP_REMOVED lines=15> */
[----:B------:R-:W4:Y:S04]  /*16840*/  LDL.64 R232, [R1+0x220] ;  /* 0x0002200001e87983 */ /* 0x000f280000100a00 */
[----:B------:R-:W4:Y:S04]  /*16850*/  LDL.LU.64 R234, [R1+0x218] ;  /* 0x0002180001ea7983 */ /* 0x000f280000300a00 */
[----:B------:R-:W4:Y:S04]  /*16860*/  LDL.LU.64 R236, [R1+0x210] ;  /* 0x0002100001ec7983 */ /* 0x000f280000300a00 */
[----:B------:R-:W4:Y:S04]  /*16870*/  LDL.LU.64 R238, [R1+0x208] ;  /* 0x0002080001ee7983 */ /* 0x000f280000300a00 */
[----:B------:R-:W4:Y:S04]  /*16880*/  LDL.LU.64 R240, [R1+0x200] ;  /* 0x0002000001f07983 */ /* 0x000f280000300a00 */
[----:B------:R-:W4:Y:S04]  /*16890*/  LDL.64 R242, [R1+0x1f8] ;  /* 0x0001f80001f27983 */ /* 0x000f280000100a00 */
[----:B------:R-:W4:Y:S04]  /*168a0*/  LDL.LU.64 R244, [R1+0x1f0] ;  /* 0x0001f00001f47983 */ /* 0x000f280000300a00 */
[----:B------:R-:W4:Y:S04]  /*168b0*/  LDL.LU.64 R6, [R1+0x60] ;  /* 0x0000600001067983 */ /* 0x000f280000300a00 */
[----:B------:R-:W4:Y:S01]  /*168c0*/  LDL.LU.64 R8, [R1+0x58] ;  /* 0x0000580001087983 */ /* 0x000f220000300a00 */
        /* <DEDUP_REMOVED lines=9> */
[----:B--2---:R-:W-:-:S04]  /*16960*/  IMAD.WIDE R182, R195, 0x4, R182 ;  /* 0x00000004c3b67825 */ /* 0x004fc800078e02b6 */
[----:B---3--:R-:W-:-:S04]  /*16970*/  IMAD.WIDE R200, R195, 0x4, R200 ;  /* 0x00000004c3c87825 */ /* 0x008fc800078e02c8 */
[C---:B----4-:R-:W-:Y:S01]  /*16980*/  IMAD.WIDE R216, R195.reuse, 0x4, R216 ;  /* 0x00000004c3d87825 */ /* 0x050fe200078e02d8 */
[----:B------:R1:W-:Y:S04]  /*16990*/  LDGSTS.E [R4+0x30000], [R6.64], P0 ;  /* 0x3000000006047fae */ /* 0x0003e8000812184c */
[----:B------:R2:W-:Y:S04]  /*169a0*/  LDGSTS.E [R4+0x31000], [R16.64], P0 ;  /* 0x3100000010047fae */ /* 0x0005e8000812184c */
[----:B------:R2:W-:Y:S01]  /*169b0*/  LDGSTS.E [R4+0x32000], [R22.64], P0 ;  /* 0x3200000016047fae */ /* 0x0005e2000812184c */
[----:B-1----:R-:W-:-:S03]  /*169c0*/  IMAD.WIDE R6, R195, 0x4, R6 ;  /* 0x00000004c3067825 */ /* 0x002fc600078e0206 */
[----:B------:R2:W-:Y:S04]  /*169d0*/  LDGSTS.E [R4+0x33000], [R38.64], P0 ;  /* 0x3300000026047fae */ /* 0x0005e8000812184c */
[----:B------:R1:W-:Y:S04]  /*169e0*/  STL.64 [R1+0x60], R6 ;  /* 0x0000600601007387 */ /* 0x0003e80000100a00 */
[----:B------:R2:W-:Y:S04]  /*169f0*/  LDGSTS.E [R4+0x34000], [R54.64], P0 ;  /* 0x3400000036047fae */ /* 0x0005e8000812184c */
[----:B------:R2:W-:Y:S04]  /*16a00*/  LDGSTS.E [R4+0x35000], [R70.64], P0 ;  /* 0x3500000046047fae */ /* 0x0005e8000812184c */
[----:B-1----:R-:W3:Y:S04]  /*16a10*/  LDL.LU.64 R6, [R1+0x50] ;  /* 0x0000500001067983 */ /* 0x002ee80000300a00 */
[----:B------:R2:W-:Y:S01]  /*16a20*/  LDGSTS.E [R4+0x36000], [R86.64], P0 ;  /* 0x3600000056047fae */ /* 0x0005e2000812184c */
[----:B------:R-:W-:-:S03]  /*16a30*/  IMAD.WIDE R232, R195, 0x4, R232 ;  /* 0x00000004c3e87825 */ /* 0x000fc600078e02e8 */
        /* <DEDUP_REMOVED lines=14> */
[----:B-1----:R-:W-:-:S03]  /*16b20*/  IMAD.WIDE R8, R195, 0x4, R8 ;  /* 0x00000004c3087825 */ /* 0x002fc600078e0208 */
[----:B------:R4:W-:Y:S04]  /*16b30*/  LDGSTS.E [R5+0x33200], [R40.64], P0 ;  /* 0x3320000028057fae */ /* 0x0009e8000812184c */
[----:B------:R1:W-:Y:S01]  /*16b40*/  STL.64 [R1+0x58], R8 ;  /* 0x0000580801007387 */ /* 0x0003e20000100a00 */
[----:B------:R-:W-:-:S03]  /*16b50*/  IMAD.WIDE R72, R195, 0x4, R72 ;  /* 0x00000004c3487825 */ /* 0x000fc600078e0248 */
[----:B------:R4:W-:Y:S01]  /*16b60*/  LDGSTS.E [R5+0x34200], [R56.64], P0 ;  /* 0x3420000038057fae */ /* 0x0009e2000812184c */
[----:B------:R-:W-:-:S03]  /*16b70*/  IMAD.WIDE R88, R195, 0x4, R88 ;  /* 0x00000004c3587825 */ /* 0x000fc600078e0258 */
[----:B------:R4:W-:Y:S04]  /*16b80*/  LDGSTS.E [R5+0x35200], [R72.64], P0 ;  /* 0x3520000048057fae */ /* 0x0009e8000812184c */
[----:B-1----:R-:W3:Y:S01]  /*16b90*/  LDL.LU.64 R8, [R1+0x48] ;  /* 0x0000480001087983 */ /* 0x002ee20000300a00 */
        /* <DEDUP_REMOVED lines=10> */
[----:B------:R4:W-:Y:S02]  /*16c40*/  LDGSTS.E [R5+0x3c200], [R184.64], P0 ;  /* 0x3c200000b8057fae */ /* 0x0009e4000812184c */
[----:B----4-:R-:W-:-:S02]  /*16c50*/  LOP3.LUT R5, R4, 0x20, RZ, 0x3c, !PT ;  /* 0x0000002004057812 */ /* 0x010fc400078e3cff */
[----:B--2---:R-:W1:Y:S01]  /*16c60*/  S2R R4, SR_TID.X ;  /* 0x0000000000047919 */ /* 0x004e620000002100 */
[----:B------:R-:W-:-:S04]  /*16c70*/  IMAD.WIDE R202, R195, 0x4, R202 ;  /* 0x00000004c3ca7825 */ /* 0x000fc800078e02ca */
[----:B------:R-:W-:-:S04]  /*16c80*/  IMAD.WIDE R218, R195, 0x4, R218 ;  /* 0x00000004c3da7825 */ /* 0x000fc800078e02da */
[----:B------:R-:W-:Y:S01]  /*16c90*/  IMAD.WIDE R234, R195, 0x4, R234 ;  /* 0x00000004c3ea7825 */ /* 0x000fe200078e02ea */
[----:B-1----:R-:W-:-:S05]  /*16ca0*/  LOP3.LUT R4, R4, 0x7f, RZ, 0xc0, !PT ;  /* 0x0000007f04047812 */ /* 0x002fca00078ec0ff */
[----:B------:R-:W-:-:S05]  /*16cb0*/  IMAD.SHL.U32 R4, R4, 0x4, RZ ;  /* 0x0000000404047824 */ /* 0x000fca00078e00ff */
[----:B------:R-:W-:-:S05]  /*16cc0*/  LOP3.LUT R4, R4, 0x10, RZ, 0x3c, !PT ;  /* 0x0000001004047812 */ /* 0x000fca00078e3cff */
[----:B------:R1:W-:Y:S04]  /*16cd0*/  LDGSTS.E [R4+0x3d200], [R202.64], P0 ;  /* 0x3d200000ca047fae */ /* 0x0003e8000812184c */
[----:B------:R1:W-:Y:S04]  /*16ce0*/  LDGSTS.E [R4+0x3e200], [R218.64], P0 ;  /* 0x3e200000da047fae */ /* 0x0003e8000812184c */
[----:B------:R1:W-:Y:S04]  /*16cf0*/  LDGSTS.E [R4+0x3f200], [R234.64], P0 ;  /* 0x3f200000ea047fae */ /* 0x0003e8000812184c */
[----:B-1----:R-:W1:Y:S01]  /*16d00*/  S2R R4, SR_TID.X ;  /* 0x0000000000047919 */ /* 0x002e620000002100 */
[----:B------:R-:W-:-:S04]  /*16d10*/  IMAD.WIDE R26, R195, 0x4, R26 ;  /* 0x00000004c31a7825 */ /* 0x000fc800078e021a */
[----:B------:R-:W-:-:S04]  /*16d20*/  IMAD.WIDE R42, R195, 0x4, R42 ;  /* 0x00000004c32a7825 */ /* 0x000fc800078e022a */
[----:B------:R-:W-:-:S04]  /*16d30*/  IMAD.WIDE R58, R195, 0x4, R58 ;  /* 0x00000004c33a7825 */ /* 0x000fc800078e023a */
[----:B------:R-:W-:-:S04]  /*16d40*/  IMAD.WIDE R74, R195, 0x4, R74 ;  /* 0x00000004c34a7825 */ /* 0x000fc800078e024a */
[----:B------:R-:W-:-:S04]  /*16d50*/  IMAD.WIDE R90, R195, 0x4, R90 ;  /* 0x00000004c35a7825 */ /* 0x000fc800078e025a */
[----:B------:R-:W-:Y:S01]  /*16d60*/  IMAD.WIDE R106, R195, 0x4, R106 ;  /* 0x00000004c36a7825 */ /* 0x000fe200078e026a */
[----:B-1----:R-:W-:-:S03]  /*16d70*/  LOP3.LUT R4, R4, 0x7f, RZ, 0xc0, !PT ;  /* 0x0000007f04047812 */ /* 0x002fc600078ec0ff */
[----:B------:R-:W-:-:S04]  /*16d80*/  IMAD.WIDE R122, R195, 0x4, R122 ;  /* 0x00000004c37a7825 */ /* 0x000fc800078e027a */
[----:B------:R-:W-:-:S04]  /*16d90*/  IMAD.WIDE R138, R195, 0x4, R138 ;  /* 0x00000004c38a7825 */ /* 0x000fc800078e028a */
[----:B------:R-:W-:-:S04]  /*16da0*/  IMAD.WIDE R186, R195, 0x4, R186 ;  /* 0x00000004c3ba7825 */ /* 0x000fc800078e02ba */
[----:B------:R-:W-:Y:S02]  /*16db0*/  IMAD.SHL.U32 R4, R4, 0x4, RZ ;  /* 0x0000000404047824 */ /* 0x000fe400078e00ff */
[----:B------:R-:W-:-:S04]  /*16dc0*/  IMAD.WIDE R204, R195, 0x4, R204 ;  /* 0x00000004c3cc7825 */ /* 0x000fc800078e02cc */
[----:B------:R-:W-:-:S04]  /*16dd0*/  IMAD.WIDE R220, R195, 0x4, R220 ;  /* 0x00000004c3dc7825 */ /* 0x000fc800078e02dc */
[C---:B------:R-:W-:Y:S01]  /*16de0*/  IMAD.WIDE R236, R195.reuse, 0x4, R236 ;  /* 0x00000004c3ec7825 */ /* 0x040fe200078e02ec */
[----:B---3--:R1:W-:Y:S04]  /*16df0*/  LDGSTS.E [R5+0x30400], [R6.64], P0 ;  /* 0x3040000006057fae */ /* 0x0083e8000812184c */
[----:B------:R2:W-:Y:S04]  /*16e00*/  LDGSTS.E [R5+0x31400], [R14.64], P0 ;  /* 0x314000000e057fae */ /* 0x0005e8000812184c */
[----:B------:R2:W-:Y:S01]  /*16e10*/  LDGSTS.E [R5+0x32400], [R26.64], P0 ;  /* 0x324000001a057fae */ /* 0x0005e2000812184c */
[----:B-1----:R-:W-:-:S03]  /*16e20*/  IMAD.WIDE R6, R195, 0x4, R6 ;  /* 0x00000004c3067825 */ /* 0x002fc600078e0206 */
[----:B------:R2:W-:Y:S04]  /*16e30*/  LDGSTS.E [R5+0x33400], [R42.64], P0 ;  /* 0x334000002a057fae */ /* 0x0005e8000812184c */
[----:B------:R2:W-:Y:S04]  /*16e40*/  LDGSTS.E [R5+0x34400], [R58.64], P0 ;  /* 0x344000003a057fae */ /* 0x0005e8000812184c */
[----:B------:R2:W-:Y:S04]  /*16e50*/  LDGSTS.E [R5+0x35400], [R74.64], P0 ;  /* 0x354000004a057fae */ /* 0x0005e8000812184c */
[----:B------:R1:W-:Y:S04]  /*16e60*/  STL.64 [R1+0x50], R6 ;  /* 0x0000500601007387 */ /* 0x0003e80000100a00 */
[----:B------:R2:W-:Y:S04]  /*16e70*/  LDGSTS.E [R5+0x36400], [R90.64], P0 ;  /* 0x364000005a057fae */ /* 0x0005e8000812184c */
[----:B------:R2:W-:Y:S04]  /*16e80*/  LDGSTS.E [R5+0x37400], [R106.64], P0 ;  /* 0x374000006a057fae */ /* 0x0005e8000812184c */
[----:B-1----:R-:W3:Y:S04]  /*16e90*/  LDL.LU.64 R6, [R1+0x8d8] ;  /* 0x0008d80001067983 */ /* 0x002ee80000300a00 */
[----:B------:R2:W-:Y:S04]  /*16ea0*/  LDGSTS.E [R5+0x38400], [R122.64], P0 ;  /* 0x384000007a057fae */ /* 0x0005e8000812184c */
[----:B------:R2:W-:Y:S04]  /*16eb0*/  LDGSTS.E [R5+0x39400], [R138.64], P0 ;  /* 0x394000008a057fae */ /* 0x0005e8000812184c */
[----:B------:R2:W-:Y:S04]  /*16ec0*/  LDGSTS.E [R5+0x3a400], [R154.64], P0 ;  /* 0x3a4000009a057fae */ /* 0x0005e8000812184c */
[----:B------:R2:W-:Y:S04]  /*16ed0*/  LDGSTS.E [R5+0x3b400], [R170.64], P0 ;  /* 0x3b400000aa057fae */ /* 0x0005e8000812184c */
[----:B------:R2:W-:Y:S02]  /*16ee0*/  LDGSTS.E [R5+0x3c400], [R186.64], P0 ;  /* 0x3c400000ba057fae */ /* 0x0005e4000812184c */
[----:B--2---:R-:W-:-:S02]  /*16ef0*/  LOP3.LUT R5, R4, 0x30, RZ, 0x3c, !PT ;  /* 0x0000003004057812 */ /* 0x004fc400078e3cff */
[----:B------:R-:W1:Y:S02]  /*16f00*/  S2R R4, SR_TID.X ;  /* 0x0000000000047919 */ /* 0x000e640000002100 */
[----:B-1----:R-:W-:-:S05]  /*16f10*/  LOP3.LUT R4, R4, 0x7f, RZ, 0xc0, !PT ;  /* 0x0000007f04047812 */ /* 0x002fca00078ec0ff */
[----:B------:R-:W-:-:S05]  /*16f20*/  IMAD.SHL.U32 R4, R4, 0x4, RZ ;  /* 0x0000000404047824 */ /* 0x000fca00078e00ff */
[----:B------:R-:W-:-:S05]  /*16f30*/  LOP3.LUT R4, R4, 0x20, RZ, 0x3c, !PT ;  /* 0x0000002004047812 */ /* 0x000fca00078e3cff */
[----:B------:R1:W-:Y:S04]  /*16f40*/  LDGSTS.E [R4+0x3d400], [R204.64], P0 ;  /* 0x3d400000cc047fae */ /* 0x0003e8000812184c */
[----:B------:R1:W-:Y:S04]  /*16f50*/  LDGSTS.E [R4+0x3e400], [R220.64], P0 ;  /* 0x3e400000dc047fae */ /* 0x0003e8000812184c */
[----:B------:R1:W-:Y:S04]  /*16f60*/  LDGSTS.E [R4+0x3f400], [R236.64], P0 ;  /* 0x3f400000ec047fae */ /* 0x0003e8000812184c */
[----:B------:R2:W-:Y:S01]  /*16f70*/  LDGSTS.E [R5+0x30600], [R8.64], P0 ;  /* 0x3060000008057fae */ /* 0x0005e2000812184c */
[----:B------:R-:W-:-:S03]  /*16f80*/  IMAD.WIDE R28, R195, 0x4, R28 ;  /* 0x00000004c31c7825 */ /* 0x000fc600078e021c */
[----:B------:R4:W-:Y:S04]  /*16f90*/  LDGSTS.E [R5+0x31600], [R10.64], P0 ;  /* 0x316000000a057fae */ /* 0x0009e8000812184c */
[----:B-1----:R-:W1:Y:S01]  /*16fa0*/  S2R R4, SR_TID.X ;  /* 0x0000000000047919 */ /* 0x002e620000002100 */
[----:B--2---:R-:W-:-:S03]  /*16fb0*/  IMAD.WIDE R8, R195, 0x4, R8 ;  /* 0x00000004c3087825 */ /* 0x004fc600078e0208 */
[----:B------:R4:W-:Y:S04]  /*16fc0*/  LDGSTS.E [R5+0x32600], [R28.64], P0 ;  /* 0x326000001c057fae */ /* 0x0009e8000812184c */
[----:B------:R2:W-:Y:S04]  /*16fd0*/  STL.64 [R1+0x48], R8 ;  /* 0x0000480801007387 */ /* 0x0005e80000100a00 */
[----:B--2---:R-:W2:Y:S01]  /*16fe0*/  LDL.LU.64 R8, [R1+0x38] ;  /* 0x0000380001087983 */ /* 0x004ea20000300a00 */
[----:B------:R-:W-:-:S04]  /*16ff0*/  IMAD.WIDE R44, R195, 0x4, R44 ;  /* 0x00000004c32c7825 */ /* 0x000fc800078e022c */
[C---:B------:R-:W-:Y:S01]  /*17000*/  IMAD.WIDE R60, R195.reuse, 0x4, R60 ;  /* 0x00000004c33c7825 */ /* 0x040fe200078e023c */
[----:B-1----:R-:W-:Y:S01]  /*17010*/  LOP3.LUT R4, R4, 0x7f, RZ, 0xc0, !PT ;  /* 0x0000007f04047812 */ /* 0x002fe200078ec0ff */
[----:B------:R4:W-:Y:S02]  /*17020*/  LDGSTS.E [R5+0x33600], [R44.64], P0 ;  /* 0x336000002c057fae */ /* 0x0009e4000812184c */
[C---:B------:R-:W-:Y:S02]  /*17030*/  IMAD.WIDE R76, R195.reuse, 0x4, R76 ;  /* 0x00000004c34c7825 */ /* 0x040fe400078e024c */
[----:B------:R4:W-:Y:S02]  /*17040*/  LDGSTS.E [R5+0x34600], [R60.64], P0 ;  /* 0x346000003c057fae */ /* 0x0009e4000812184c */
[C---:B------:R-:W-:Y:S02]  /*17050*/  IMAD.WIDE R92, R195.reuse, 0x4, R92 ;  /* 0x00000004c35c7825 */ /* 0x040fe400078e025c */
[----:B------:R4:W-:Y:S02]  /*17060*/  LDGSTS.E [R5+0x35600], [R76.64], P0 ;  /* 0x356000004c057fae */ /* 0x0009e4000812184c */
[----:B------:R-:W-:-:S02]  /*17070*/  IMAD.WIDE R108, R195, 0x4, R108 ;  /* 0x00000004c36c7825 */ /* 0x000fc400078e026c */
[----:B------:R4:W-:Y:S02]  /*17080*/  LDGSTS.E [R5+0x36600], [R92.64], P0 ;  /* 0x366000005c057fae */ /* 0x0009e4000812184c */
[C---:B------:R-:W-:Y:S02]  /*17090*/  IMAD.WIDE R124, R195.reuse, 0x4, R124 ;  /* 0x00000004c37c7825 */ /* 0x040fe400078e027c */
[----:B------:R4:W-:Y:S02]  /*170a0*/  LDGSTS.E [R5+0x37600], [R108.64], P0 ;  /* 0x376000006c057fae */ /* 0x0009e4000812184c */
[C---:B------:R-:W-:Y:S02]  /*170b0*/  IMAD.WIDE R140, R195.reuse, 0x4, R140 ;  /* 0x00000004c38c7825 */ /* 0x040fe400078e028c */
[----:B------:R4:W-:Y:S02]  /*170c0*/  LDGSTS.E [R5+0x38600], [R124.64], P0 ;  /* 0x386000007c057fae */ /* 0x0009e4000812184c */
[----:B------:R-:W-:-:S02]  /*170d0*/  IMAD.WIDE R188, R195, 0x4, R188 ;  /* 0x00000004c3bc7825 */ /* 0x000fc400078e02bc */
[----:B------:R4:W-:Y:S02]  /*170e0*/  LDGSTS.E [R5+0x39600], [R140.64], P0 ;  /* 0x396000008c057fae */ /* 0x0009e4000812184c */
[----:B------:R-:W-:Y:S02]  /*170f0*/  IMAD.SHL.U32 R4, R4, 0x4, RZ ;  /* 0x0000000404047824 */ /* 0x000fe400078e00ff */
[----:B------:R4:W-:Y:S04]  /*17100*/  LDGSTS.E [R5+0x3a600], [R156.64], P0 ;  /* 0x3a6000009c057fae */ /* 0x0009e8000812184c */
[----:B------:R4:W-:Y:S04]  /*17110*/  LDGSTS.E [R5+0x3b600], [R172.64], P0 ;  /* 0x3b600000ac057fae */ /* 0x0009e8000812184c */
[----:B------:R4:W-:Y:S02]  /*17120*/  LDGSTS.E [R5+0x3c600], [R188.64], P0 ;  /* 0x3c600000bc057fae */ /* 0x0009e4000812184c */
[----:B----4-:R-:W-:-:S02]  /*17130*/  LOP3.LUT R5, R4, 0x40, RZ, 0x3c, !PT ;  /* 0x0000004004057812 */ /* 0x010fc400078e3cff */
[----:B------:R-:W1:Y:S01]  /*17140*/  S2R R4, SR_TID.X ;  /* 0x0000000000047919 */ /* 0x000e620000002100 */
        /* <DEDUP_REMOVED lines=19> */
[----:B------:R-:W-:Y:S01]  /*17280*/  IMAD.SHL.U32 R4, R4, 0x4, RZ ;  /* 0x0000000404047824 */ /* 0x000fe200078e00ff */
        /* <DEDUP_REMOVED lines=12> */
[----:B------:R1:W-:Y:S02]  /*17350*/  LDGSTS.E [R5+0x3c800], [R190.64], P0 ;  /* 0x3c800000be057fae */ /* 0x0003e4000812184c */
[----:B-1----:R-:W-:-:S02]  /*17360*/  LOP3.LUT R5, R4, 0x50, RZ, 0x3c, !PT ;  /* 0x0000005004057812 */ /* 0x002fc400078e3cff */
        /* <DEDUP_REMOVED lines=10> */
[----:B--2---:R2:W-:Y:S02]  /*17410*/  LDGSTS.E [R5+0x30a00], [R8.64], P0 ;  /* 0x30a0000008057fae */ /* 0x0045e4000812184c */
[----:B--2---:R-:W-:-:S05]  /*17420*/  IMAD.WIDE R8, R195, 0x4, R8 ;  /* 0x00000004c3087825 */ /* 0x004fca00078e0208 */
[----:B------:R2:W-:Y:S04]  /*17430*/  STL.64 [R1+0x38], R8 ;  /* 0x0000380801007387 */ /* 0x0005e80000100a00 */
[----:B--2---:R-:W2:Y:S04]  /*17440*/  LDL.LU.64 R8, [R1+0x8d0] ;  /* 0x0008d00001087983 */ /* 0x004ea80000300a00 */
[----:B-1----:R-:W1:Y:S01]  /*17450*/  S2R R4, SR_TID.X ;  /* 0x0000000000047919 */ /* 0x002e620000002100 */
[----:B------:R-:W-:-:S04]  /*17460*/  IMAD.WIDE R250, R195, 0x4, R250 ;  /* 0x00000004c3fa7825 */ /* 0x000fc800078e02fa */
[C---:B------:R-:W-:Y:S01]  /*17470*/  IMAD.WIDE R32, R195.reuse, 0x4, R32 ;  /* 0x00000004c3207825 */ /* 0x040fe200078e0220 */
[----:B------:R3:W-:Y:S03]  /*17480*/  LDGSTS.E [R5+0x31a00], [R250.64], P0 ;  /* 0x31a00000fa057fae */ /* 0x0007e6000812184c */
[C---:B------:R-:W-:Y:S01]  /*17490*/  IMAD.WIDE R48, R195.reuse, 0x4, R48 ;  /* 0x00000004c3307825 */ /* 0x040fe200078e0230 */
[----:B------:R3:W-:Y:S03]  /*174a0*/  LDGSTS.E [R5+0x32a00], [R32.64], P0 ;  /* 0x32a0000020057fae */ /* 0x0007e6000812184c */
[C---:B------:R-:W-:Y:S01]  /*174b0*/  IMAD.WIDE R64, R195.reuse, 0x4, R64 ;  /* 0x00000004c3407825 */ /* 0x040fe200078e0240 */
[----:B------:R3:W-:Y:S03]  /*174c0*/  LDGSTS.E [R5+0x33a00], [R48.64], P0 ;  /* 0x33a0000030057fae */ /* 0x0007e6000812184c */
[C---:B------:R-:W-:Y:S01]  /*174d0*/  IMAD.WIDE R80, R195.reuse, 0x4, R80 ;  /* 0x00000004c3507825 */ /* 0x040fe200078e0250 */
[----:B------:R3:W-:Y:S03]  /*174e0*/  LDGSTS.E [R5+0x34a00], [R64.64], P0 ;  /* 0x34a0000040057fae */ /* 0x0007e6000812184c */
[----:B------:R-:W-:Y:S01]  /*174f0*/  IMAD.WIDE R96, R195, 0x4, R96 ;  /* 0x00000004c3607825 */ /* 0x000fe200078e0260 */
[----:B------:R3:W-:Y:S01]  /*17500*/  LDGSTS.E [R5+0x35a00], [R80.64], P0 ;  /* 0x35a0000050057fae */ /* 0x0007e2000812184c */
[----:B-1----:R-:W-:-:S02]  /*17510*/  LOP3.LUT R4, R4, 0x7f, RZ, 0xc0, !PT ;  /* 0x0000007f04047812 */ /* 0x002fc400078ec0ff */
[C---:B------:R-:W-:Y:S01]  /*17520*/  IMAD.WIDE R112, R195.reuse, 0x4, R112 ;  /* 0x00000004c3707825 */ /* 0x040fe200078e0270 */
[----:B------:R3:W-:Y:S03]  /*17530*/  LDGSTS.E [R5+0x36a00], [R96.64], P0 ;  /* 0x36a0000060057fae */ /* 0x0007e6000812184c */
[C---:B------:R-:W-:Y:S01]  /*17540*/  IMAD.WIDE R128, R195.reuse, 0x4, R128 ;  /* 0x00000004c3807825 */ /* 0x040fe200078e0280 */
[----:B------:R3:W-:Y:S03]  /*17550*/  LDGSTS.E [R5+0x37a00], [R112.64], P0 ;  /* 0x37a0000070057fae */ /* 0x0007e6000812184c */
[C---:B------:R-:W-:Y:S01]  /*17560*/  IMAD.WIDE R144, R195.reuse, 0x4, R144 ;  /* 0x00000004c3907825 */ /* 0x040fe200078e0290 */
[----:B------:R3:W-:Y:S03]  /*17570*/  LDGSTS.E [R5+0x38a00], [R128.64], P0 ;  /* 0x38a0000080057fae */ /* 0x0007e6000812184c */
[----:B------:R-:W-:Y:S01]  /*17580*/  IMAD.WIDE R192, R195, 0x4, R192 ;  /* 0x00000004c3c07825 */ /* 0x000fe200078e02c0 */
[----:B------:R3:W-:Y:S03]  /*17590*/  LDGSTS.E [R5+0x39a00], [R144.64], P0 ;  /* 0x39a0000090057fae */ /* 0x0007e6000812184c */
[----:B------:R-:W-:Y:S01]  /*175a0*/  IMAD.SHL.U32 R4, R4, 0x4, RZ ;  /* 0x0000000404047824 */ /* 0x000fe200078e00ff */
[----:B------:R3:W-:Y:S04]  /*175b0*/  LDGSTS.E [R5+0x3aa00], [R160.64], P0 ;  /* 0x3aa00000a0057fae */ /* 0x0007e8000812184c */
[----:B------:R3:W-:Y:S04]  /*175c0*/  LDGSTS.E [R5+0x3ba00], [R176.64], P0 ;  /* 0x3ba00000b0057fae */ /* 0x0007e8000812184c */
[----:B------:R3:W-:Y:S02]  /*175d0*/  LDGSTS.E [R5+0x3ca00], [R192.64], P0 ;  /* 0x3ca00000c0057fae */ /* 0x0007e4000812184c */
[----:B---3--:R-:W-:-:S02]  /*175e0*/  LOP3.LUT R5, R4, 0x60, RZ, 0x3c, !PT ;  /* 0x0000006004057812 */ /* 0x008fc400078e3cff */
[----:B------:R-:W1:Y:S01]  /*175f0*/  S2R R4, SR_TID.X ;  /* 0x0000000000047919 */ /* 0x000e620000002100 */
[----:B------:R-:W-:-:S04]  /*17600*/  IMAD.WIDE R210, R195, 0x4, R210 ;  /* 0x00000004c3d27825 */ /* 0x000fc800078e02d2 */
[----:B------:R-:W-:-:S04]  /*17610*/  IMAD.WIDE R226, R195, 0x4, R226 ;  /* 0x00000004c3e27825 */ /* 0x000fc800078e02e2 */
[----:B------:R-:W-:Y:S01]  /*17620*/  IMAD.WIDE R242, R195, 0x4, R242 ;  /* 0x00000004c3f27825 */ /* 0x000fe200078e02f2 */
[----:B-1----:R-:W-:-:S05]  /*17630*/  LOP3.LUT R4, R4, 0x7f, RZ, 0xc0, !PT ;  /* 0x0000007f04047812 */ /* 0x002fca00078ec0ff */
[----:B------:R-:W-:-:S05]  /*17640*/  IMAD.SHL.U32 R4, R4, 0x4, RZ ;  /* 0x0000000404047824 */ /* 0x000fca00078e00ff */
[----:B------:R-:W-:Y:S01]  /*17650*/  LOP3.LUT R4, R4, 0x50, RZ, 0x3c, !PT ;  /* 0x0000005004047812 */ /* 0x000fe200078e3cff */
[----:B------:R-:W-:-:S04]  /*17660*/  IMAD.WIDE R248, R195, 0x4, R248 ;  /* 0x00000004c3f87825 */ /* 0x000fc800078e02f8 */
[C---:B------:R-:W-:Y:S01]  /*17670*/  IMAD.WIDE R34, R195.reuse, 0x4, R34 ;  /* 0x00000004c3227825 */ /* 0x040fe200078e0222 */
[----:B------:R1:W-:Y:S03]  /*17680*/  LDGSTS.E [R4+0x3da00], [R210.64], P0 ;  /* 0x3da00000d2047fae */ /* 0x0003e6000812184c */
[C---:B------:R-:W-:Y:S01]  /*17690*/  IMAD.WIDE R50, R195.reuse, 0x4, R50 ;  /* 0x00000004c3327825 */ /* 0x040fe200078e0232 */
[----:B------:R3:W-:Y:S03]  /*176a0*/  LDGSTS.E [R4+0x3ea00], [R226.64], P0 ;  /* 0x3ea00000e2047fae */ /* 0x0007e6000812184c */
[C---:B------:R-:W-:Y:S01]  /*176b0*/  IMAD.WIDE R66, R195.reuse, 0x4, R66 ;  /* 0x00000004c3427825 */ /* 0x040fe200078e0242 */
[----:B------:R4:W-:Y:S03]  /*176c0*/  LDGSTS.E [R4+0x3fa00], [R242.64], P0 ;  /* 0x3fa00000f2047fae */ /* 0x0009e6000812184c */
        /* <DEDUP_REMOVED lines=15> */
[C---:B------:R-:W-:Y:S01]  /*177c0*/  IMAD.WIDE R2, R195.reuse, 0x4, R2 ;  /* 0x00000004c3027825 */ /* 0x040fe200078e0202 */
        /* <DEDUP_REMOVED lines=12> */
[----:B--2---:R-:W-:-:S03]  /*17890*/  IMAD.WIDE R8, R195, 0x4, R8 ;  /* 0x00000004c3087825 */ /* 0x004fc600078e0208 */
[----:B------:R2:W-:Y:S04]  /*178a0*/  LDGSTS.E [R5+0x3cc00], [R196.64], P0 ;  /* 0x3cc00000c4057fae */ /* 0x0005e8000812184c */
[----:B------:R2:W-:Y:S04]  /*178b0*/  LDGSTS.E [R5+0x3dc00], [R212.64], P0 ;  /* 0x3dc00000d4057fae */ /* 0x0005e8000812184c */
[----:B------:R2:W-:Y:S04]  /*178c0*/  LDGSTS.E [R5+0x3ec00], [R228.64], P0 ;  /* 0x3ec00000e4057fae */ /* 0x0005e8000812184c */
[----:B------:R2:W-:Y:S04]  /*178d0*/  LDGSTS.E [R5+0x3fc00], [R244.64], P0 ;  /* 0x3fc00000f4057fae */ /* 0x0005e8000812184c */
[----:B------:R1:W-:Y:S04]  /*178e0*/  LDGSTS.E [R252+0x30e00], [R12.64], P0 ;  /* 0x30e000000cfc7fae */ /* 0x0003e8000812184c */
[----:B------:R2:W-:Y:S04]  /*178f0*/  STL.64 [R1+0x30], R8 ;  /* 0x0000300801007387 */ /* 0x0005e80000100a00 */
[----:B------:R3:W-:Y:S01]  /*17900*/  LDGSTS.E [R252+0x31e00], [R20.64], P0 ;  /* 0x31e0000014fc7fae */ /* 0x0007e2000812184c */
[----:B-1----:R-:W-:-:S03]  /*17910*/  IMAD.WIDE R12, R195, 0x4, R12 ;  /* 0x00000004c30c7825 */ /* 0x002fc600078e020c */
[----:B--2---:R-:W2:Y:S04]  /*17920*/  LDL.LU.64 R8, [R1+0x8c8] ;  /* 0x0008c80001087983 */ /* 0x004ea80000300a00 */
[----:B------:R1:W-:Y:S01]  /*17930*/  STL.64 [R1+0x28], R12 ;  /* 0x0000280c01007387 */ /* 0x0003e20000100a00 */
[----:B---3--:R-:W-:-:S03]  /*17940*/  IMAD.WIDE R20, R195, 0x4, R20 ;  /* 0x00000004c3147825 */ /* 0x008fc600078e0214 */
[----:B-1----:R-:W3:Y:S04]  /*17950*/  LDL.LU.64 R12, [R1+0x8c0] ;  /* 0x0008c000010c7983 */ /* 0x002ee80000300a00 */
[----:B------:R1:W-:Y:S04]  /*17960*/  STL.64 [R1+0x20], R16 ;  /* 0x0000201001007387 */ /* 0x0003e80000100a00 */
[----:B-1----:R-:W2:Y:S04]  /*17970*/  LDL.LU.64 R16, [R1+0x8b8] ;  /* 0x0008b80001107983 */ /* 0x002ea80000300a00 */
[----:B------:R1:W-:Y:S04]  /*17980*/  STL.64 [R1+0x18], R18 ;  /* 0x0000181201007387 */ /* 0x0003e80000100a00 */
[----:B-1----:R-:W2:Y:S04]  /*17990*/  LDL.LU.64 R18, [R1+0x8b0] ;  /* 0x0008b00001127983 */ /* 0x002ea80000300a00 */
[----:B------:R1:W-:Y:S04]  /*179a0*/  STL.64 [R1+0x10], R14 ;  /* 0x0000100e01007387 */ /* 0x0003e80000100a00 */
[----:B-1----:R-:W2:Y:S04]  /*179b0*/  LDL.LU.64 R14, [R1+0x8a8] ;  /* 0x0008a800010e7983 */ /* 0x002ea80000300a00 */
[----:B------:R1:W-:Y:S04]  /*179c0*/  STL.64 [R1+0x8], R10 ;  /* 0x0000080a01007387 */ /* 0x0003e80000100a00 */
[----:B-1----:R-:W2:Y:S04]  /*179d0*/  LDL.LU.64 R10, [R1+0x8a0] ;  /* 0x0008a000010a7983 */ /* 0x002ea80000300a00 */
[----:B------:R1:W-:Y:S02]  /*179e0*/  STL.64 [R1+0x1f0], R250 ;  /* 0x0001f0fa01007387 */ /* 0x0003e40000100a00 */
[----:B-1----:R-:W-:-:S02]  /*179f0*/  IMAD.MOV.U32 R250, RZ, RZ, R6 ;  /* 0x000000fffffa7224 */ /* 0x002fc400078e0006 */
[----:B------:R-:W-:Y:S02]  /*17a00*/  IMAD.MOV.U32 R251, RZ, RZ, R7 ;  /* 0x000000fffffb7224 */ /* 0x000fe400078e0007 */
[----:B------:R-:W2:Y:S04]  /*17a10*/  LDL.LU.64 R6, [R1+0x898] ;  /* 0x0008980001067983 */ /* 0x000ea80000300a00 */
[----:B------:R1:W-:Y:S02]  /*17a20*/  STL.64 [R1+0x200], R20 ;  /* 0x0002001401007387 */ /* 0x0003e40000100a00 */
[----:B-1----:R-:W-:Y:S02]  /*17a30*/  IMAD.MOV.U32 R20, RZ, RZ, R2 ;  /* 0x000000ffff147224 */ /* 0x002fe400078e0002 */
[----:B------:R-:W-:-:S02]  /*17a40*/  IMAD.MOV.U32 R21, RZ, RZ, R3 ;  /* 0x000000ffff157224 */ /* 0x000fc400078e0003 */
[----:B------:R-:W2:Y:S01]  /*17a50*/  LDL.LU.64 R2, [R1+0x890] ;  /* 0x0008900001027983 */ /* 0x000ea20000300a00 */
[----:B------:R-:W-:-:S05]  /*17a60*/  IMAD.WIDE R22, R195, 0x4, R22 ;  /* 0x00000004c3167825 */ /* 0x000fca00078e0216 */
[----:B------:R1:W-:Y:S01]  /*17a70*/  STL.64 [R1+0x208], R22 ;  /* 0x0002081601007387 */ /* 0x0003e20000100a00 */
[----:B------:R-:W-:-:S04]  /*17a80*/  IMAD.WIDE R248, R195, 0x4, R248 ;  /* 0x00000004c3f87825 */ /* 0x000fc800078e02f8 */
[----:B------:R-:W-:-:S04]  /*17a90*/  IMAD.WIDE R28, R195, 0x4, R28 ;  /* 0x00000004c31c7825 */ /* 0x000fc800078e021c */
[----:B-1----:R-:W-:-:S04]  /*17aa0*/  IMAD.WIDE R22, R195, 0x4, R24 ;  /* 0x00000004c3167825 */ /* 0x002fc800078e0218 */
[C---:B------:R-:W-:Y:S01]  /*17ab0*/  IMAD.WIDE R24, R195.reuse, 0x4, R26 ;  /* 0x00000004c3187825 */ /* 0x040fe200078e021a */
[----:B------:R1:W-:Y:S03]  /*17ac0*/  STL.64 [R1+0x210], R22 ;  /* 0x0002101601007387 */ /* 0x0003e60000100a00 */
[C---:B------:R-:W-:Y:S01]  /*17ad0*/  IMAD.WIDE R30, R195.reuse, 0x4, R30 ;  /* 0x00000004c31e7825 */ /* 0x040fe200078e021e */
[----:B------:R4:W-:Y:S03]  /*17ae0*/  STL.64 [R1+0x218], R24 ;  /* 0x0002181801007387 */ /* 0x0009e60000100a00 */
[C---:B------:R-:W-:Y:S01]  /*17af0*/  IMAD.WIDE R32, R195.reuse, 0x4, R32 ;  /* 0x00000004c3207825 */ /* 0x040fe200078e0220 */
[----:B------:R-:W-:Y:S03]  /*17b00*/  STL.64 [R1+0x808], R28 ;  /* 0x0008081c01007387 */ /* 0x000fe60000100a00 */
[----:B------:R-:W-:Y:S01]  /*17b10*/  IMAD.WIDE R34, R195, 0x4, R34 ;  /* 0x00000004c3227825 */ /* 0x000fe200078e0222 */
[----:B------:R-:W-:Y:S03]  /*17b20*/  STL.64 [R1+0x7e0], R30 ;  /* 0x0007e01e01007387 */ /* 0x000fe60000100a00 */
[----:B-1----:R-:W-:-:S02]  /*17b30*/  IMAD.MOV.U32 R22, RZ, RZ, R20 ;  /* 0x000000ffff167224 */ /* 0x002fc400078e0014 */
[----:B------:R-:W-:Y:S02]  /*17b40*/  IMAD.MOV.U32 R23, RZ, RZ, R21 ;  /* 0x000000ffff177224 */ /* 0x000fe400078e0015 */
[----:B------:R-:W-:Y:S02]  /*17b50*/  IMAD.MOV.U32 R20, RZ, RZ, R248 ;  /* 0x000000ffff147224 */ /* 0x000fe400078e00f8 */
[----:B------:R-:W-:Y:S02]  /*17b60*/  IMAD.MOV.U32 R21, RZ, RZ, R249 ;  /* 0x000000ffff157224 */ /* 0x000fe400078e00f9 */
[C---:B------:R-:W-:Y:S01]  /*17b70*/  IMAD.WIDE R26, R195.reuse, 0x4, R40 ;  /* 0x00000004c31a7825 */ /* 0x040fe200078e0228 */
[----:B------:R1:W-:Y:S03]  /*17b80*/  STL.64 [R1+0x7c0], R32 ;  /* 0x0007c02001007387 */ /* 0x0003e60000100a00 */
[C---:B------:R-:W-:Y:S01]  /*17b90*/  IMAD.WIDE R36, R195.reuse, 0x4, R36 ;  /* 0x00000004c3247825 */ /* 0x040fe200078e0224 */
[----:B------:R-:W-:Y:S03]  /*17ba0*/  STL.64 [R1+0x780], R34 ;  /* 0x0007802201007387 */ /* 0x000fe60000100a00 */
[C---:B------:R-:W-:Y:S01]  /*17bb0*/  IMAD.WIDE R248, R195.reuse, 0x4, R38 ;  /* 0x00000004c3f87825 */ /* 0x040fe200078e0226 */
[----:B------:R-:W-:Y:S03]  /*17bc0*/  STL.64 [R1+0x230], R26 ;  /* 0x0002301a01007387 */ /* 0x000fe60000100a00 */
[C---:B----4-:R-:W-:Y:S01]  /*17bd0*/  IMAD.WIDE R24, R195.reuse, 0x4, R42 ;  /* 0x00000004c3187825 */ /* 0x050fe200078e022a */
[----:B------:R-:W-:Y:S03]  /*17be0*/  STL.64 [R1+0x228], R248 ;  /* 0x000228f801007387 */ /* 0x000fe60000100a00 */
[C---:B-1----:R-:W-:Y:S01]  /*17bf0*/  IMAD.WIDE R32, R195.reuse, 0x4, R36 ;  /* 0x00000004c3207825 */ /* 0x042fe200078e0224 */
[----:B------:R1:W-:Y:S03]  /*17c00*/  STL.64 [R1+0x238], R24 ;  /* 0x0002381801007387 */ /* 0x0003e60000100a00 */
[C---:B------:R-:W-:Y:S01]  /*17c10*/  IMAD.WIDE R52, R195.reuse, 0x4, R52 ;  /* 0x00000004c3347825 */ /* 0x040fe200078e0234 */
[----:B------:R-:W-:Y:S03]  /*17c20*/  STL.64 [R1+0x7f8], R32 ;  /* 0x0007f82001007387 */ /* 0x000fe60000100a00 */
[C---:B------:R-:W-:Y:S01]  /*17c30*/  IMAD.WIDE R28, R195.reuse, 0x4, R46 ;  /* 0x00000004c31c7825 */ /* 0x040fe200078e022e */
[----:B------:R4:W-:Y:S03]  /*17c40*/  LDGSTS.E [R252+0x32e00], [R36.64], P0 ;  /* 0x32e0000024fc7fae */ /* 0x0009e6000812184c */
[C---:B-1----:R-:W-:Y:S01]  /*17c50*/  IMAD.WIDE R24, R195.reuse, 0x4, R44 ;  /* 0x00000004c3187825 */ /* 0x042fe200078e022c */
[----:B------:R1:W-:Y:S03]  /*17c60*/  LDGSTS.E [R252+0x33e00], [R52.64], P0 ;  /* 0x33e0000034fc7fae */ /* 0x0003e6000812184c */
[C---:B------:R-:W-:Y:S01]  /*17c70*/  IMAD.WIDE R26, R195.reuse, 0x4, R48 ;  /* 0x00000004c31a7825 */ /* 0x040fe200078e0230 */
[----:B------:R4:W-:Y:S04]  /*17c80*/  STL.64 [R1+0x240], R24 ;  /* 0x0002401801007387 */ /* 0x0009e80000100a00 */
[----:B------:R4:W-:Y:S01]  /*17c90*/  STL.64 [R1+0x248], R28 ;  /* 0x0002481c01007387 */ /* 0x0009e20000100a00 */
[----:B-1----:R-:W-:-:S04]  /*17ca0*/  IMAD.WIDE R52, R195, 0x4, R52 ;  /* 0x00000004c3347825 */ /* 0x002fc800078e0234 */
[C---:B----4-:R-:W-:Y:S01]  /*17cb0*/  IMAD.WIDE R24, R195.reuse, 0x4, R50 ;  /* 0x00000004c3187825 */ /* 0x050fe200078e0232 */
[----:B------:R1:W-:Y:S03]  /*17cc0*/  STL.64 [R1+0x250], R26 ;  /* 0x0002501a01007387 */ /* 0x0003e60000100a00 */
[C---:B------:R-:W-:Y:S01]  /*17cd0*/  IMAD.WIDE R28, R195.reuse, 0x4, R56 ;  /* 0x00000004c31c7825 */ /* 0x040fe200078e0238 */
[----:B------:R4:W-:Y:S04]  /*17ce0*/  STL.64 [R1+0x258], R24 ;  /* 0x0002581801007387 */ /* 0x0009e80000100a00 */
[----:B------:R-:W-:Y:S01]  /*17cf0*/  STL.64 [R1+0x758], R52 ;  /* 0x0007583401007387 */ /* 0x000fe20000100a00 */
[----:B-1----:R-:W-:-:S03]  /*17d00*/  IMAD.WIDE R26, R195, 0x4, R58 ;  /* 0x00000004c31a7825 */ /* 0x002fc600078e023a */
[----:B------:R1:W-:Y:S01]  /*17d10*/  STL.64 [R1+0x260], R28 ;  /* 0x0002601c01007387 */ /* 0x0003e20000100a00 */
[----:B----4-:R-:W-:-:S03]  /*17d20*/  IMAD.WIDE R24, R195, 0x4, R60 ;  /* 0x00000004c3187825 */ /* 0x010fc600078e023c */
[----:B------:R4:W-:Y:S01]  /*17d30*/  STL.64 [R1+0x268], R26 ;  /* 0x0002681a01007387 */ /* 0x0009e20000100a00 */
[----:B------:R-:W-:-:S03]  /*17d40*/  IMAD.WIDE R68, R195, 0x4, R68 ;  /* 0x00000004c3447825 */ /* 0x000fc600078e0244 */
[----:B------:R4:W-:Y:S01]  /*17d50*/  STL.64 [R1+0x270], R24 ;  /* 0x0002701801007387 */ /* 0x0009e20000100a00 */
[----:B-1----:R-:W-:-:S03]  /*17d60*/  IMAD.WIDE R28, R195, 0x4, R62 ;  /* 0x00000004c31c7825 */ /* 0x002fc600078e023e */
[----:B------:R1:W-:Y:S01]  /*17d70*/  LDGSTS.E [R252+0x34e00], [R68.64], P0 ;  /* 0x34e0000044fc7fae */ /* 0x0003e2000812184c */
[----:B----4-:R-:W-:-:S03]  /*17d80*/  IMAD.WIDE R26, R195, 0x4, R64 ;  /* 0x00000004c31a7825 */ /* 0x010fc600078e0240 */
[----:B------:R-:W-:Y:S01]  /*17d90*/  STL.64 [R1+0x278], R28 ;  /* 0x0002781c01007387 */ /* 0x000fe20000100a00 */
[----:B------:R-:W-:-:S03]  /*17da0*/  IMAD.WIDE R24, R195, 0x4, R66 ;  /* 0x00000004c3187825 */ /* 0x000fc600078e0242 */
[----:B------:R4:W-:Y:S04]  /*17db0*/  STL.64 [R1+0x280], R26 ;  /* 0x0002801a01007387 */ /* 0x0009e80000100a00 */
[----:B------:R1:W-:Y:S01]  /*17dc0*/  STL.64 [R1+0x288], R24 ;  /* 0x0002881801007387 */ /* 0x0003e20000100a00 */
[----:B------:R-:W-:-:S04]  /*17dd0*/  IMAD.WIDE R72, R195, 0x4, R72 ;  /* 0x00000004c3487825 */ /* 0x000fc800078e0248 */
[----:B----4-:R-:W-:-:S04]  /*17de0*/  IMAD.WIDE R26, R195, 0x4, R68 ;  /* 0x00000004c31a7825 */ /* 0x010fc800078e0244 */
[C---:B-1----:R-:W-:Y:S01]  /*17df0*/  IMAD.WIDE R24, R195.reuse, 0x4, R70 ;  /* 0x00000004c3187825 */ /* 0x042fe200078e0246 */
[----:B------:R-:W-:Y:S03]  /*17e00*/  STL.64 [R1+0x290], R26 ;  /* 0x0002901a01007387 */ /* 0x000fe60000100a00 */
[C---:B------:R-:W-:Y:S01]  /*17e10*/  IMAD.WIDE R74, R195.reuse, 0x4, R74 ;  /* 0x00000004c34a7825 */ /* 0x040fe200078e024a */
[----:B------:R1:W-:Y:S03]  /*17e20*/  STL.64 [R1+0x298], R24 ;  /* 0x0002981801007387 */ /* 0x0003e60000100a00 */
[C---:B------:R-:W-:Y:S01]  /*17e30*/  IMAD.WIDE R84, R195.reuse, 0x4, R84 ;  /* 0x00000004c3547825 */ /* 0x040fe200078e0254 */
[----:B------:R-:W-:Y:S03]  /*17e40*/  STL.64 [R1+0x868], R72 ;  /* 0x0008684801007387 */ /* 0x000fe60000100a00 */
[C---:B------:R-:W-:Y:S01]  /*17e50*/  IMAD.WIDE R88, R195.reuse, 0x4, R88 ;  /* 0x00000004c3587825 */ /* 0x040fe200078e0258 */
[----:B------:R-:W-:Y:S03]  /*17e60*/  STL.64 [R1+0x820], R74 ;  /* 0x0008204a01007387 */ /* 0x000fe60000100a00 */
[C---:B-1----:R-:W-:Y:S01]  /*17e70*/  IMAD.WIDE R24, R195.reuse, 0x4, R82 ;  /* 0x00000004c3187825 */ /* 0x042fe200078e0252 */
[----:B------:R1:W-:Y:S04]  /*17e80*/  LDGSTS.E [R252+0x35e00], [R84.64], P0 ;  /* 0x35e0000054fc7fae */ /* 0x0003e8000812184c */
[----:B------:R4:W-:Y:S01]  /*17e90*/  STL.64 [R1+0x2c0], R24 ;  /* 0x0002c01801007387 */ /* 0x0009e20000100a00 */
[----:B------:R-:W-:-:S04]  /*17ea0*/  IMAD.WIDE R90, R195, 0x4, R90 ;  /* 0x00000004c35a7825 */ /* 0x000fc800078e025a */
[C---:B------:R-:W-:Y:S01]  /*17eb0*/  IMAD.WIDE R70, R195.reuse, 0x4, R84 ;  /* 0x00000004c3467825 */ /* 0x040fe200078e0254 */
[----:B------:R-:W-:Y:S03]  /*17ec0*/  STL.64 [R1+0x870], R88 ;  /* 0x0008705801007387 */ /* 0x000fe60000100a00 */
[----:B----4-:R-:W-:-:S04]  /*17ed0*/  IMAD.WIDE R24, R195, 0x4, R86 ;  /* 0x00000004c3187825 */ /* 0x010fc800078e0256 */
[C---:B------:R-:W-:Y:S01]  /*17ee0*/  IMAD.WIDE R92, R195.reuse, 0x4, R92 ;  /* 0x00000004c35c7825 */ /* 0x040fe200078e025c */
[----:B------:R4:W-:Y:S03]  /*17ef0*/  STL.64 [R1+0x2d0], R24 ;  /* 0x0002d01801007387 */ /* 0x0009e60000100a00 */
[C---:B------:R-:W-:Y:S01]  /*17f00*/  IMAD.WIDE R94, R195.reuse, 0x4, R94 ;  /* 0x00000004c35e7825 */ /* 0x040fe200078e025e */
[----:B------:R-:W-:Y:S03]  /*17f10*/  STL.64 [R1+0x828], R90 ;  /* 0x0008285a01007387 */ /* 0x000fe60000100a00 */
[C---:B------:R-:W-:Y:S01]  /*17f20*/  IMAD.WIDE R100, R195.reuse, 0x4, R100 ;  /* 0x00000004c3647825 */ /* 0x040fe200078e0264 */
[----:B------:R-:W-:Y:S03]  /*17f30*/  STL.64 [R1+0x2c8], R70 ;  /* 0x0002c84601007387 */ /* 0x000fe60000100a00 */
[C---:B------:R-:W-:Y:S01]  /*17f40*/  IMAD.WIDE R26, R195.reuse, 0x4, R96 ;  /* 0x00000004c31a7825 */ /* 0x040fe200078e0260 */
[----:B------:R-:W-:Y:S03]  /*17f50*/  STL.64 [R1+0x750], R70 ;  /* 0x0007504601007387 */ /* 0x000fe60000100a00 */
[C---:B----4-:R-:W-:Y:S01]  /*17f60*/  IMAD.WIDE R24, R195.reuse, 0x4, R98 ;  /* 0x00000004c3187825 */ /* 0x050fe200078e0262 */
[----:B------:R-:W-:Y:S04]  /*17f70*/  STL.64 [R1+0x800], R92 ;  /* 0x0008005c01007387 */ /* 0x000fe80000100a00 */
[----:B------:R-:W-:Y:S04]  /*17f80*/  STL.64 [R1+0x7e8], R94 ;  /* 0x0007e85e01007387 */ /* 0x000fe80000100a00 */
[----:B------:R4:W-:Y:S04]  /*17f90*/  LDGSTS.E [R252+0x36e00], [R100.64], P0 ;  /* 0x36e0000064fc7fae */ /* 0x0009e8000812184c */
[----:B------:R-:W-:Y:S04]  /*17fa0*/  STL.64 [R1+0x2d8], R26 ;  /* 0x0002d81a01007387 */ /* 0x000fe80000100a00 */
[----:B------:R1:W-:Y:S01]  /*17fb0*/  STL.64 [R1+0x2e0], R24 ;  /* 0x0002e01801007387 */ /* 0x0003e20000100a00 */
[----:B----4-:R-:W-:-:S04]  /*17fc0*/  IMAD.WIDE R100, R195, 0x4, R100 ;  /* 0x00000004c3647825 */ /* 0x010fc800078e0264 */
[----:B------:R-:W-:-:S04]  /*17fd0*/  IMAD.WIDE R116, R195, 0x4, R116 ;  /* 0x00000004c3747825 */ /* 0x000fc800078e0274 */
[C---:B-1----:R-:W-:Y:S01]  /*17fe0*/  IMAD.WIDE R24, R195.reuse, 0x4, R104 ;  /* 0x00000004c3187825 */ /* 0x042fe200078e0268 */
[----:B------:R-:W-:Y:S03]  /*17ff0*/  STL.64 [R1+0x760], R100 ;  /* 0x0007606401007387 */ /* 0x000fe60000100a00 */
[C---:B------:R-:W-:Y:S01]  /*18000*/  IMAD.WIDE R26, R195.reuse, 0x4, R108 ;  /* 0x00000004c31a7825 */ /* 0x040fe200078e026c */
[----:B------:R1:W-:Y:S03]  /*18010*/  STL.64 [R1+0x2e8], R24 ;  /* 0x0002e81801007387 */ /* 0x0003e60000100a00 */
[C---:B------:R-:W-:Y:S01]  /*18020*/  IMAD.WIDE R112, R195.reuse, 0x4, R112 ;  /* 0x00000004c3707825 */ /* 0x040fe200078e0270 */
[----:B------:R4:W-:Y:S03]  /*18030*/  STL.64 [R1+0x2f8], R26 ;  /* 0x0002f81a01007387 */ /* 0x0009e60000100a00 */
[C---:B------:R-:W-:Y:S01]  /*18040*/  IMAD.WIDE R114, R195.reuse, 0x4, R114 ;  /* 0x00000004c3727825 */ /* 0x040fe200078e0272 */
[----:B------:R2:W-:Y:S03]  /*18050*/  LDGSTS.E [R252+0x37e00], [R116.64], P0 ;  /* 0x37e0000074fc7fae */ /* 0x0005e6000812184c */
[----:B-1----:R-:W-:-:S04]  /*18060*/  IMAD.WIDE R24, R195, 0x4, R110 ;  /* 0x00000004c3187825 */ /* 0x002fc800078e026e */
[C---:B------:R-:W-:Y:S01]  /*18070*/  IMAD.WIDE R28, R195.reuse, 0x4, R118 ;  /* 0x00000004c31c7825 */ /* 0x040fe200078e0276 */
[----:B------:R1:W-:Y:S03]  /*18080*/  STL.64 [R1+0x300], R24 ;  /* 0x0003001801007387 */ /* 0x0003e60000100a00 */
[C---:B------:R-:W-:Y:S01]  /*18090*/  IMAD.WIDE R68, R195.reuse, 0x4, R116 ;  /* 0x00000004c3447825 */ /* 0x040fe200078e0274 */
[----:B------:R-:W-:Y:S03]  /*180a0*/  STL.64 [R1+0x7b8], R112 ;  /* 0x0007b87001007387 */ /* 0x000fe60000100a00 */
[C---:B----4-:R-:W-:Y:S01]  /*180b0*/  IMAD.WIDE R26, R195.reuse, 0x4, R120 ;  /* 0x00000004c31a7825 */ /* 0x050fe200078e0278 */
[----:B------:R-:W-:Y:S03]  /*180c0*/  STL.64 [R1+0x768], R114 ;  /* 0x0007687201007387 */ /* 0x000fe60000100a00 */
[C---:B------:R-:W-:Y:S01]  /*180d0*/  IMAD.WIDE R124, R195.reuse, 0x4, R124 ;  /* 0x00000004c37c7825 */ /* 0x040fe200078e027c */
[----:B------:R4:W-:Y:S03]  /*180e0*/  STL.64 [R1+0x310], R28 ;  /* 0x0003101c01007387 */ /* 0x0009e60000100a00 */
[C---:B-1----:R-:W-:Y:S01]  /*180f0*/  IMAD.WIDE R24, R195.reuse, 0x4, R122 ;  /* 0x00000004c3187825 */ /* 0x042fe200078e027a */
[----:B------:R-:W-:Y:S03]  /*18100*/  STL.64 [R1+0x308], R68 ;  /* 0x0003084401007387 */ /* 0x000fe60000100a00 */
[C---:B------:R-:W-:Y:S01]  /*18110*/  IMAD.WIDE R126, R195.reuse, 0x4, R126 ;  /* 0x00000004c37e7825 */ /* 0x040fe200078e027e */
[----:B------:R1:W-:Y:S03]  /*18120*/  STL.64 [R1+0x318], R26 ;  /* 0x0003181a01007387 */ /* 0x0003e60000100a00 */
[C---:B------:R-:W-:Y:S01]  /*18130*/  IMAD.WIDE R128, R195.reuse, 0x4, R128 ;  /* 0x00000004c3807825 */ /* 0x040fe200078e0280 */
[----:B------:R-:W-:Y:S03]  /*18140*/  STL.64 [R1+0x748], R68 ;  /* 0x0007484401007387 */ /* 0x000fe60000100a00 */
[C---:B------:R-:W-:Y:S01]  /*18150*/  IMAD.WIDE R132, R195.reuse, 0x4, R132 ;  /* 0x00000004c3847825 */ /* 0x040fe200078e0284 */
[----:B------:R3:W-:Y:S03]  /*18160*/  STL.64 [R1+0x320], R24 ;  /* 0x0003201801007387 */ /* 0x0007e60000100a00 */
[C---:B------:R-:W-:Y:S01]  /*18170*/  IMAD.WIDE R130, R195.reuse, 0x4, R130 ;  /* 0x00000004c3827825 */ /* 0x040fe200078e0282 */
[----:B------:R-:W-:Y:S03]  /*18180*/  STL.64 [R1+0x810], R124 ;  /* 0x0008107c01007387 */ /* 0x000fe60000100a00 */
[C---:B----4-:R-:W-:Y:S01]  /*18190*/  IMAD.WIDE R28, R195.reuse, 0x4, R134 ;  /* 0x00000004c31c7825 */ /* 0x050fe200078e0286 */
[----:B------:R-:W-:Y:S03]  /*181a0*/  STL.64 [R1+0x7f0], R126 ;  /* 0x0007f07e01007387 */ /* 0x000fe60000100a00 */
[C---:B-1----:R-:W-:Y:S01]  /*181b0*/  IMAD.WIDE R26, R195.reuse, 0x4, R136 ;  /* 0x00000004c31a7825 */ /* 0x042fe200078e0288 */
[----:B------:R-:W-:Y:S03]  /*181c0*/  STL.64 [R1+0x7c8], R128 ;  /* 0x0007c88001007387 */ /* 0x000fe60000100a00 */
[C---:B---3--:R-:W-:Y:S01]  /*181d0*/  IMAD.WIDE R24, R195.reuse, 0x4, R138 ;  /* 0x00000004c3187825 */ /* 0x048fe200078e028a */
[----:B------:R-:W-:Y:S03]  /*181e0*/  STL.64 [R1+0x770], R130 ;  /* 0x0007708201007387 */ /* 0x000fe60000100a00 */
[C---:B------:R-:W-:Y:S01]  /*181f0*/  IMAD.WIDE R58, R195.reuse, 0x4, R132 ;  /* 0x00000004c33a7825 */ /* 0x040fe200078e0284 */
[----:B------:R-:W-:Y:S04]  /*18200*/  STL.64 [R1+0x330], R28 ;  /* 0x0003301c01007387 */ /* 0x000fe80000100a00 */
[----:B------:R1:W-:Y:S01]  /*18210*/  STL.64 [R1+0x338], R26 ;  /* 0x0003381a01007387 */ /* 0x0003e20000100a00 */
[----:B------:R-:W-:-:S03]  /*18220*/  IMAD.WIDE R32, R195, 0x4, R140 ;  /* 0x00000004c3207825 */ /* 0x000fc600078e028c */
[----:B------:R3:W-:Y:S01]  /*18230*/  STL.64 [R1+0x340], R24 ;  /* 0x0003401801007387 */ /* 0x0007e20000100a00 */
[----:B------:R-:W-:-:S03]  /*18240*/  IMAD.WIDE R100, R195, 0x4, R146 ;  /* 0x00000004c3647825 */ /* 0x000fc600078e0292 */
[----:B------:R-:W-:Y:S01]  /*18250*/  STL.64 [R1+0x328], R58 ;  /* 0x0003283a01007387 */ /* 0x000fe20000100a00 */
[----:B-1----:R-:W-:-:S03]  /*18260*/  IMAD.WIDE R26, R195, 0x4, R142 ;  /* 0x00000004c31a7825 */ /* 0x002fc600078e028e */
[----:B------:R-:W-:Y:S01]  /*18270*/  STL.64 [R1+0x778], R58 ;  /* 0x0007783a01007387 */ /* 0x000fe20000100a00 */
[----:B---3--:R-:W-:-:S03]  /*18280*/  IMAD.WIDE R24, R195, 0x4, R144 ;  /* 0x00000004c3187825 */ /* 0x008fc600078e0290 */
[----:B------:R-:W-:Y:S01]  /*18290*/  STL.64 [R1+0x350], R26 ;  /* 0x0003501a01007387 */ /* 0x000fe20000100a00 */
[----:B------:R-:W-:-:S03]  /*182a0*/  IMAD.WIDE R148, R195, 0x4, R148 ;  /* 0x00000004c3947825 */ /* 0x000fc600078e0294 */
[----:B------:R-:W-:Y:S04]  /*182b0*/  STL.64 [R1+0x348], R32 ;  /* 0x0003482001007387 */ /* 0x000fe80000100a00 */
[----:B------:R1:W-:Y:S01]  /*182c0*/  STL.64 [R1+0x358], R24 ;  /* 0x0003581801007387 */ /* 0x0003e20000100a00 */
[----:B------:R-:W-:-:S03]  /*182d0*/  IMAD.WIDE R56, R195, 0x4, R148 ;  /* 0x00000004c3387825 */ /* 0x000fc600078e0294 */
[----:B------:R3:W-:Y:S04]  /*182e0*/  STL.64 [R1+0x818], R32 ;  /* 0x0008182001007387 */ /* 0x0007e80000100a00 */
[----:B------:R-:W-:Y:S01]  /*182f0*/  STL.64 [R1+0x360], R100 ;  /* 0x0003606401007387 */ /* 0x000fe20000100a00 */
[----:B-1----:R-:W-:-:S03]  /*18300*/  IMAD.WIDE R24, R195, 0x4, R150 ;  /* 0x00000004c3187825 */ /* 0x002fc600078e0296 */
[----:B------:R-:W-:Y:S04]  /*18310*/  STL.64 [R1+0x788], R100 ;  /* 0x0007886401007387 */ /* 0x000fe80000100a00 */
[----:B------:R1:W-:Y:S01]  /*18320*/  STL.64 [R1+0x370], R24 ;  /* 0x0003701801007387 */ /* 0x0003e20000100a00 */
[----:B---3--:R-:W-:-:S03]  /*18330*/  IMAD.WIDE R32, R195, 0x4, R154 ;  /* 0x00000004c3207825 */ /* 0x008fc600078e029a */
[----:B------:R-:W-:Y:S01]  /*18340*/  STL.64 [R1+0x368], R56 ;  /* 0x0003683801007387 */ /* 0x000fe20000100a00 */
[----:B------:R-:W-:-:S04]  /*18350*/  IMAD.WIDE R52, R195, 0x4, R162 ;  /* 0x00000004c3347825 */ /* 0x000fc800078e02a2 */
[----:B------:R-:W-:Y:S01]  /*18360*/  IMAD.WIDE R198, R195, 0x4, R198 ;  /* 0x00000004c3c67825 */ /* 0x000fe200078e02c6 */
[----:B--2---:R-:W-:Y:S01]  /*18370*/  LOP3.LUT R5, R3, 0xc, RZ, 0xfc, !PT ;  /* 0x0000000c03057812 */ /* 0x004fe200078efcff */
[----:B------:R2:W-:Y:S02]  /*18380*/  LDGSTS.E [R252+0x38e00], [R132.64], P0 ;  /* 0x38e0000084fc7fae */ /* 0x0005e4000812184c */
[----:B-1----:R-:W-:-:S04]  /*18390*/  IMAD.WIDE R24, R195, 0x4, R152 ;  /* 0x00000004c3187825 */ /* 0x002fc800078e0298 */
[C---:B------:R-:W-:Y:S01]  /*183a0*/  IMAD.WIDE R130, R195.reuse, 0x4, R158 ;  /* 0x00000004c3827825 */ /* 0x040fe200078e029e */
[----:B------:R1:W-:Y:S04]  /*183b0*/  STL.64 [R1+0x378], R24 ;  /* 0x0003781801007387 */ /* 0x0003e80000100a00 */
[----:B------:R-:W-:Y:S04]  /*183c0*/  STL.64 [R1+0x790], R56 ;  /* 0x0007903801007387 */ /* 0x000fe80000100a00 */
[----:B------:R-:W-:Y:S01]  /*183d0*/  STL.64 [R1+0x380], R32 ;  /* 0x0003802001007387 */ /* 0x000fe20000100a00 */
[----:B-1----:R-:W-:-:S03]  /*183e0*/  IMAD.WIDE R24, R195, 0x4, R156 ;  /* 0x00000004c3187825 */ /* 0x002fc600078e029c */
[----:B------:R-:W-:Y:S04]  /*183f0*/  STL.64 [R1+0x830], R32 ;  /* 0x0008302001007387 */ /* 0x000fe80000100a00 */
[----:B------:R1:W-:Y:S01]  /*18400*/  STL.64 [R1+0x388], R24 ;  /* 0x0003881801007387 */ /* 0x0003e20000100a00 */
        /* <DEDUP_REMOVED lines=17> */
[----:B------:R-:W-:Y:S01]  /*18520*/  ISETP.GE.AND P1, PT, R5, UR8, PT ;  /* 0x0000000805007c0c */ /* 0x000fe2000bf26270 */
        /* <DEDUP_REMOVED lines=8> */
[----:B------:R-:W-:Y:S04]  /*185b0*/  STL.64 [R1+0x798], R52 ;  /* 0x0007983401007387 */ /* 0x000fe80000100a00 */
[----:B------:R-:W-:Y:S04]  /*185c0*/  STL.64 [R1+0x3f0], R24 ;  /* 0x0003f01801007387 */ /* 0x000fe80000100a00 */
[----:B------:R-:W-:Y:S04]  /*185d0*/  STL.64 [R1+0x3e8], R88 ;  /* 0x0003e85801007387 */ /* 0x000fe80000100a00 */
[----:B------:R-:W-:Y:S04]  /*185e0*/  STL.64 [R1+0x3e0], R46 ;  /* 0x0003e02e01007387 */ /* 0x000fe80000100a00 */
[----:B------:R1:W-:Y:S04]  /*185f0*/  STL.64 [R1+0x7a0], R46 ;  /* 0x0007a02e01007387 */ /* 0x0003e80000100a00 */
[----:B------:R-:W-:Y:S04]  /*18600*/  STL.64 [R1+0x3f8], R124 ;  /* 0x0003f87c01007387 */ /* 0x000fe80000100a00 */
[----:B------:R4:W-:Y:S01]  /*18610*/  STL.64 [R1+0x840], R124 ;  /* 0x0008407c01007387 */ /* 0x0009e20000100a00 */
[----:B-1----:R-:W-:-:S03]  /*18620*/  IMAD.WIDE R46, R195, 0x4, R176 ;  /* 0x00000004c32e7825 */ /* 0x002fc600078e02b0 */
[----:B------:R-:W-:Y:S04]  /*18630*/  STL.64 [R1+0x400], R126 ;  /* 0x0004007e01007387 */ /* 0x000fe80000100a00 */
[----:B------:R1:W-:Y:S04]  /*18640*/  STL.64 [R1+0x848], R126 ;  /* 0x0008487e01007387 */ /* 0x0003e80000100a00 */
[----:B------:R-:W-:Y:S01]  /*18650*/  STL.64 [R1+0x408], R114 ;  /* 0x0004087201007387 */ /* 0x000fe20000100a00 */
[----:B----4-:R-:W-:-:S03]  /*18660*/  IMAD.WIDE R124, R195, 0x4, R184 ;  /* 0x00000004c37c7825 */ /* 0x010fc600078e02b8 */
[----:B------:R-:W-:Y:S01]  /*18670*/  STL.64 [R1+0x850], R114 ;  /* 0x0008507201007387 */ /* 0x000fe20000100a00 */
[----:B-1----:R-:W-:-:S03]  /*18680*/  IMAD.WIDE R126, R195, 0x4, R182 ;  /* 0x00000004c37e7825 */ /* 0x002fc600078e02b6 */
[----:B------:R-:W-:Y:S04]  /*18690*/  STL.64 [R1+0x410], R46 ;  /* 0x0004102e01007387 */ /* 0x000fe80000100a00 */
[----:B------:R-:W-:Y:S04]  /*186a0*/  STL.64 [R1+0x7a8], R46 ;  /* 0x0007a82e01007387 */ /* 0x000fe80000100a00 */
[----:B------:R-:W-:Y:S04]  /*186b0*/  STL.64 [R1+0x418], R70 ;  /* 0x0004184601007387 */ /* 0x000fe80000100a00 */
[----:B------:R-:W-:Y:S04]  /*186c0*/  STL.64 [R1+0x7b0], R70 ;  /* 0x0007b04601007387 */ /* 0x000fe80000100a00 */
[----:B------:R-:W-:Y:S01]  /*186d0*/  STL.64 [R1+0x428], R126 ;  /* 0x0004287e01007387 */ /* 0x000fe20000100a00 */
[----:B------:R-:W-:-:S03]  /*186e0*/  IMAD.WIDE R52, R195, 0x4, R192 ;  /* 0x00000004c3347825 */ /* 0x000fc600078e02c0 */
        /* <DEDUP_REMOVED lines=10> */
[----:B------:R1:W-:Y:S01]  /*18790*/  STL.64 [R1+0x7d8], R52 ;  /* 0x0007d83401007387 */ /* 0x0003e20000100a00 */
[----:B------:R-:W-:-:S03]  /*187a0*/  IMAD.WIDE R106, R195, 0x4, R212 ;  /* 0x00000004c36a7825 */ /* 0x000fc600078e02d4 */
[----:B------:R-:W-:Y:S01]  /*187b0*/  STL.64 [R1+0x458], R68 ;  /* 0x0004584401007387 */ /* 0x000fe20000100a00 */
[----:B------:R-:W-:-:S03]  /*187c0*/  IMAD.WIDE R72, R195, 0x4, R216 ;  /* 0x00000004c3487825 */ /* 0x000fc600078e02d8 */
[----:B------:R4:W-:Y:S01]  /*187d0*/  STL.64 [R1+0x468], R84 ;  /* 0x0004685401007387 */ /* 0x0009e20000100a00 */
[----:B-1----:R-:W-:-:S03]  /*187e0*/  IMAD.WIDE R52, R195, 0x4, R208 ;  /* 0x00000004c3347825 */ /* 0x002fc600078e02d0 */
[----:B------:R-:W-:Y:S04]  /*187f0*/  STL.64 [R1+0x460], R42 ;  /* 0x0004602a01007387 */ /* 0x000fe80000100a00 */
[----:B------:R-:W-:Y:S01]  /*18800*/  STL.64 [R1+0x470], R130 ;  /* 0x0004708201007387 */ /* 0x000fe20000100a00 */
[----:B------:R-:W-:-:S03]  /*18810*/  IMAD.WIDE R40, R195, 0x4, R214 ;  /* 0x00000004c3287825 */ /* 0x000fc600078e02d6 */
[----:B------:R-:W-:Y:S01]  /*18820*/  STL.64 [R1+0x478], R92 ;  /* 0x0004785c01007387 */ /* 0x000fe20000100a00 */
[----:B------:R-:W-:Y:S01]  /*18830*/  IMAD.WIDE R32, R195, 0x4, R218 ;  /* 0x00000004c3207825 */ /* 0x000fe200078e02da */
[----:B------:R-:W-:Y:S02]  /*18840*/  LOP3.LUT R5, R3, 0x10, RZ, 0xfc, !PT ;  /* 0x0000001003057812 */ /* 0x000fe400078efcff */
[----:B------:R-:W-:Y:S01]  /*18850*/  STL.64 [R1+0x480], R30 ;  /* 0x0004801e01007387 */ /* 0x000fe20000100a00 */
[----:B------:R-:W-:-:S03]  /*18860*/  IMAD.WIDE R230, R195, 0x4, R230 ;  /* 0x00000004c3e67825 */ /* 0x000fc600078e02e6 */
[----:B------:R-:W-:Y:S01]  /*18870*/  STL.64 [R1+0x488], R52 ;  /* 0x0004883401007387 */ /* 0x000fe20000100a00 */
[----:B------:R-:W-:-:S03]  /*18880*/  IMAD.WIDE R70, R195, 0x4, R220 ;  /* 0x00000004c3467825 */ /* 0x000fc600078e02dc */
[----:B------:R-:W-:Y:S01]  /*18890*/  STL.64 [R1+0x490], R56 ;  /* 0x0004903801007387 */ /* 0x000fe20000100a00 */
[----:B------:R-:W-:-:S03]  /*188a0*/  IMAD.WIDE R96, R195, 0x4, R222 ;  /* 0x00000004c3607825 */ /* 0x000fc600078e02de */
[----:B------:R-:W-:Y:S01]  /*188b0*/  STL.64 [R1+0x498], R106 ;  /* 0x0004986a01007387 */ /* 0x000fe20000100a00 */
[----:B------:R-:W-:-:S03]  /*188c0*/  IMAD.WIDE R44, R195, 0x4, R224 ;  /* 0x00000004c32c7825 */ /* 0x000fc600078e02e0 */
[----:B------:R1:W-:Y:S01]  /*188d0*/  STL.64 [R1+0x4a8], R72 ;  /* 0x0004a84801007387 */ /* 0x0003e20000100a00 */
[----:B------:R-:W-:Y:S01]  /*188e0*/  IMAD.MOV.U32 R24, RZ, RZ, R20 ;  /* 0x000000ffff187224 */ /* 0x000fe200078e0014 */
[----:B------:R-:W-:Y:S01]  /*188f0*/  SEL R20, RZ, 0x4, P1 ;  /* 0x00000004ff147807 */ /* 0x000fe20000800000 */
[----:B------:R-:W-:Y:S01]  /*18900*/  IMAD.WIDE R100, R195, 0x4, R226 ;  /* 0x00000004c3647825 */ /* 0x000fe200078e02e2 */
[----:B------:R-:W-:Y:S01]  /*18910*/  STL.64 [R1+0x4a0], R40 ;  /* 0x0004a02801007387 */ /* 0x000fe20000100a00 */
[----:B------:R-:W-:Y:S02]  /*18920*/  ISETP.GE.AND P1, PT, R5, UR8, PT ;  /* 0x0000000805007c0c */ /* 0x000fe4000bf26270 */
[----:B------:R-:W-:Y:S01]  /*18930*/  IMAD.WIDE R104, R195, 0x4, R228 ;  /* 0x00000004c3687825 */ /* 0x000fe200078e02e4 */
[----:B------:R-:W-:Y:S01]  /*18940*/  STL.64 [R1+0x4b0], R32 ;  /* 0x0004b02001007387 */ /* 0x000fe20000100a00 */
[----:B------:R-:W-:Y:S02]  /*18950*/  LOP3.LUT R5, R3, 0x14, RZ, 0xfc, !PT ;  /* 0x0000001403057812 */ /* 0x000fe400078efcff */
[C---:B------:R-:W-:Y:S01]  /*18960*/  IMAD.WIDE R232, R195.reuse, 0x4, R232 ;  /* 0x00000004c3e87825 */ /* 0x040fe200078e02e8 */
[----:B------:R-:W-:Y:S03]  /*18970*/  STL.64 [R1+0x4b8], R70 ;  /* 0x0004b84601007387 */ /* 0x000fe60000100a00 */
[----:B------:R-:W-:Y:S01]  /*18980*/  IMAD.WIDE R38, R195, 0x4, R230 ;  /* 0x00000004c3267825 */ /* 0x000fe200078e02e6 */
[----:B------:R-:W-:Y:S01]  /*18990*/  STL.64 [R1+0x4c0], R96 ;  /* 0x0004c06001007387 */ /* 0x000fe20000100a00 */
[----:B------:R-:W-:-:S02]  /*189a0*/  ISETP.GE.AND P5, PT, R5, UR8, PT ;  /* 0x0000000805007c0c */ /* 0x000fc4000bfa6270 */
[C---:B------:R-:W-:Y:S01]  /*189b0*/  IMAD.WIDE R246, R195.reuse, 0x4, R246 ;  /* 0x00000004c3f67825 */ /* 0x040fe200078e02f6 */
[----:B------:R-:W-:Y:S03]  /*189c0*/  STL.64 [R1+0x4c8], R44 ;  /* 0x0004c82c01007387 */ /* 0x000fe60000100a00 */
[C---:B------:R-:W-:Y:S01]  /*189d0*/  IMAD.WIDE R90, R195.reuse, 0x4, R234 ;  /* 0x00000004c35a7825 */ /* 0x040fe200078e02ea */
[----:B------:R-:W-:Y:S01]  /*189e0*/  STL.64 [R1+0x4d0], R100 ;  /* 0x0004d06401007387 */ /* 0x000fe20000100a00 */
[----:B------:R-:W-:Y:S02]  /*189f0*/  SEL R5, RZ, 0x4, P1 ;  /* 0x00000004ff057807 */ /* 0x000fe40000800000 */
[C---:B------:R-:W-:Y:S01]  /*18a00*/  IMAD.WIDE R46, R195.reuse, 0x4, R236 ;  /* 0x00000004c32e7825 */ /* 0x040fe200078e02ec */
[----:B------:R-:W-:Y:S03]  /*18a10*/  STL.64 [R1+0x4d8], R104 ;  /* 0x0004d86801007387 */ /* 0x000fe60000100a00 */
[C---:B------:R-:W-:Y:S01]  /*18a20*/  IMAD.WIDE R86, R195.reuse, 0x4, R238 ;  /* 0x00000004c3567825 */ /* 0x040fe200078e02ee */
[----:B------:R1:W-:Y:S03]  /*18a30*/  STL.64 [R1+0x4e8], R232 ;  /* 0x0004e8e801007387 */ /* 0x0003e60000100a00 */
[----:B------:R-:W-:Y:S01]  /*18a40*/  IMAD.MOV.U32 R25, RZ, RZ, R21 ;  /* 0x000000ffff197224 */ /* 0x000fe200078e0015 */
[----:B------:R-:W-:Y:S01]  /*18a50*/  STL.64 [R1+0x4e0], R38 ;  /* 0x0004e02601007387 */ /* 0x000fe20000100a00 */
[----:B------:R-:W-:Y:S01]  /*18a60*/  IMAD.WIDE R128, R195, 0x4, R240 ;  /* 0x00000004c3807825 */ /* 0x000fe200078e02f0 */
[----:B------:R-:W-:-:S02]  /*18a70*/  LOP3.LUT R21, R3, 0x18, RZ, 0xfc, !PT ;  /* 0x0000001803157812 */ /* 0x000fc400078efcff */
[----:B------:R1:W-:Y:S01]  /*18a80*/  STL.64 [R1+0x4f0], R90 ;  /* 0x0004f05a01007387 */ /* 0x0003e20000100a00 */
[----:B------:R-:W-:Y:S01]  /*18a90*/  IMAD.WIDE R34, R195, 0x4, R242 ;  /* 0x00000004c3227825 */ /* 0x000fe200078e02f2 */
[----:B------:R-:W-:Y:S02]  /*18aa0*/  SEL R5, R5, RZ, P2 ;  /* 0x000000ff05057207 */ /* 0x000fe40001000000 */
[----:B------:R1:W-:Y:S01]  /*18ab0*/  STL.64 [R1+0x4f8], R46 ;  /* 0x0004f82e01007387 */ /* 0x0003e20000100a00 */
[----:B------:R-:W-:Y:S01]  /*18ac0*/  IMAD.WIDE R98, R195, 0x4, R244 ;  /* 0x00000004c3627825 */ /* 0x000fe200078e02f4 */
[----:B------:R-:W-:Y:S02]  /*18ad0*/  ISETP.GE.AND P1, PT, R21, UR8, PT ;  /* 0x0000000815007c0c */ /* 0x000fe4000bf26270 */
[----:B------:R1:W-:Y:S01]  /*18ae0*/  STL.64 [R1+0x500], R86 ;  /* 0x0005005601007387 */ /* 0x0003e20000100a00 */
[----:B------:R-:W-:Y:S01]  /*18af0*/  IMAD.WIDE R36, R195, 0x4, R246 ;  /* 0x00000004c3247825 */ /* 0x000fe200078e02f6 */
[----:B------:R-:W-:-:S02]  /*18b00*/  SEL R21, RZ, 0x4, P5 ;  /* 0x00000004ff157807 */ /* 0x000fc40002800000 */
[----:B------:R1:W-:Y:S01]  /*18b10*/  STL.64 [R1+0x508], R128 ;  /* 0x0005088001007387 */ /* 0x0003e20000100a00 */
[----:B------:R-:W-:Y:S01]  /*18b20*/  IMAD.MOV.U32 R49, RZ, RZ, R25 ;  /* 0x000000ffff317224 */ /* 0x000fe200078e0019 */
[----:B------:R-:W-:Y:S02]  /*18b30*/  LOP3.LUT R25, R3, 0x20, RZ, 0xfc, !PT ;  /* 0x0000002003197812 */ /* 0x000fe400078efcff */
[----:B------:R1:W-:Y:S01]  /*18b40*/  STL.64 [R1+0x510], R34 ;  /* 0x0005102201007387 */ /* 0x0003e20000100a00 */
[----:B------:R-:W-:Y:S01]  /*18b50*/  IMAD.WIDE R50, R195, 0x4, R76 ;  /* 0x00000004c3327825 */ /* 0x000fe200078e024c */
[----:B------:R-:W-:Y:S02]  /*18b60*/  ISETP.NE.U32.AND P5, PT, R5, RZ, PT ;  /* 0x000000ff0500720c */ /* 0x000fe40003fa5070 */
[----:B------:R1:W-:Y:S01]  /*18b70*/  STL.64 [R1+0x518], R98 ;  /* 0x0005186201007387 */ /* 0x0003e20000100a00 */
[----:B------:R-:W-:Y:S01]  /*18b80*/  SEL R5, RZ, 0x4, P1 ;  /* 0x00000004ff057807 */ /* 0x000fe20000800000 */
[----:B------:R-:W-:-:S02]  /*18b90*/  IMAD.MOV.U32 R48, RZ, RZ, R24 ;  /* 0x000000ffff307224 */ /* 0x000fc400078e0018 */
[----:B------:R1:W-:Y:S01]  /*18ba0*/  STL.64 [R1+0x520], R36 ;  /* 0x0005202401007387 */ /* 0x0003e20000100a00 */
[----:B------:R-:W-:-:S03]  /*18bb0*/  ISETP.GE.AND P1, PT, R25, UR8, PT ;  /* 0x0000000819007c0c */ /* 0x000fc6000bf26270 */
[----:B------:R-:W2:Y:S04]  /*18bc0*/  LDL.64 R76, [R1+0x70] ;  /* 0x00007000014c7983 */ /* 0x000ea80000100a00 */
[----:B------:R-:W4:Y:S04]  /*18bd0*/  LDL.64 R74, [R1+0x80] ;  /* 0x00008000014a7983 */ /* 0x000f280000100a00 */
[----:B------:R-:W4:Y:S04]  /*18be0*/  LDL.64 R24, [R1+0x90] ;  /* 0x0000900001187983 */ /* 0x000f280000100a00 */
[----:B------:R-:W4:Y:S04]  /*18bf0*/  LDL.64 R64, [R1+0xa0] ;  /* 0x0000a00001407983 */ /* 0x000f280000100a00 */
[----:B------:R1:W-:Y:S04]  /*18c00*/  LDGSTS.E [R252+0x3ae00], [R164.64], P0 ;  /* 0x3ae00000a4fc7fae */ /* 0x0003e8000812184c */
[----:B------:R1:W-:Y:S04]  /*18c10*/  LDGSTS.E [R252+0x3be00], [R180.64], P0 ;  /* 0x3be00000b4fc7fae */ /* 0x0003e8000812184c */
[----:B------:R1:W-:Y:S04]  /*18c20*/  LDGSTS.E [R252+0x3ce00], [R198.64], P0 ;  /* 0x3ce00000c6fc7fae */ /* 0x0003e8000812184c */
[----:B------:R1:W-:Y:S04]  /*18c30*/  LDGSTS.E [R252+0x3de00], [R214.64], P0 ;  /* 0x3de00000d6fc7fae */ /* 0x0003e8000812184c */
[----:B------:R1:W-:Y:S04]  /*18c40*/  LDGSTS.E [R252+0x3ee00], [R230.64], P0 ;  /* 0x3ee00000e6fc7fae */ /* 0x0003e8000812184c */
[----:B------:R1:W-:Y:S04]  /*18c50*/  LDGSTS.E [R252+0x3fe00], [R246.64], P0 ;  /* 0x3fe00000f6fc7fae */ /* 0x0003e8000812184c */
[----:B------:R-:W0:Y:S04]  /*18c60*/  LDGDEPBAR ;  /* 0x00000000000079af */ /* 0x000e280000000000 */
[----:B------:R-:W-:Y:S01]  /*18c70*/  BAR.SYNC.DEFER_BLOCKING 0x0 ;  /* 0x0000000000007b1d */ /* 0x000fe20000010000 */
[----:B------:R-:W-:-:S02]  /*18c80*/  SEL R20, R20, RZ, P2 ;  /* 0x000000ff14147207 */ /* 0x000fc40001000000 */
[----:B------:R-:W-:Y:S02]  /*18c90*/  LOP3.LUT R27, R3, 0x1c, RZ, 0xfc, !PT ;  /* 0x0000001c031b7812 */ /* 0x000fe400078efcff */
[----:B------:R-:W-:Y:S01]  /*18ca0*/  ISETP.NE.U32.AND P0, PT, R20, RZ, PT ;  /* 0x000000ff1400720c */ /* 0x000fe20003f05070 */
[----:B------:R-:W-:Y:S01]  /*18cb0*/  IMAD.MOV.U32 R26, RZ, RZ, R22 ;  /* 0x000000ffff1a7224 */ /* 0x000fe200078e0016 */
[----:B------:R-:W-:Y:S01]  /*18cc0*/  SEL R21, R21, RZ, P2 ;  /* 0x000000ff15157207 */ /* 0x000fe20001000000 */
[----:B------:R-:W4:Y:S01]  /*18cd0*/  LDL.64 R136, [R1+0xc0] ;  /* 0x0000c00001887983 */ /* 0x000f220000100a00 */
[----:B------:R-:W-:Y:S02]  /*18ce0*/  SEL R20, R5, RZ, P2 ;  /* 0x000000ff05147207 */ /* 0x000fe40001000000 */
[----:B------:R-:W-:Y:S01]  /*18cf0*/  SEL R5, RZ, 0x4, P1 ;  /* 0x00000004ff057807 */ /* 0x000fe20000800000 */
[----:B------:R-:W4:Y:S01]  /*18d00*/  LDL.64 R140, [R1+0xd0] ;  /* 0x0000d000018c7983 */ /* 0x000f220000100a00 */
[----:B------:R-:W-:-:S03]  /*18d10*/  ISETP.NE.U32.AND P1, PT, R20, RZ, PT ;  /* 0x000000ff1400720c */ /* 0x000fc60003f25070 */
[----:B------:R-:W4:Y:S04]  /*18d20*/  LDL.64 R144, [R1+0xe0] ;  /* 0x0000e00001907983 */ /* 0x000f280000100a00 */
[----:B---3--:R-:W3:Y:S04]  /*18d30*/  LDL.64 R148, [R1+0xf0] ;  /* 0x0000f00001947983 */ /* 0x008ee80000100a00 */
[----:B------:R-:W-:Y:S01]  /*18d40*/  @!PT LDS RZ, [RZ] ;  /* 0x00000000fffff984 */ /* 0x000fe20000000800 */
[----:B------:R-:W-:Y:S01]  /*18d50*/  @!PT LDS RZ, [RZ] ;  /* 0x00000000fffff984 */ /* 0x000fe20000000800 */
[----:B------:R-:W-:Y:S01]  /*18d60*/  @!PT LDS RZ, [RZ] ;  /* 0x00000000fffff984 */ /* 0x000fe20000000800 */
[----:B------:R1:W-:Y:S01]  /*18d70*/  LDGSTS.E [R2+0x70000], [R6.64], P6 ;  /* 0x7000000006027fae */ /* 0x0003e2000b12184c */
[----:B------:R-:W-:Y:S02]  /*18d80*/  ISETP.GE.AND P6, PT, R27, UR8, PT ;  /* 0x000000081b007c0c */ /* 0x000fe4000bfc6270 */
[----:B------:R-:W-:Y:S01]  /*18d90*/  SEL R20, R5, RZ, P2 ;  /* 0x000000ff05147207 */ /* 0x000fe20001000000 */
[----:B------:R1:W-:Y:S01]  /*18da0*/  LDGSTS.E [R2+0x70400], [R10.64], P3 ;  /* 0x704000000a027fae */ /* 0x0003e2000992184c */
[----:B------:R-:W-:-:S02]  /*18db0*/  SEL R22, RZ, 0x4, P6 ;  /* 0x00000004ff167807 */ /* 0x000fc40003000000 */
[----:B------:R-:W-:Y:S01]  /*18dc0*/  ISETP.NE.U32.AND P6, PT, R21, RZ, PT ;  /* 0x000000ff1500720c */ /* 0x000fe20003fc5070 */
[----:B------:R1:W-:Y:S01]  /*18dd0*/  LDGSTS.E [R2+0x70800], [R14.64], P4 ;  /* 0x708000000e027fae */ /* 0x0003e2000a12184c */
[----:B------:R-:W-:-:S03]  /*18de0*/  SEL R21, R22, RZ, P2 ;  /* 0x000000ff16157207 */ /* 0x000fc60001000000 */
[----:B------:R1:W-:Y:S01]  /*18df0*/  LDGSTS.E [R2+0x70c00], [R18.64], P0 ;  /* 0x70c0000012027fae */ /* 0x0003e2000812184c */
[----:B------:R-:W-:Y:S02]  /*18e00*/  ISETP.NE.U32.AND P4, PT, R21, RZ, PT ;  /* 0x000000ff1500720c */ /* 0x000fe40003f85070 */
[----:B------:R-:W-:Y:S01]  /*18e10*/  ISETP.NE.U32.AND P0, PT, R20, RZ, PT ;  /* 0x000000ff1400720c */ /* 0x000fe20003f05070 */
[----:B------:R-:W3:Y:S04]  /*18e20*/  LDL.64 R152, [R1+0x100] ;  /* 0x0001000001987983 */ /* 0x000ee80000100a00 */
[----:B--2---:R2:W-:Y:S04]  /*18e30*/  LDGSTS.E [R2+0x71000], [R76.64], P5 ;  /* 0x710000004c027fae */ /* 0x0045e8000a92184c */
[----:B----4-:R4:W-:Y:S04]  /*18e40*/  LDGSTS.E [R2+0x71400], [R74.64], P6 ;  /* 0x714000004a027fae */ /* 0x0109e8000b12184c */
[----:B------:R1:W-:Y:S04]  /*18e50*/  LDGSTS.E [R2+0x71800], [R24.64], P1 ;  /* 0x7180000018027fae */ /* 0x0003e8000892184c */
[----:B------:R1:W-:Y:S04]  /*18e60*/  LDGSTS.E [R2+0x71c00], [R64.64], P4 ;  /* 0x71c0000040027fae */ /* 0x0003e8000a12184c */
[----:B------:R1:W-:Y:S04]  /*18e70*/  LDGSTS.E [R2+0x72000], [R16.64], P0 ;  /* 0x7200000010027fae */ /* 0x0003e8000812184c */
[----:B-1----:R-:W2:Y:S04]  /*18e80*/  LDL.LU.64 R16, [R1+0x888] ;  /* 0x0008880001107983 */ /* 0x002ea80000300a00 */
[----:B------:R-:W2:Y:S01]  /*18e90*/  LDL.64 R156, [R1+0x110] ;  /* 0x00011000019c7983 */ /* 0x000ea20000100a00 */
[----:B------:R-:W-:Y:S01]  /*18ea0*/  IMAD.MOV.U32 R27, RZ, RZ, R23 ;  /* 0x000000ffff1b7224 */ /* 0x000fe200078e0017 */
[----:B------:R-:W-:-:S02]  /*18eb0*/  LOP3.LUT R23, R3, 0x24, RZ, 0xfc, !PT ;  /* 0x0000002403177812 */ /* 0x000fc400078efcff */
[----:B------:R-:W4:Y:S02]  /*18ec0*/  LDL.64 R164, [R1+0x130] ;  /* 0x0001300001a47983 */ /* 0x000f240000100a00 */
[----:B------:R-:W-:Y:S02]  /*18ed0*/  ISETP.GE.AND P3, PT, R23, UR8, PT ;  /* 0x0000000817007c0c */ /* 0x000fe4000bf66270 */
[----:B------:R-:W-:Y:S01]  /*18ee0*/  LOP3.LUT R23, R3, 0x28, RZ, 0xfc, !PT ;  /* 0x0000002803177812 */ /* 0x000fe200078efcff */
[----:B------:R-:W4:Y:S01]  /*18ef0*/  LDL.64 R168, [R1+0x140] ;  /* 0x0001400001a87983 */ /* 0x000f220000100a00 */
[----:B------:R-:W-:Y:S02]  /*18f00*/  SEL R5, RZ, 0x4, P3 ;  /* 0x00000004ff057807 */ /* 0x000fe40001800000 */
[----:B------:R-:W-:Y:S01]  /*18f10*/  ISETP.GE.AND P3, PT, R23, UR8, PT ;  /* 0x0000000817007c0c */ /* 0x000fe2000bf66270 */
[----:B------:R-:W4:Y:S01]  /*18f20*/  LDL.64 R172, [R1+0x150] ;  /* 0x0001500001ac7983 */ /* 0x000f220000100a00 */
[----:B------:R-:W-:-:S03]  /*18f30*/  LOP3.LUT R23, R3, 0x2c, RZ, 0xfc, !PT ;  /* 0x0000002c03177812 */ /* 0x000fc600078efcff */
[----:B------:R-:W4:Y:S01]  /*18f40*/  LDL.64 R176, [R1+0x160] ;  /* 0x0001600001b07983 */ /* 0x000f220000100a00 */
[----:B------:R-:W-:Y:S02]  /*18f50*/  ISETP.GE.AND P5, PT, R23, UR8, PT ;  /* 0x0000000817007c0c */ /* 0x000fe4000bfa6270 */
[----:B------:R-:W-:Y:S01]  /*18f60*/  LOP3.LUT R23, R3, 0x30, RZ, 0xfc, !PT ;  /* 0x0000003003177812 */ /* 0x000fe200078efcff */
[----:B------:R-:W4:Y:S01]  /*18f70*/  LDL.64 R180, [R1+0x170] ;  /* 0x0001700001b47983 */ /* 0x000f220000100a00 */
[----:B------:R-:W-:Y:S02]  /*18f80*/  SEL R5, R5, RZ, P2 ;  /* 0x000000ff05057207 */ /* 0x000fe40001000000 */
[----:B------:R-:W-:Y:S02]  /*18f90*/  ISETP.GE.AND P6, PT, R23, UR8, PT ;  /* 0x0000000817007c0c */ /* 0x000fe4000bfc6270 */
[----:B------:R-:W-:Y:S02]  /*18fa0*/  LOP3.LUT R23, R3, 0x34, RZ, 0xfc, !PT ;  /* 0x0000003403177812 */ /* 0x000fe400078efcff */
[----:B------:R-:W-:-:S02]  /*18fb0*/  SEL R21, RZ, 0x4, P3 ;  /* 0x00000004ff157807 */ /* 0x000fc40001800000 */
[----:B------:R-:W-:Y:S02]  /*18fc0*/  ISETP.NE.U32.AND P3, PT, R5, RZ, PT ;  /* 0x000000ff0500720c */ /* 0x000fe40003f65070 */
[----:B------:R-:W-:Y:S02]  /*18fd0*/  SEL R5, RZ, 0x4, P5 ;  /* 0x00000004ff057807 */ /* 0x000fe40002800000 */
[----:B------:R-:W-:Y:S02]  /*18fe0*/  ISETP.GE.AND P5, PT, R23, UR8, PT ;  /* 0x0000000817007c0c */ /* 0x000fe4000bfa6270 */
[----:B------:R-:W-:Y:S02]  /*18ff0*/  LOP3.LUT R23, R3, 0x38, RZ, 0xfc, !PT ;  /* 0x0000003803177812 */ /* 0x000fe400078efcff */
[----:B------:R-:W-:Y:S02]  /*19000*/  SEL R21, R21, RZ, P2 ;  /* 0x000000ff15157207 */ /* 0x000fe40001000000 */
[----:B------:R-:W-:-:S02]  /*19010*/  SEL R20, R5, RZ, P2 ;  /* 0x000000ff05147207 */ /* 0x000fc40001000000 */
[----:B------:R-:W-:Y:S01]  /*19020*/  SEL R5, RZ, 0x4, P5 ;  /* 0x00000004ff057807 */ /* 0x000fe20002800000 */
[----:B------:R1:W-:Y:S01]  /*19030*/  LDGSTS.E [R2+0x72400], [R136.64], P3 ;  /* 0x7240000088027fae */ /* 0x0003e2000992184c */
[----:B------:R-:W-:Y:S02]  /*19040*/  SEL R22, RZ, 0x4, P6 ;  /* 0x00000004ff167807 */ /* 0x000fe40003000000 */
[----:B------:R-:W-:Y:S02]  /*19050*/  ISETP.GE.AND P5, PT, R23, UR8, PT ;  /* 0x0000000817007c0c */ /* 0x000fe4000bfa6270 */
[----:B------:R-:W-:Y:S02]  /*19060*/  ISETP.NE.U32.AND P6, PT, R21, RZ, PT ;  /* 0x000000ff1500720c */ /* 0x000fe40003fc5070 */
[----:B------:R-:W-:Y:S02]  /*19070*/  LOP3.LUT R23, R3, 0x3c, RZ, 0xfc, !PT ;  /* 0x0000003c03177812 */ /* 0x000fe400078efcff */
[----:B------:R-:W-:-:S02]  /*19080*/  ISETP.NE.U32.AND P1, PT, R20, RZ, PT ;  /* 0x000000ff1400720c */ /* 0x000fc40003f25070 */
[----:B------:R-:W-:Y:S02]  /*19090*/  SEL R20, R5, RZ, P2 ;  /* 0x000000ff05147207 */ /* 0x000fe40001000000 */
[----:B------:R-:W-:Y:S02]  /*190a0*/  SEL R5, RZ, 0x4, P5 ;  /* 0x00000004ff057807 */ /* 0x000fe40002800000 */
[----:B------:R-:W-:Y:S02]  /*190b0*/  ISETP.GE.AND P5, PT, R23, UR8, PT ;  /* 0x0000000817007c0c */ /* 0x000fe4000bfa6270 */
[----:B------:R-:W-:Y:S01]  /*190c0*/  LOP3.LUT R23, R3, 0x40, RZ, 0xfc, !PT ;  /* 0x0000004003177812 */ /* 0x000fe200078efcff */
[----:B------:R1:W-:Y:S01]  /*190d0*/  LDGSTS.E [R2+0x72800], [R140.64], P6 ;  /* 0x728000008c027fae */ /* 0x0003e2000b12184c */
[----:B------:R-:W-:Y:S02]  /*190e0*/  SEL R21, R22, RZ, P2 ;  /* 0x000000ff16157207 */ /* 0x000fe40001000000 */
[----:B------:R-:W-:Y:S01]  /*190f0*/  ISETP.GE.AND P3, PT, R23, UR8, PT ;  /* 0x0000000817007c0c */ /* 0x000fe2000bf66270 */
[----:B------:R1:W-:Y:S01]  /*19100*/  LDGSTS.E [R2+0x72c00], [R144.64], P1 ;  /* 0x72c0000090027fae */ /* 0x0003e2000892184c */
[----:B------:R-:W-:-:S02]  /*19110*/  ISETP.NE.U32.AND P4, PT, R21, RZ, PT ;  /* 0x000000ff1500720c */ /* 0x000fc40003f85070 */
[----:B------:R-:W-:Y:S02]  /*19120*/  LOP3.LUT R23, R3, 0x44, RZ, 0xfc, !PT ;  /* 0x0000004403177812 */ /* 0x000fe400078efcff */
[----:B------:R-:W-:Y:S02]  /*19130*/  SEL R21, RZ, 0x4, P5 ;  /* 0x00000004ff157807 */ /* 0x000fe40002800000 */
[----:B------:R-:W-:Y:S02]  /*19140*/  SEL R5, R5, RZ, P2 ;  /* 0x000000ff05057207 */ /* 0x000fe40001000000 */
[----:B------:R-:W-:Y:S02]  /*19150*/  ISETP.GE.AND P6, PT, R23, UR8, PT ;  /* 0x0000000817007c0c */ /* 0x000fe4000bfc6270 */
[----:B------:R-:W-:Y:S02]  /*19160*/  SEL R21, R21, RZ, P2 ;  /* 0x000000ff15157207 */ /* 0x000fe40001000000 */
[----:B------:R-:W-:Y:S01]  /*19170*/  ISETP.NE.U32.AND P0, PT, R20, RZ, PT ;  /* 0x000000ff1400720c */ /* 0x000fe20003f05070 */
[----:B---3--:R1:W-:Y:S01]  /*19180*/  LDGSTS.E [R2+0x73000], [R148.64], P4 ;  /* 0x7300000094027fae */ /* 0x0083e2000a12184c */
[----:B------:R-:W-:-:S02]  /*19190*/  ISETP.NE.U32.AND P5, PT, R5, RZ, PT ;  /* 0x000000ff0500720c */ /* 0x000fc40003fa5070 */
[----:B------:R-:W-:Y:S02]  /*191a0*/  SEL R22, RZ, 0x4, P6 ;  /* 0x00000004ff167807 */ /* 0x000fe40003000000 */
[----:B------:R-:W-:-:S07]  /*191b0*/  ISETP.NE.U32.AND P6, PT, R21, RZ, PT ;  /* 0x000000ff1500720c */ /* 0x000fce0003fc5070 */
[----:B------:R1:W-:Y:S04]  /*191c0*/  LDGSTS.E [R2+0x73400], [R152.64], P0 ;  /* 0x7340000098027fae */ /* 0x0003e8000812184c */
[----:B--2---:R1:W-:Y:S04]  /*191d0*/  LDGSTS.E [R2+0x73800], [R156.64], P5 ;  /* 0x738000009c027fae */ /* 0x0043e8000a92184c */
[----:B------:R2:W-:Y:S04]  /*191e0*/  LDGSTS.E [R2+0x73c00], [R12.64], P6 ;  /* 0x73c000000c027fae */ /* 0x0005e8000b12184c */
[----:B--2---:R-:W2:Y:S04]  /*191f0*/  LDL.LU.64 R12, [R1+0x880] ;  /* 0x00088000010c7983 */ /* 0x004ea80000300a00 */
[----:B------:R-:W3:Y:S01]  /*19200*/  LDL.64 R184, [R1+0x180] ;  /* 0x0001800001b87983 */ /* 0x000ee20000100a00 */
[----:B------:R-:W-:-:S02]  /*19210*/  LOP3.LUT R23, R3, 0x48, RZ, 0xfc, !PT ;  /* 0x0000004803177812 */ /* 0x000fc400078efcff */
[----:B------:R-:W-:Y:S01]  /*19220*/  SEL R5, RZ, 0x4, P3 ;  /* 0x00000004ff057807 */ /* 0x000fe20001800000 */
[----:B------:R-:W2:Y:S01]  /*19230*/  LDL.64 R192, [R1+0x1a0] ;  /* 0x0001a00001c07983 */ /* 0x000ea20000100a00 */
[----:B------:R-:W-:Y:S02]  /*19240*/  ISETP.GE.AND P3, PT, R23, UR8, PT ;  /* 0x0000000817007c0c */ /* 0x000fe4000bf66270 */
[----:B------:R-:W-:Y:S01]  /*19250*/  LOP3.LUT R23, R3, 0x4c, RZ, 0xfc, !PT ;  /* 0x0000004c03177812 */ /* 0x000fe200078efcff */
[----:B------:R-:W2:Y:S01]  /*19260*/  LDL.64 R196, [R1+0x1b0] ;  /* 0x0001b00001c47983 */ /* 0x000ea20000100a00 */
[----:B------:R-:W-:Y:S02]  /*19270*/  SEL R20, R5, RZ, P2 ;  /* 0x000000ff05147207 */ /* 0x000fe40001000000 */
[----:B------:R-:W-:Y:S01]  /*19280*/  SEL R5, RZ, 0x4, P3 ;  /* 0x00000004ff057807 */ /* 0x000fe20001800000 */
[----:B------:R-:W2:Y:S01]  /*19290*/  LDL.64 R200, [R1+0x1c0] ;  /* 0x0001c00001c87983 */ /* 0x000ea20000100a00 */
[----:B------:R-:W-:-:S02]  /*192a0*/  ISETP.GE.AND P3, PT, R23, UR8, PT ;  /* 0x0000000817007c0c */ /* 0x000fc4000bf66270 */
[----:B------:R-:W-:Y:S01]  /*192b0*/  LOP3.LUT R23, R3, 0x50, RZ, 0xfc, !PT ;  /* 0x0000005003177812 */ /* 0x000fe200078efcff */
[----:B------:R-:W2:Y:S01]  /*192c0*/  LDL.64 R204, [R1+0x1d0] ;  /* 0x0001d00001cc7983 */ /* 0x000ea20000100a00 */
[----:B------:R-:W-:Y:S02]  /*192d0*/  ISETP.NE.U32.AND P1, PT, R20, RZ, PT ;  /* 0x000000ff1400720c */ /* 0x000fe40003f25070 */
[----:B------:R-:W-:Y:S01]  /*192e0*/  SEL R20, R5, RZ, P2 ;  /* 0x000000ff05147207 */ /* 0x000fe20001000000 */
[----:B------:R-:W2:Y:S01]  /*192f0*/  LDL.64 R208, [R1+0x1e0] ;  /* 0x0001e00001d07983 */ /* 0x000ea20000100a00 */
[----:B------:R-:W-:Y:S02]  /*19300*/  SEL R5, RZ, 0x4, P3 ;  /* 0x00000004ff057807 */ /* 0x000fe40001800000 */
[----:B------:R-:W-:Y:S01]  /*19310*/  ISETP.GE.AND P3, PT, R23, UR8, PT ;  /* 0x0000000817007c0c */ /* 0x000fe2000bf66270 */
[----:B------:R-:W2:Y:S01]  /*19320*/  LDL.64 R212, [R1+0x2a8] ;  /* 0x0002a80001d47983 */ /* 0x000ea20000100a00 */
[----:B------:R-:W-:-:S02]  /*19330*/  LOP3.LUT R23, R3, 0x54, RZ, 0xfc, !PT ;  /* 0x0000005403177812 */ /* 0x000fc400078efcff */
[----:B------:R-:W-:Y:S01]  /*19340*/  SEL R21, R22, RZ, P2 ;  /* 0x000000ff16157207 */ /* 0x000fe20001000000 */
[----:B------:R-:W2:Y:S01]  /*19350*/  LDL.64 R216, [R1+0x600] ;  /* 0x0006000001d87983 */ /* 0x000ea20000100a00 */
[----:B------:R-:W-:Y:S02]  /*19360*/  ISETP.GE.AND P5, PT, R23, UR8, PT ;  /* 0x0000000817007c0c */ /* 0x000fe4000bfa6270 */
[----:B------:R-:W-:Y:S01]  /*19370*/  LOP3.LUT R23, R3, 0x58, RZ, 0xfc, !PT ;  /* 0x0000005803177812 */ /* 0x000fe200078efcff */
[----:B----4-:R1:W-:Y:S01]  /*19380*/  LDGSTS.E [R2+0x74000], [R164.64], P1 ;  /* 0x74000000a4027fae */ /* 0x0103e2000892184c */
[----:B------:R-:W-:Y:S02]  /*19390*/  ISETP.NE.U32.AND P4, PT, R21, RZ, PT ;  /* 0x000000ff1500720c */ /* 0x000fe40003f85070 */
[----:B------:R-:W-:Y:S02]  /*193a0*/  SEL R5, R5, RZ, P2 ;  /* 0x000000ff05057207 */ /* 0x000fe40001000000 */
[----:B------:R-:W-:-:S02]  /*193b0*/  SEL R21, RZ, 0x4, P3 ;  /* 0x00000004ff157807 */ /* 0x000fc40001800000 */
[----:B------:R-:W-:Y:S02]  /*193c0*/  ISETP.GE.AND P6, PT, R23, UR8, PT ;  /* 0x0000000817007c0c */ /* 0x000fe4000bfc6270 */
[----:B------:R-:W-:Y:S02]  /*193d0*/  ISETP.NE.U32.AND P3, PT, R5, RZ, PT ;  /* 0x000000ff0500720c */ /* 0x000fe40003f65070 */
[----:B------:R-:W-:Y:S02]  /*193e0*/  SEL R5, RZ, 0x4, P5 ;  /* 0x00000004ff057807 */ /* 0x000fe40002800000 */
[----:B------:R-:W-:Y:S01]  /*193f0*/  SEL R21, R21, RZ, P2 ;  /* 0x000000ff15157207 */ /* 0x000fe20001000000 */
[----:B------:R1:W-:Y:S01]  /*19400*/  LDGSTS.E [R2+0x74400], [R168.64], P4 ;  /* 0x74400000a8027fae */ /* 0x0003e2000a12184c */
[----:B------:R-:W-:Y:S02]  /*19410*/  SEL R22, RZ, 0x4, P6 ;  /* 0x00000004ff167807 */ /* 0x000fe40003000000 */
[----:B------:R-:W-:-:S02]  /*19420*/  ISETP.NE.U32.AND P0, PT, R20, RZ, PT ;  /* 0x000000ff1400720c */ /* 0x000fc40003f05070 */
[----:B------:R-:W-:Y:S02]  /*19430*/  SEL R20, R5, RZ, P2 ;  /* 0x000000ff05147207 */ /* 0x000fe40001000000 */
[----:B------:R-:W-:Y:S02]  /*19440*/  ISETP.NE.U32.AND P6, PT, R21, RZ, PT ;  /* 0x000000ff1500720c */ /* 0x000fe40003fc5070 */
[----:B------:R-:W-:Y:S02]  /*19450*/  SEL R21, R22, RZ, P2 ;  /* 0x000000ff16157207 */ /* 0x000fe40001000000 */
[----:B------:R-:W-:Y:S02]  /*19460*/  ISETP.NE.U32.AND P1, PT, R20, RZ, PT ;  /* 0x000000ff1400720c */ /* 0x000fe40003f25070 */
[----:B------:R-:W-:-:S03]  /*19470*/  ISETP.NE.U32.AND P4, PT, R21, RZ, PT ;  /* 0x000000ff1500720c */ /* 0x000fc60003f85070 */
[----:B------:R1:W-:Y:S04]  /*19480*/  LDGSTS.E [R2+0x74800], [R172.64], P0 ;  /* 0x74800000ac027fae */ /* 0x0003e8000812184c */
[----:B------:R1:W-:Y:S04]  /*19490*/  LDGSTS.E [R2+0x74c00], [R176.64], P3 ;  /* 0x74c00000b0027fae */ /* 0x0003e8000992184c */
[----:B------:R1:W-:Y:S04]  /*194a0*/  LDGSTS.E [R2+0x75000], [R180.64], P6 ;  /* 0x75000000b4027fae */ /* 0x0003e8000b12184c */
[----:B---3--:R1:W-:Y:S04]  /*194b0*/  LDGSTS.E [R2+0x75400], [R184.64], P1 ;  /* 0x75400000b8027fae */ /* 0x0083e8000892184c */
[----:B------:R3:W-:Y:S04]  /*194c0*/  LDGSTS.E [R2+0x75800], [R8.64], P4 ;  /* 0x7580000008027fae */ /* 0x0007e8000a12184c */
[----:B---3--:R-:W3:Y:S04]  /*194d0*/  LDL.LU.64 R8, [R1+0x878] ;  /* 0x0008780001087983 */ /* 0x008ee80000300a00 */
[----:B------:R-:W4:Y:S04]  /*194e0*/  LDL.64 R220, [R1+0x608] ;  /* 0x0006080001dc7983 */ /* 0x000f280000100a00 */
[----:B------:R-:W3:Y:S01]  /*194f0*/  LDL.64 R224, [R1+0x618] ;  /* 0x0006180001e07983 */ /* 0x000ee20000100a00 */
[----:B------:R-:W-:-:S02]  /*19500*/  LOP3.LUT R23, R3, 0x5c, RZ, 0xfc, !PT ;  /* 0x0000005c03177812 */ /* 0x000fc400078efcff */
[----:B------:R-:W-:Y:S01]  /*19510*/  LOP3.LUT R65, R3, 0xe, RZ, 0xfc, !PT ;  /* 0x0000000e03417812 */ /* 0x000fe200078efcff */
[----:B------:R-:W-:Y:S01]  /*19520*/  IMAD.WIDE R62, R195, 0x4, R80 ;  /* 0x00000004c33e7825 */ /* 0x000fe200078e0250 */
[----:B------:R-:W-:Y:S01]  /*19530*/  ISETP.GE.AND P5, PT, R23, UR8, PT ;  /* 0x0000000817007c0c */ /* 0x000fe2000bfa6270 */
[----:B------:R-:W3:Y:S01]  /*19540*/  LDL.64 R82, [R1+0x68] ;  /* 0x0000680001527983 */ /* 0x000ee20000100a00 */
[----:B------:R-:W-:Y:S02]  /*19550*/  LOP3.LUT R23, R3, 0x60, RZ, 0xfc, !PT ;  /* 0x0000006003177812 */ /* 0x000fe400078efcff */
[----:B------:R-:W-:Y:S01]  /*19560*/  SEL R5, RZ, 0x4, P5 ;  /* 0x00000004ff057807 */ /* 0x000fe20002800000 */
[----:B------:R-:W3:Y:S01]  /*19570*/  LDL.64 R80, [R1+0x78] ;  /* 0x0000780001507983 */ /* 0x000ee20000100a00 */
[----:B------:R-:W-:Y:S02]  /*19580*/  ISETP.GE.AND P5, PT, R23, UR8, PT ;  /* 0x0000000817007c0c */ /* 0x000fe4000bfa6270 */
[----:B------:R-:W-:Y:S01]  /*19590*/  LOP3.LUT R23, R3, 0x64, RZ, 0xfc, !PT ;  /* 0x0000006403177812 */ /* 0x000fe200078efcff */
[----:B------:R-:W3:Y:S01]  /*195a0*/  LDL.64 R74, [R1+0x88] ;  /* 0x00008800014a7983 */ /* 0x000ee20000100a00 */
[----:B------:R-:W-:-:S02]  /*195b0*/  SEL R20, R5, RZ, P2 ;  /* 0x000000ff05147207 */ /* 0x000fc40001000000 */
[----:B------:R-:W-:Y:S02]  /*195c0*/  SEL R5, RZ, 0x4, P5 ;  /* 0x00000004ff057807 */ /* 0x000fe40002800000 */
[C---:B------:R-:W-:Y:S02]  /*195d0*/  LOP3.LUT R76, R3.reuse, 0x22, RZ, 0xfc, !PT ;  /* 0x00000022034c7812 */ /* 0x040fe400078efcff */
[----:B------:R-:W-:Y:S01]  /*195e0*/  LOP3.LUT R77, R3, 0x26, RZ, 0xfc, !PT ;  /* 0x00000026034d7812 */ /* 0x000fe200078efcff */
[----:B------:R-:W-:Y:S01]  /*195f0*/  IMAD.MOV.U32 R64, RZ, RZ, R26 ;  /* 0x000000ffff407224 */ /* 0x000fe200078e001a */
[----:B------:R-:W-:Y:S01]  /*19600*/  ISETP.GE.AND P5, PT, R23, UR8, PT ;  /* 0x0000000817007c0c */ /* 0x000fe2000bfa6270 */
[----:B------:R-:W3:Y:S01]  /*19610*/  LDL.64 R134, [R1+0xb8] ;  /* 0x0000b80001867983 */ /* 0x000ee20000100a00 */
[----:B------:R-:W-:-:S03]  /*19620*/  LOP3.LUT R23, R3, 0x68, RZ, 0xfc, !PT ;  /* 0x0000006803177812 */ /* 0x000fc600078efcff */
[----:B------:R-:W3:Y:S01]  /*19630*/  LDL.64 R138, [R1+0xc8] ;  /* 0x0000c800018a7983 */ /* 0x000ee20000100a00 */
[----:B------:R-:W-:Y:S02]  /*19640*/  ISETP.GE.AND P3, PT, R23, UR8, PT ;  /* 0x0000000817007c0c */ /* 0x000fe4000bf66270 */
[----:B------:R-:W-:Y:S01]  /*19650*/  LOP3.LUT R23, R3, 0x6c, RZ, 0xfc, !PT ;  /* 0x0000006c03177812 */ /* 0x000fe200078efcff */
[----:B------:R-:W3:Y:S01]  /*19660*/  LDL.64 R142, [R1+0xd8] ;  /* 0x0000d800018e7983 */ /* 0x000ee20000100a00 */
[----:B------:R-:W-:Y:S02]  /*19670*/  SEL R5, R5, RZ, P2 ;  /* 0x000000ff05057207 */ /* 0x000fe40001000000 */
[----:B------:R-:W-:Y:S01]  /*19680*/  ISETP.GE.AND P6, PT, R23, UR8, PT ;  /* 0x0000000817007c0c */ /* 0x000fe2000bfc6270 */
[----:B------:R-:W3:Y:S01]  /*19690*/  LDL.64 R146, [R1+0xe8] ;  /* 0x0000e80001927983 */ /* 0x000ee20000100a00 */
[----:B------:R-:W-:Y:S02]  /*196a0*/  LOP3.LUT R23, R3, 0x70, RZ, 0xfc, !PT ;  /* 0x0000007003177812 */ /* 0x000fe400078efcff */
[----:B------:R-:W-:Y:S01]  /*196b0*/  SEL R21, RZ, 0x4, P5 ;  /* 0x00000004ff157807 */ /* 0x000fe20002800000 */
[----:B------:R-:W3:Y:S01]  /*196c0*/  LDL.64 R150, [R1+0xf8] ;  /* 0x0000f80001967983 */ /* 0x000ee20000100a00 */
[----:B------:R-:W-:-:S02]  /*196d0*/  ISETP.NE.U32.AND P5, PT, R5, RZ, PT ;  /* 0x000000ff0500720c */ /* 0x000fc40003fa5070 */
[----:B------:R-:W-:Y:S01]  /*196e0*/  SEL R5, RZ, 0x4, P3 ;  /* 0x00000004ff057807 */ /* 0x000fe20001800000 */
[----:B------:R-:W3:Y:S01]  /*196f0*/  LDL.64 R154, [R1+0x108] ;  /* 0x00010800019a7983 */ /* 0x000ee20000100a00 */
[----:B------:R-:W-:Y:S02]  /*19700*/  ISETP.NE.U32.AND P0, PT, R20, RZ, PT ;  /* 0x000000ff1400720c */ /* 0x000fe40003f05070 */
[----:B------:R-:W-:Y:S01]  /*19710*/  ISETP.GE.AND P3, PT, R23, UR8, PT ;  /* 0x0000000817007c0c */ /* 0x000fe2000bf66270 */
[----:B------:R-:W3:Y:S01]  /*19720*/  LDL.64 R158, [R1+0x118] ;  /* 0x00011800019e7983 */ /* 0x000ee20000100a00 */
[----:B------:R-:W-:Y:S02]  /*19730*/  LOP3.LUT R23, R3, 0x74, RZ, 0xfc, !PT ;  /* 0x0000007403177812 */ /* 0x000fe400078efcff */
[----:B------:R-:W-:Y:S01]  /*19740*/  SEL R21, R21, RZ, P2 ;  /* 0x000000ff15157207 */ /* 0x000fe20001000000 */
[----:B------:R-:W-:Y:S01]  /*19750*/  IMAD.WIDE R66, R195, 0x4, R78 ;  /* 0x00000004c3427825 */ /* 0x000fe200078e024e */
[----:B------:R-:W-:Y:S01]  /*19760*/  SEL R20, R5, RZ, P2 ;  /* 0x000000ff05147207 */ /* 0x000fe20001000000 */
[----:B------:R-:W3:Y:S01]  /*19770*/  LDL.64 R162, [R1+0x128] ;  /* 0x0001280001a27983 */ /* 0x000ee20000100a00 */
[----:B------:R-:W-:-:S02]  /*19780*/  SEL R5, RZ, 0x4, P3 ;  /* 0x00000004ff057807 */ /* 0x000fc40001800000 */
[----:B------:R-:W-:Y:S01]  /*19790*/  SEL R22, RZ, 0x4, P6 ;  /* 0x00000004ff167807 */ /* 0x000fe20003000000 */
[----:B--2---:R1:W-:Y:S01]  /*197a0*/  LDGSTS.E [R2+0x75c00], [R192.64], P0 ;  /* 0x75c00000c0027fae */ /* 0x0043e2000812184c */
[----:B------:R-:W-:Y:S02]  /*197b0*/  ISETP.GE.AND P3, PT, R23, UR8, PT ;  /* 0x0000000817007c0c */ /* 0x000fe4000bf66270 */
[----:B------:R-:W-:Y:S01]  /*197c0*/  ISETP.NE.U32.AND P6, PT, R21, RZ, PT ;  /* 0x000000ff1500720c */ /* 0x000fe20003fc5070 */
[----:B------:R1:W-:Y:S01]  /*197d0*/  LDGSTS.E [R2+0x76000], [R196.64], P5 ;  /* 0x76000000c4027fae */ /* 0x0003e2000a92184c */
[----:B------:R-:W-:Y:S02]  /*197e0*/  LOP3.LUT R23, R3, 0x78, RZ, 0xfc, !PT ;  /* 0x0000007803177812 */ /* 0x000fe400078efcff */
[----:B------:R-:W-:Y:S01]  /*197f0*/  ISETP.NE.U32.AND P1, PT, R20, RZ, PT ;  /* 0x000000ff1400720c */ /* 0x000fe20003f25070 */
[----:B------:R-:W2:Y:S01]  /*19800*/  LDL.64 R166, [R1+0x138] ;  /* 0x0001380001a67983 */ /* 0x000ea20000100a00 */
[----:B------:R-:W-:-:S02]  /*19810*/  SEL R20, R5, RZ, P2 ;  /* 0x000000ff05147207 */ /* 0x000fc40001000000 */
[----:B------:R-:W-:Y:S01]  /*19820*/  SEL R5, RZ, 0x4, P3 ;  /* 0x00000004ff057807 */ /* 0x000fe20001800000 */
[----:B------:R-:W2:Y:S01]  /*19830*/  LDL.64 R170, [R1+0x148] ;  /* 0x0001480001aa7983 */ /* 0x000ea20000100a00 */
[----:B------:R-:W-:Y:S02]  /*19840*/  ISETP.GE.AND P3, PT, R23, UR8, PT ;  /* 0x0000000817007c0c */ /* 0x000fe4000bf66270 */
[----:B------:R-:W-:Y:S01]  /*19850*/  LOP3.LUT R23, R3, 0x7c, RZ, 0xfc, !PT ;  /* 0x0000007c03177812 */ /* 0x000fe200078efcff */
[----:B------:R1:W-:Y:S01]  /*19860*/  LDGSTS.E [R2+0x76400], [R200.64], P6 ;  /* 0x76400000c8027fae */ /* 0x0003e2000b12184c */
[----:B------:R-:W-:Y:S02]  /*19870*/  SEL R21, R22, RZ, P2 ;  /* 0x000000ff16157207 */ /* 0x000fe40001000000 */
[----:B------:R-:W-:Y:S01]  /*19880*/  ISETP.GE.AND P5, PT, R23, UR8, PT ;  /* 0x0000000817007c0c */ /* 0x000fe2000bfa6270 */
[----:B------:R1:W-:Y:S01]  /*19890*/  LDGSTS.E [R2+0x76800], [R204.64], P1 ;  /* 0x76800000cc027fae */ /* 0x0003e2000892184c */
[----:B------:R-:W-:-:S02]  /*198a0*/  LOP3.LUT R23, R3, 0x2, RZ, 0xfc, !PT ;  /* 0x0000000203177812 */ /* 0x000fc400078efcff */
[----:B------:R-:W-:Y:S01]  /*198b0*/  ISETP.NE.U32.AND P4, PT, R21, RZ, PT ;  /* 0x000000ff1500720c */ /* 0x000fe20003f85070 */
[----:B------:R-:W2:Y:S01]  /*198c0*/  LDL.64 R174, [R1+0x158] ;  /* 0x0001580001ae7983 */ /* 0x000ea20000100a00 */
[----:B------:R-:W-:Y:S02]  /*198d0*/  SEL R5, R5, RZ, P2 ;  /* 0x000000ff05057207 */ /* 0x000fe40001000000 */
[----:B------:R-:W-:Y:S01]  /*198e0*/  SEL R21, RZ, 0x4, P3 ;  /* 0x00000004ff157807 */ /* 0x000fe20001800000 */
[----:B------:R-:W2:Y:S01]  /*198f0*/  LDL.64 R178, [R1+0x168] ;  /* 0x0001680001b27983 */ /* 0x000ea20000100a00 */
[----:B------:R-:W-:Y:S02]  /*19900*/  ISETP.GE.AND P6, PT, R23, UR8, PT ;  /* 0x0000000817007c0c */ /* 0x000fe4000bfc6270 */
[----:B------:R-:W-:Y:S01]  /*19910*/  ISETP.NE.U32.AND P0, PT, R20, RZ, PT ;  /* 0x000000ff1400720c */ /* 0x000fe20003f05070 */
[----:B------:R-:W2:Y:S01]  /*19920*/  LDL.64 R182, [R1+0x178] ;  /* 0x0001780001b67983 */ /* 0x000ea20000100a00 */
[----:B------:R-:W-:-:S02]  /*19930*/  LOP3.LUT R23, R3, 0x6, RZ, 0xfc, !PT ;  /* 0x0000000603177812 */ /* 0x000fc400078efcff */
[----:B------:R-:W-:Y:S01]  /*19940*/  ISETP.NE.U32.AND P3, PT, R5, RZ, PT ;  /* 0x000000ff0500720c */ /* 0x000fe20003f65070 */
[----:B------:R1:W-:Y:S01]  /*19950*/  LDGSTS.E [R2+0x76c00], [R208.64], P4 ;  /* 0x76c00000d0027fae */ /* 0x0003e2000a12184c */
[----:B------:R-:W-:Y:S02]  /*19960*/  SEL R21, R21, RZ, P2 ;  /* 0x000000ff15157207 */ /* 0x000fe40001000000 */
[----:B------:R-:W-:Y:S01]  /*19970*/  SEL R5, RZ, 0x4, P5 ;  /* 0x00000004ff057807 */ /* 0x000fe20002800000 */
[----:B------:R-:W2:Y:S01]  /*19980*/  LDL.64 R186, [R1+0x188] ;  /* 0x0001880001ba7983 */ /* 0x000ea20000100a00 */
[----:B------:R-:W-:Y:S02]  /*19990*/  ISETP.GE.AND P5, PT, R23, UR8, PT ;  /* 0x0000000817007c0c */ /* 0x000fe4000bfa6270 */
[----:B------:R-:W-:Y:S01]  /*199a0*/  SEL R22, RZ, 0x4, P6 ;  /* 0x00000004ff167807 */ /* 0x000fe20003000000 */
[----:B------:R1:W-:Y:S01]  /*199b0*/  LDGSTS.E [R2+0x77000], [R212.64], P0 ;  /* 0x77000000d4027fae */ /* 0x0003e2000812184c */
[----:B------:R-:W-:-:S02]  /*199c0*/  LOP3.LUT R23, R3, 0xa, RZ, 0xfc, !PT ;  /* 0x0000000a03177812 */ /* 0x000fc400078efcff */
[----:B------:R-:W-:Y:S01]  /*199d0*/  ISETP.NE.U32.AND P6, PT, R21, RZ, PT ;  /* 0x000000ff1500720c */ /* 0x000fe20003fc5070 */
[----:B------:R1:W-:Y:S01]  /*199e0*/  LDGSTS.E [R2+0x77400], [R216.64], P3 ;  /* 0x77400000d8027fae */ /* 0x0003e2000992184c */
[----:B------:R-:W-:Y:S02]  /*199f0*/  SEL R20, R5, RZ, P2 ;  /* 0x000000ff05147207 */ /* 0x000fe40001000000 */
[----:B------:R-:W-:Y:S01]  /*19a00*/  SEL R5, RZ, 0x4, P5 ;  /* 0x00000004ff057807 */ /* 0x000fe20002800000 */
[----:B------:R-:W2:Y:S01]  /*19a10*/  LDL.64 R190, [R1+0x198] ;  /* 0x0001980001be7983 */ /* 0x000ea20000100a00 */
[----:B------:R-:W-:Y:S02]  /*19a20*/  ISETP.GE.AND P5, PT, R23, UR8, PT ;  /* 0x0000000817007c0c */ /* 0x000fe4000bfa6270 */
[----:B------:R-:W-:Y:S01]  /*19a30*/  ISETP.NE.U32.AND P1, PT, R20, RZ, PT ;  /* 0x000000ff1400720c */ /* 0x000fe20003f25070 */
[----:B------:R-:W-:Y:S01]  /*19a40*/  IMAD.WIDE R54, R195, 0x4, R54 ;  /* 0x00000004c3367825 */ /* 0x000fe200078e0236 */
[----:B------:R-:W-:Y:S01]  /*19a50*/  LOP3.LUT R23, R3, 0x12, RZ, 0xfc, !PT ;  /* 0x0000001203177812 */ /* 0x000fe200078efcff */
[----:B------:R-:W2:Y:S01]  /*19a60*/  LDL.64 R198, [R1+0x1b8] ;  /* 0x0001b80001c67983 */ /* 0x000ea20000100a00 */
[----:B------:R-:W-:-:S02]  /*19a70*/  SEL R20, R5, RZ, P2 ;  /* 0x000000ff05147207 */ /* 0x000fc40001000000 */
[----:B------:R-:W-:Y:S01]  /*19a80*/  SEL R5, RZ, 0x4, P5 ;  /* 0x00000004ff057807 */ /* 0x000fe20002800000 */
[----:B------:R-:W-:Y:S01]  /*19a90*/  IMAD.WIDE R102, R195, 0x4, R102 ;  /* 0x00000004c3667825 */ /* 0x000fe200078e0266 */
[----:B------:R-:W-:Y:S01]  /*19aa0*/  SEL R21, R22, RZ, P2 ;  /* 0x000000ff16157207 */ /* 0x000fe20001000000 */
[----:B------:R-:W2:Y:S01]  /*19ab0*/  LDL.64 R202, [R1+0x1c8] ;  /* 0x0001c80001ca7983 */ /* 0x000ea20000100a00 */
[----:B------:R-:W-:Y:S02]  /*19ac0*/  ISETP.GE.AND P3, PT, R23, UR8, PT ;  /* 0x0000000817007c0c */ /* 0x000fe4000bf66270 */
[----:B------:R-:W-:Y:S01]  /*19ad0*/  ISETP.GE.AND P5, PT, R65, UR8, PT ;  /* 0x0000000841007c0c */ /* 0x000fe2000bfa6270 */
[----:B------:R-:W2:Y:S01]  /*19ae0*/  LDL.64 R206, [R1+0x1d8] ;  /* 0x0001d80001ce7983 */ /* 0x000ea20000100a00 */
[----:B------:R-:W-:Y:S02]  /*19af0*/  LOP3.LUT R23, R3, 0x16, RZ, 0xfc, !PT ;  /* 0x0000001603177812 */ /* 0x000fe400078efcff */
[----:B------:R-:W-:Y:S01]  /*19b00*/  SEL R5, R5, RZ, P2 ;  /* 0x000000ff05057207 */ /* 0x000fe20001000000 */
[----:B------:R-:W2:Y:S01]  /*19b10*/  LDL.64 R210, [R1+0x1e8] ;  /* 0x0001e80001d27983 */ /* 0x000ea20000100a00 */
[----:B------:R-:W-:-:S02]  /*19b20*/  ISETP.NE.U32.AND P4, PT, R21, RZ, PT ;  /* 0x000000ff1500720c */ /* 0x000fc40003f85070 */
[----:B------:R-:W-:Y:S01]  /*19b30*/  ISETP.NE.U32.AND P0, PT, R20, RZ, PT ;  /* 0x000000ff1400720c */ /* 0x000fe20003f05070 */
[----:B------:R-:W2:Y:S01]  /*19b40*/  LDL.64 R234, [R1+0x5f0] ;  /* 0x0005f00001ea7983 */ /* 0x000ea20000100a00 */
[----:B------:R-:W-:Y:S02]  /*19b50*/  SEL R21, RZ, 0x4, P5 ;  /* 0x00000004ff157807 */ /* 0x000fe40002800000 */
[----:B------:R-:W-:Y:S01]  /*19b60*/  ISETP.NE.U32.AND P5, PT, R5, RZ, PT ;  /* 0x000000ff0500720c */ /* 0x000fe20003fa5070 */
[----:B------:R-:W-:Y:S01]  /*19b70*/  IMAD.MOV.U32 R65, RZ, RZ, R27 ;  /* 0x000000ffff417224 */ /* 0x000fe200078e001b */
[----:B------:R-:W-:Y:S01]  /*19b80*/  SEL R5, RZ, 0x4, P3 ;  /* 0x00000004ff057807 */ /* 0x000fe20001800000 */
[----:B------:R-:W2:Y:S01]  /*19b90*/  LDL.64 R218, [R1+0x5f8] ;  /* 0x0005f80001da7983 */ /* 0x000ea20000100a00 */
[----:B------:R-:W-:Y:S02]  /*19ba0*/  LOP3.LUT R27, R3, 0x1e, RZ, 0xfc, !PT ;  /* 0x0000001e031b7812 */ /* 0x000fe400078efcff */
[----:B------:R-:W-:Y:S01]  /*19bb0*/  SEL R20, R5, RZ, P2 ;  /* 0x000000ff05147207 */ /* 0x000fe20001000000 */
[----:B------:R-:W2:Y:S04]  /*19bc0*/  LDL.64 R222, [R1+0x610] ;  /* 0x0006100001de7983 */ /* 0x000ea80000100a00 */
        /* <DEDUP_REMOVED lines=8> */
[----:B------:R-:W1:Y:S01]  /*19c50*/  S2R R4, SR_TID.X ;  /* 0x0000000000047919 */ /* 0x000e620000002100 */
[----:B------:R-:W-:-:S02]  /*19c60*/  IMAD.MOV.U32 R230, RZ, RZ, R60 ;  /* 0x000000ffffe67224 */ /* 0x000fc400078e003c */
[----:B------:R-:W-:Y:S01]  /*19c70*/  IMAD.MOV.U32 R231, RZ, RZ, R61 ;  /* 0x000000ffffe77224 */ /* 0x000fe200078e003d */
[----:B------:R-:W2:Y:S04]  /*19c80*/  LDL.64 R246, [R1+0x18] ;  /* 0x0000180001f67983 */ /* 0x000ea80000100a00 */
[----:B------:R-:W2:Y:S04]  /*19c90*/  LDL.64 R242, [R1+0x260] ;  /* 0x0002600001f27983 */ /* 0x000ea80000100a00 */
[----:B----4-:R4:W-:Y:S01]  /*19ca0*/  LDGSTS.E [R2+0x77800], [R220.64], P6 ;  /* 0x77800000dc027fae */ /* 0x0109e2000b12184c */
[----:B------:R-:W-:-:S02]  /*19cb0*/  ISETP.GE.AND P6, PT, R23, UR8, PT ;  /* 0x0000000817007c0c */ /* 0x000fc4000bfc6270 */
[----:B------:R-:W-:Y:S01]  /*19cc0*/  LOP3.LUT R23, R3, 0x1a, RZ, 0xfc, !PT ;  /* 0x0000001a03177812 */ /* 0x000fe200078efcff */
[----:B---3--:R4:W-:Y:S03]  /*19cd0*/  LDGSTS.E [R2+0x77c00], [R224.64], P1 ;  /* 0x77c00000e0027fae */ /* 0x0089e6000892184c */
[----:B------:R-:W-:Y:S02]  /*19ce0*/  ISETP.GE.AND P3, PT, R23, UR8, PT ;  /* 0x0000000817007c0c */ /* 0x000fe4000bf66270 */
[----:B------:R-:W-:Y:S02]  /*19cf0*/  LOP3.LUT R23, R2, 0x40, RZ, 0x3c, !PT ;  /* 0x0000004002177812 */ /* 0x000fe400078e3cff */
[----:B------:R-:W-:Y:S02]  /*19d00*/  SEL R5, RZ, 0x4, P3 ;  /* 0x00000004ff057807 */ /* 0x000fe40001800000 */
[----:B------:R-:W-:Y:S01]  /*19d10*/  ISETP.GE.AND P3, PT, R27, UR8, PT ;  /* 0x000000081b007c0c */ /* 0x000fe2000bf66270 */
[----:B------:R3:W-:Y:S01]  /*19d20*/  LDGSTS.E [R23+0x70200], [R8.64], P4 ;  /* 0x7020000008177fae */ /* 0x0007e2000a12184c */
[----:B------:R-:W-:-:S02]  /*19d30*/  ISETP.NE.U32.AND P1, PT, R20, RZ, PT ;  /* 0x000000ff1400720c */ /* 0x000fc40003f25070 */
[----:B------:R-:W-:Y:S01]  /*19d40*/  SEL R20, R5, RZ, P2 ;  /* 0x000000ff05147207 */ /* 0x000fe20001000000 */
[----:B------:R3:W-:Y:S01]  /*19d50*/  LDGSTS.E [R23+0x70600], [R12.64], P0 ;  /* 0x706000000c177fae */ /* 0x0007e2000812184c */
[----:B------:R-:W-:Y:S02]  /*19d60*/  SEL R5, RZ, 0x4, P3 ;  /* 0x00000004ff057807 */ /* 0x000fe40001800000 */
[----:B------:R-:W-:Y:S01]  /*19d70*/  ISETP.GE.AND P3, PT, R76, UR8, PT ;  /* 0x000000084c007c0c */ /* 0x000fe2000bf66270 */
[----:B------:R3:W-:Y:S01]  /*19d80*/  LDGSTS.E [R23+0x70a00], [R16.64], P5 ;  /* 0x70a0000010177fae */ /* 0x0007e2000a92184c */
[----:B------:R-:W-:-:S03]  /*19d90*/  ISETP.GE.AND P5, PT, R77, UR8, PT ;  /* 0x000000084d007c0c */ /* 0x000fc6000bfa6270 */
[----:B------:R-:W2:Y:S04]  /*19da0*/  LDL.64 R26, [R1+0x98] ;  /* 0x00009800011a7983 */ /* 0x000ea80000100a00 */
[----:B------:R-:W3:Y:S01]  /*19db0*/  LDL.64 R76, [R1+0xa8] ;  /* 0x0000a800014c7983 */ /* 0x000ee20000100a00 */
[----:B------:R-:W-:Y:S02]  /*19dc0*/  SEL R21, R21, RZ, P2 ;  /* 0x000000ff15157207 */ /* 0x000fe40001000000 */
[----:B------:R-:W-:Y:S02]  /*19dd0*/  SEL R22, RZ, 0x4, P6 ;  /* 0x00000004ff167807 */ /* 0x000fe40003000000 */
[----:B------:R-:W-:Y:S02]  /*19de0*/  ISETP.NE.U32.AND P6, PT, R21, RZ, PT ;  /* 0x000000ff1500720c */ /* 0x000fe40003fc5070 */
[----:B------:R-:W-:-:S02]  /*19df0*/  SEL R21, R22, RZ, P2 ;  /* 0x000000ff16157207 */ /* 0x000fc40001000000 */
[----:B------:R-:W-:Y:S02]  /*19e00*/  SEL R5, R5, RZ, P2 ;  /* 0x000000ff05057207 */ /* 0x000fe40001000000 */
[----:B------:R-:W-:Y:S02]  /*19e10*/  ISETP.NE.U32.AND P4, PT, R21, RZ, PT ;  /* 0x000000ff1500720c */ /* 0x000fe40003f85070 */
[----:B------:R-:W-:Y:S02]  /*19e20*/  LOP3.LUT R79, R3, 0x2e, RZ, 0xfc, !PT ;  /* 0x0000002e034f7812 */ /* 0x000fe400078efcff */
[----:B------:R-:W-:Y:S02]  /*19e30*/  SEL R21, RZ, 0x4, P3 ;  /* 0x00000004ff157807 */ /* 0x000fe40001800000 */
[----:B------:R-:W-:Y:S01]  /*19e40*/  ISETP.NE.U32.AND P3, PT, R5, RZ, PT ;  /* 0x000000ff0500720c */ /* 0x000fe20003f65070 */
[----:B------:R1:W-:Y:S01]  /*19e50*/  LDGSTS.E [R23+0x70e00], [R82.64], P6 ;  /* 0x70e0000052177fae */ /* 0x0003e2000b12184c */
[----:B------:R-:W-:-:S02]  /*19e60*/  SEL R5, RZ, 0x4, P5 ;  /* 0x00000004ff057807 */ /* 0x000fc40002800000 */
[----:B------:R-:W-:Y:S01]  /*19e70*/  ISETP.NE.U32.AND P0, PT, R20, RZ, PT ;  /* 0x000000ff1400720c */ /* 0x000fe20003f05070 */
[----:B------:R1:W-:Y:S01]  /*19e80*/  LDGSTS.E [R23+0x71200], [R80.64], P1 ;  /* 0x7120000050177fae */ /* 0x0003e2000892184c */
[----:B------:R-:W-:Y:S02]  /*19e90*/  LOP3.LUT R78, R3, 0x2a, RZ, 0xfc, !PT ;  /* 0x0000002a034e7812 */ /* 0x000fe400078efcff */
[----:B------:R-:W-:Y:S01]  /*19ea0*/  ISETP.GE.AND P5, PT, R79, UR8, PT ;  /* 0x000000084f007c0c */ /* 0x000fe2000bfa6270 */
[----:B------:R1:W-:Y:S01]  /*19eb0*/  LDGSTS.E [R23+0x71600], [R74.64], P4 ;  /* 0x716000004a177fae */ /* 0x0003e2000a12184c */
[----:B------:R-:W-:Y:S02]  /*19ec0*/  LOP3.LUT R79, R3, 0x32, RZ, 0xfc, !PT ;  /* 0x00000032034f7812 */ /* 0x000fe400078efcff */
[----:B------:R-:W-:Y:S02]  /*19ed0*/  SEL R20, R5, RZ, P2 ;  /* 0x000000ff05147207 */ /* 0x000fe40001000000 */
[----:B------:R-:W-:-:S02]  /*19ee0*/  ISETP.GE.AND P6, PT, R78, UR8, PT ;  /* 0x000000084e007c0c */ /* 0x000fc4000bfc6270 */
[----:B------:R-:W-:Y:S02]  /*19ef0*/  SEL R5, RZ, 0x4, P5 ;  /* 0x00000004ff057807 */ /* 0x000fe40002800000 */
[----:B------:R-:W-:Y:S02]  /*19f00*/  ISETP.GE.AND P5, PT, R79, UR8, PT ;  /* 0x000000084f007c0c */ /* 0x000fe4000bfa6270 */
[----:B------:R-:W-:Y:S02]  /*19f10*/  SEL R21, R21, RZ, P2 ;  /* 0x000000ff15157207 */ /* 0x000fe40001000000 */
[----:B-1----:R-:W-:Y:S02]  /*19f20*/  LOP3.LUT R75, R3, 0x36, RZ, 0xfc, !PT ;  /* 0x00000036034b7812 */ /* 0x002fe400078efcff */
[----:B------:R-:W-:Y:S02]  /*19f30*/  ISETP.NE.U32.AND P1, PT, R20, RZ, PT ;  /* 0x000000ff1400720c */ /* 0x000fe40003f25070 */
[----:B------:R-:W-:-:S02]  /*19f40*/  SEL R22, RZ, 0x4, P6 ;  /* 0x00000004ff167807 */ /* 0x000fc40003000000 */
[----:B------:R-:W-:Y:S02]  /*19f50*/  SEL R20, R5, RZ, P2 ;  /* 0x000000ff05147207 */ /* 0x000fe40001000000 */
[----:B------:R-:W-:Y:S02]  /*19f60*/  SEL R5, RZ, 0x4, P5 ;  /* 0x00000004ff057807 */ /* 0x000fe40002800000 */
[----:B------:R-:W-:Y:S02]  /*19f70*/  ISETP.NE.U32.AND P6, PT, R21, RZ, PT ;  /* 0x000000ff1500720c */ /* 0x000fe40003fc5070 */
[----:B------:R-:W-:Y:S02]  /*19f80*/  ISETP.GE.AND P5, PT, R75, UR8, PT ;  /* 0x000000084b007c0c */ /* 0x000fe4000bfa6270 */
[----:B------:R-:W-:Y:S02]  /*19f90*/  LOP3.LUT R75, R3, 0x3a, RZ, 0xfc, !PT ;  /* 0x0000003a034b7812 */ /* 0x000fe400078efcff */
[----:B------:R-:W-:-:S02]  /*19fa0*/  SEL R21, R22, RZ, P2 ;  /* 0x000000ff16157207 */ /* 0x000fc40001000000 */
[----:B------:R-:W-:Y:S02]  /*19fb0*/  SEL R5, R5, RZ, P2 ;  /* 0x000000ff05057207 */ /* 0x000fe40001000000 */
[----:B------:R-:W-:Y:S02]  /*19fc0*/  ISETP.NE.U32.AND P4, PT, R21, RZ, PT ;  /* 0x000000ff1500720c */ /* 0x000fe40003f85070 */
[----:B------:R-:W-:Y:S02]  /*19fd0*/  SEL R21, RZ, 0x4, P5 ;  /* 0x00000004ff157807 */ /* 0x000fe40002800000 */
[----:B------:R-:W-:Y:S02]  /*19fe0*/  ISETP.NE.U32.AND P5, PT, R5, RZ, PT ;  /* 0x000000ff0500720c */ /* 0x000fe40003fa5070 */
[----:B------:R-:W-:Y:S02]  /*19ff0*/  LOP3.LUT R74, R3, 0x3e, RZ, 0xfc, !PT ;  /* 0x0000003e034a7812 */ /* 0x000fe400078efcff */
[----:B------:R-:W-:Y:S01]  /*1a000*/  SEL R21, R21, RZ, P2 ;  /* 0x000000ff15157207 */ /* 0x000fe20001000000 */
[----:B--2---:R1:W-:Y:S04]  /*1a010*/  LDGSTS.E [R23+0x71a00], [R26.64], P0 ;  /* 0x71a000001a177fae */ /* 0x0043e8000812184c */
[----:B---3--:R1:W-:Y:S01]  /*1a020*/  LDGSTS.E [R23+0x71e00], [R76.64], P3 ;  /* 0x71e000004c177fae */ /* 0x0083e2000992184c */
[----:B------:R-:W-:-:S02]  /*1a030*/  ISETP.GE.AND P3, PT, R75, UR8, PT ;  /* 0x000000084b007c0c */ /* 0x000fc4000bf66270 */
[----:B------:R-:W-:Y:S01]  /*1a040*/  LOP3.LUT R75, R3, 0x42, RZ, 0xfc, !PT ;  /* 0x00000042034b7812 */ /* 0x000fe200078efcff */
[----:B------:R1:W-:Y:S01]  /*1a050*/  LDGSTS.E [R23+0x72200], [R134.64], P6 ;  /* 0x7220000086177fae */ /* 0x0003e2000b12184c */
[----:B------:R-:W-:Y:S02]  /*1a060*/  SEL R5, RZ, 0x4, P3 ;  /* 0x00000004ff057807 */ /* 0x000fe40001800000 */
[----:B------:R-:W-:Y:S01]  /*1a070*/  ISETP.NE.U32.AND P0, PT, R20, RZ, PT ;  /* 0x000000ff1400720c */ /* 0x000fe20003f05070 */
[----:B------:R1:W-:Y:S01]  /*1a080*/  LDGSTS.E [R23+0x72600], [R138.64], P1 ;  /* 0x726000008a177fae */ /* 0x0003e2000892184c */
[----:B------:R-:W-:Y:S02]  /*1a090*/  ISETP.GE.AND P3, PT, R75, UR8, PT ;  /* 0x000000084b007c0c */ /* 0x000fe4000bf66270 */
[----:B------:R-:W-:Y:S01]  /*1a0a0*/  LOP3.LUT R75, R3, 0x46, RZ, 0xfc, !PT ;  /* 0x00000046034b7812 */ /* 0x000fe200078efcff */
[----:B------:R1:W-:Y:S01]  /*1a0b0*/  LDGSTS.E [R23+0x72a00], [R142.64], P4 ;  /* 0x72a000008e177fae */ /* 0x0003e2000a12184c */
[----:B------:R-:W-:-:S02]  /*1a0c0*/  SEL R20, R5, RZ, P2 ;  /* 0x000000ff05147207 */ /* 0x000fc40001000000 */
[----:B------:R-:W-:Y:S02]  /*1a0d0*/  ISETP.GE.AND P6, PT, R74, UR8, PT ;  /* 0x000000084a007c0c */ /* 0x000fe4000bfc6270 */
[----:B------:R-:W-:Y:S02]  /*1a0e0*/  SEL R5, RZ, 0x4, P3 ;  /* 0x00000004ff057807 */ /* 0x000fe40001800000 */
[----:B------:R-:W-:Y:S01]  /*1a0f0*/  ISETP.GE.AND P3, PT, R75, UR8, PT ;  /* 0x000000084b007c0c */ /* 0x000fe2000bf66270 */
[----:B------:R1:W-:Y:S01]  /*1a100*/  LDGSTS.E [R23+0x72e00], [R146.64], P0 ;  /* 0x72e0000092177fae */ /* 0x0003e2000812184c */
[----:B------:R-:W-:Y:S02]  /*1a110*/  LOP3.LUT R75, R3, 0x4a, RZ, 0xfc, !PT ;  /* 0x0000004a034b7812 */ /* 0x000fe400078efcff */
[----:B------:R-:W-:Y:S01]  /*1a120*/  ISETP.NE.U32.AND P1, PT, R20, RZ, PT ;  /* 0x000000ff1400720c */ /* 0x000fe20003f25070 */
[----:B------:R1:W-:Y:S01]  /*1a130*/  LDGSTS.E [R23+0x73200], [R150.64], P5 ;  /* 0x7320000096177fae */ /* 0x0003e2000a92184c */
[----:B------:R-:W-:-:S02]  /*1a140*/  SEL R22, RZ, 0x4, P6 ;  /* 0x00000004ff167807 */ /* 0x000fc40003000000 */
[----:B------:R-:W-:Y:S02]  /*1a150*/  SEL R20, R5, RZ, P2 ;  /* 0x000000ff05147207 */ /* 0x000fe40001000000 */
[----:B------:R-:W-:Y:S02]  /*1a160*/  SEL R5, RZ, 0x4, P3 ;  /* 0x00000004ff057807 */ /* 0x000fe40001800000 */
[----:B------:R-:W-:Y:S02]  /*1a170*/  ISETP.GE.AND P3, PT, R75, UR8, PT ;  /* 0x000000084b007c0c */ /* 0x000fe4000bf66270 */
[----:B------:R-:W-:Y:S02]  /*1a180*/  ISETP.NE.U32.AND P6, PT, R21, RZ, PT ;  /* 0x000000ff1500720c */ /* 0x000fe40003fc5070 */
[----:B------:R-:W-:Y:S02]  /*1a190*/  LOP3.LUT R75, R3, 0x4e, RZ, 0xfc, !PT ;  /* 0x0000004e034b7812 */ /* 0x000fe400078efcff */
[----:B------:R-:W-:-:S02]  /*1a1a0*/  SEL R21, R22, RZ, P2 ;  /* 0x000000ff16157207 */ /* 0x000fc40001000000 */
[----:B------:R-:W-:Y:S02]  /*1a1b0*/  SEL R5, R5, RZ, P2 ;  /* 0x000000ff05057207 */ /* 0x000fe40001000000 */
[----:B------:R-:W-:Y:S02]  /*1a1c0*/  ISETP.GE.AND P5, PT, R75, UR8, PT ;  /* 0x000000084b007c0c */ /* 0x000fe4000bfa6270 */
[----:B------:R-:W-:Y:S02]  /*1a1d0*/  ISETP.NE.U32.AND P4, PT, R21, RZ, PT ;  /* 0x000000ff1500720c */ /* 0x000fe40003f85070 */
[----:B------:R-:W-:Y:S01]  /*1a1e0*/  LOP3.LUT R75, R3, 0x56, RZ, 0xfc, !PT ;  /* 0x00000056034b7812 */ /* 0x000fe200078efcff */
[----:B------:R1:W-:Y:S01]  /*1a1f0*/  LDGSTS.E [R23+0x73600], [R154.64], P6 ;  /* 0x736000009a177fae */ /* 0x0003e2000b12184c */
[----:B------:R-:W-:Y:S02]  /*1a200*/  SEL R21, RZ, 0x4, P3 ;  /* 0x00000004ff157807 */ /* 0x000fe40001800000 */
[----:B------:R-:W-:Y:S01]  /*1a210*/  ISETP.NE.U32.AND P3, PT, R5, RZ, PT ;  /* 0x000000ff0500720c */ /* 0x000fe20003f65070 */
[----:B------:R1:W-:Y:S01]  /*1a220*/  LDGSTS.E [R23+0x73a00], [R158.64], P1 ;  /* 0x73a000009e177fae */ /* 0x0003e2000892184c */
[----:B------:R-:W-:-:S02]  /*1a230*/  SEL R5, RZ, 0x4, P5 ;  /* 0x00000004ff057807 */ /* 0x000fc40002800000 */
[----:B------:R-:W-:Y:S02]  /*1a240*/  ISETP.GE.AND P5, PT, R75, UR8, PT ;  /* 0x000000084b007c0c */ /* 0x000fe4000bfa6270 */
[----:B------:R-:W-:Y:S01]  /*1a250*/  LOP3.LUT R75, R3, 0x5a, RZ, 0xfc, !PT ;  /* 0x0000005a034b7812 */ /* 0x000fe200078efcff */
[----:B------:R1:W-:Y:S01]  /*1a260*/  LDGSTS.E [R23+0x73e00], [R162.64], P4 ;  /* 0x73e00000a2177fae */ /* 0x0003e2000a12184c */
[----:B------:R-:W-:Y:S02]  /*1a270*/  ISETP.NE.U32.AND P0, PT, R20, RZ, PT ;  /* 0x000000ff1400720c */ /* 0x000fe40003f05070 */
[----:B------:R-:W-:Y:S02]  /*1a280*/  SEL R20, R5, RZ, P2 ;  /* 0x000000ff05147207 */ /* 0x000fe40001000000 */
[----:B------:R-:W-:Y:S02]  /*1a290*/  SEL R5, RZ, 0x4, P5 ;  /* 0x00000004ff057807 */ /* 0x000fe40002800000 */
[----:B------:R-:W-:-:S02]  /*1a2a0*/  ISETP.GE.AND P5, PT, R75, UR8, PT ;  /* 0x000000084b007c0c */ /* 0x000fc4000bfa6270 */
[----:B------:R-:W-:Y:S02]  /*1a2b0*/  ISETP.NE.U32.AND P1, PT, R20, RZ, PT ;  /* 0x000000ff1400720c */ /* 0x000fe40003f25070 */
[----:B------:R-:W-:Y:S02]  /*1a2c0*/  SEL R20, R5, RZ, P2 ;  /* 0x000000ff05147207 */ /* 0x000fe40001000000 */
[----:B------:R-:W-:Y:S01]  /*1a2d0*/  SEL R5, RZ, 0x4, P5 ;  /* 0x00000004ff057807 */ /* 0x000fe20002800000 */
[----:B------:R1:W-:Y:S01]  /*1a2e0*/  LDGSTS.E [R23+0x74200], [R166.64], P0 ;  /* 0x74200000a6177fae */ /* 0x0003e2000812184c */
[----:B------:R-:W-:-:S03]  /*1a2f0*/  ISETP.GE.AND P5, PT, R194, UR8, PT ;  /* 0x00000008c2007c0c */ /* 0x000fc6000bfa6270 */
[----:B------:R-:W2:Y:S01]  /*1a300*/  LDL.64 R194, [R1+0x1a8] ;  /* 0x0001a80001c27983 */ /* 0x000ea20000100a00 */
[----:B------:R-:W-:Y:S02]  /*1a310*/  LOP3.LUT R74, R3, 0x52, RZ, 0xfc, !PT ;  /* 0x00000052034a7812 */ /* 0x000fe400078efcff */
[----:B------:R-:W-:Y:S01]  /*1a320*/  SEL R21, R21, RZ, P2 ;  /* 0x000000ff15157207 */ /* 0x000fe20001000000 */
[----:B------:R1:W-:Y:S01]  /*1a330*/  LDGSTS.E [R23+0x74600], [R170.64], P3 ;  /* 0x74600000aa177fae */ /* 0x0003e2000992184c */
[----:B------:R-:W-:-:S04]  /*1a340*/  ISETP.GE.AND P6, PT, R74, UR8, PT ;  /* 0x000000084a007c0c */ /* 0x000fc8000bfc6270 */
[----:B------:R-:W-:Y:S02]  /*1a350*/  SEL R22, RZ, 0x4, P6 ;  /* 0x00000004ff167807 */ /* 0x000fe40003000000 */
[----:B------:R-:W-:Y:S02]  /*1a360*/  ISETP.NE.U32.AND P6, PT, R21, RZ, PT ;  /* 0x000000ff1500720c */ /* 0x000fe40003fc5070 */
[----:B------:R-:W-:Y:S02]  /*1a370*/  SEL R21, R22, RZ, P2 ;  /* 0x000000ff16157207 */ /* 0x000fe40001000000 */
[----:B------:R-:W-:Y:S02]  /*1a380*/  LOP3.LUT R75, R3, 0x62, RZ, 0xfc, !PT ;  /* 0x00000062034b7812 */ /* 0x000fe400078efcff */
[----:B------:R-:W-:Y:S02]  /*1a390*/  SEL R5, R5, RZ, P2 ;  /* 0x000000ff05057207 */ /* 0x000fe40001000000 */
[----:B------:R-:W-:-:S02]  /*1a3a0*/  ISETP.NE.U32.AND P4, PT, R21, RZ, PT ;  /* 0x000000ff1500720c */ /* 0x000fc40003f85070 */
[----:B------:R-:W-:Y:S02]  /*1a3b0*/  LOP3.LUT R74, R3, 0x66, RZ, 0xfc, !PT ;  /* 0x00000066034a7812 */ /* 0x000fe400078efcff */
[----:B------:R-:W-:Y:S01]  /*1a3c0*/  SEL R21, RZ, 0x4, P5 ;  /* 0x00000004ff157807 */ /* 0x000fe20002800000 */
[----:B------:R1:W-:Y:S01]  /*1a3d0*/  LDGSTS.E [R23+0x74a00], [R174.64], P6 ;  /* 0x74a00000ae177fae */ /* 0x0003e2000b12184c */
[----:B------:R-:W-:Y:S02]  /*1a3e0*/  ISETP.NE.U32.AND P0, PT, R20, RZ, PT ;  /* 0x000000ff1400720c */ /* 0x000fe40003f05070 */
[----:B------:R-:W-:Y:S01]  /*1a3f0*/  ISETP.GE.AND P3, PT, R75, UR8, PT ;  /* 0x000000084b007c0c */ /* 0x000fe2000bf66270 */
[----:B------:R1:W-:Y:S01]  /*1a400*/  LDGSTS.E [R23+0x74e00], [R178.64], P1 ;  /* 0x74e00000b2177fae */ /* 0x0003e2000892184c */
[----:B------:R-:W-:Y:S02]  /*1a410*/  ISETP.NE.U32.AND P5, PT, R5, RZ, PT ;  /* 0x000000ff0500720c */ /* 0x000fe40003fa5070 */
[----:B------:R-:W-:Y:S01]  /*1a420*/  LOP3.LUT R75, R3, 0x6a, RZ, 0xfc, !PT ;  /* 0x0000006a034b7812 */ /* 0x000fe200078efcff */
[----:B------:R1:W-:Y:S01]  /*1a430*/  LDGSTS.E [R23+0x75200], [R182.64], P4 ;  /* 0x75200000b6177fae */ /* 0x0003e2000a12184c */
[----:B------:R-:W-:-:S02]  /*1a440*/  ISETP.GE.AND P6, PT, R74, UR8, PT ;  /* 0x000000084a007c0c */ /* 0x000fc4000bfc6270 */
[----:B------:R-:W-:Y:S02]  /*1a450*/  SEL R21, R21, RZ, P2 ;  /* 0x000000ff15157207 */ /* 0x000fe40001000000 */
[----:B------:R-:W-:Y:S01]  /*1a460*/  SEL R5, RZ, 0x4, P3 ;  /* 0x00000004ff057807 */ /* 0x000fe20001800000 */
[----:B------:R1:W-:Y:S01]  /*1a470*/  LDGSTS.E [R23+0x75600], [R186.64], P0 ;  /* 0x75600000ba177fae */ /* 0x0003e2000812184c */
[----:B------:R-:W-:Y:S02]  /*1a480*/  ISETP.GE.AND P3, PT, R75, UR8, PT ;  /* 0x000000084b007c0c */ /* 0x000fe4000bf66270 */
[----:B------:R-:W-:Y:S01]  /*1a490*/  SEL R22, RZ, 0x4, P6 ;  /* 0x00000004ff167807 */ /* 0x000fe20003000000 */
[----:B------:R1:W-:Y:S01]  /*1a4a0*/  LDGSTS.E [R23+0x75a00], [R190.64], P5 ;  /* 0x75a00000be177fae */ /* 0x0003e2000a92184c */
[----:B------:R-:W-:Y:S02]  /*1a4b0*/  LOP3.LUT R75, R3, 0x6e, RZ, 0xfc, !PT ;  /* 0x0000006e034b7812 */ /* 0x000fe400078efcff */
[----:B------:R-:W-:-:S02]  /*1a4c0*/  ISETP.NE.U32.AND P6, PT, R21, RZ, PT ;  /* 0x000000ff1500720c */ /* 0x000fc40003fc5070 */
[----:B------:R-:W-:Y:S02]  /*1a4d0*/  ISETP.GE.AND P1, PT, R75, UR8, PT ;  /* 0x000000084b007c0c */ /* 0x000fe4000bf26270 */
[----:B------:R-:W-:-:S04]  /*1a4e0*/  LOP3.LUT R75, R3, 0x72, RZ, 0xfc, !PT ;  /* 0x00000072034b7812 */ /* 0x000fc800078efcff */
[----:B------:R-:W-:Y:S02]  /*1a4f0*/  ISETP.GE.AND P5, PT, R75, UR8, PT ;  /* 0x000000084b007c0c */ /* 0x000fe4000bfa6270 */
[----:B------:R-:W-:Y:S02]  /*1a500*/  LOP3.LUT R75, R3, 0x7a, RZ, 0xfc, !PT ;  /* 0x0000007a034b7812 */ /* 0x000fe400078efcff */
[----:B------:R-:W-:Y:S02]  /*1a510*/  SEL R20, R5, RZ, P2 ;  /* 0x000000ff05147207 */ /* 0x000fe40001000000 */
[----:B------:R-:W-:-:S04]  /*1a520*/  SEL R5, RZ, 0x4, P3 ;  /* 0x00000004ff057807 */ /* 0x000fc80001800000 */
[----:B------:R-:W-:Y:S02]  /*1a530*/  SEL R5, R5, RZ, P2 ;  /* 0x000000ff05057207 */ /* 0x000fe40001000000 */
[----:B------:R-:W-:Y:S02]  /*1a540*/  LOP3.LUT R74, R3, 0x76, RZ, 0xfc, !PT ;  /* 0x00000076034a7812 */ /* 0x000fe400078efcff */
[----:B------:R-:W-:Y:S02]  /*1a550*/  ISETP.NE.U32.AND P0, PT, R5, RZ, PT ;  /* 0x000000ff0500720c */ /* 0x000fe40003f05070 */
[----:B------:R-:W-:Y:S02]  /*1a560*/  SEL R5, RZ, 0x4, P1 ;  /* 0x00000004ff057807 */ /* 0x000fe40000800000 */
[----:B------:R-:W-:Y:S02]  /*1a570*/  ISETP.NE.U32.AND P3, PT, R20, RZ, PT ;  /* 0x000000ff1400720c */ /* 0x000fe40003f65070 */
[----:B------:R-:W-:-:S02]  /*1a580*/  SEL R20, R22, RZ, P2 ;  /* 0x000000ff16147207 */ /* 0x000fc40001000000 */
[----:B------:R-:W-:Y:S02]  /*1a590*/  ISETP.GE.AND P1, PT, R74, UR8, PT ;  /* 0x000000084a007c0c */ /* 0x000fe4000bf26270 */
[----:B------:R-:W-:Y:S02]  /*1a5a0*/  SEL R5, R5, RZ, P2 ;  /* 0x000000ff05057207 */ /* 0x000fe40001000000 */
[----:B------:R-:W-:Y:S02]  /*1a5b0*/  LOP3.LUT R74, R3, 0x7e, RZ, 0xfc, !PT ;  /* 0x0000007e034a7812 */ /* 0x000fe400078efcff */
[----:B------:R-:W-:Y:S02]  /*1a5c0*/  ISETP.NE.U32.AND P4, PT, R20, RZ, PT ;  /* 0x000000ff1400720c */ /* 0x000fe40003f85070 */
[----:B------:R-:W-:Y:S02]  /*1a5d0*/  SEL R20, RZ, 0x4, P5 ;  /* 0x00000004ff147807 */ /* 0x000fe40002800000 */
[----:B------:R-:W-:-:S02]  /*1a5e0*/  ISETP.NE.U32.AND P5, PT, R5, RZ, PT ;  /* 0x000000ff0500720c */ /* 0x000fc40003fa5070 */
[----:B------:R-:W-:Y:S02]  /*1a5f0*/  SEL R5, RZ, 0x4, P1 ;  /* 0x00000004ff057807 */ /* 0x000fe40000800000 */
[----:B------:R-:W-:Y:S01]  /*1a600*/  ISETP.GE.AND P1, PT, R74, UR8, PT ;  /* 0x000000084a007c0c */ /* 0x000fe2000bf26270 */
[----:B--2---:R1:W-:Y:S01]  /*1a610*/  LDGSTS.E [R23+0x75e00], [R194.64], P6 ;  /* 0x75e00000c2177fae */ /* 0x0043e2000b12184c */
[----:B------:R-:W-:-:S03]  /*1a620*/  ISETP.GE.AND P6, PT, R75, UR8, PT ;  /* 0x000000084b007c0c */ /* 0x000fc6000bfc6270 */
[----:B------:R-:W2:Y:S01]  /*1a630*/  S2R R75, SR_TID.X ;  /* 0x00000000004b7919 */ /* 0x000ea20000002100 */
[----:B------:R-:W-:Y:S02]  /*1a640*/  SEL R22, RZ, 0x4, P6 ;  /* 0x00000004ff167807 */ /* 0x000fe40003000000 */
[----:B------:R-:W-:Y:S01]  /*1a650*/  SEL R21, R20, RZ, P2 ;  /* 0x000000ff14157207 */ /* 0x000fe20001000000 */
[----:B------:R1:W-:Y:S01]  /*1a660*/  LDGSTS.E [R23+0x76200], [R198.64], P3 ;  /* 0x76200000c6177fae */ /* 0x0003e2000992184c */
[----:B--2---:R-:W-:-:S03]  /*1a670*/  LOP3.LUT R75, R75, 0x7f, RZ, 0xc0, !PT ;  /* 0x0000007f4b4b7812 */ /* 0x004fc600078ec0ff */
[----:B------:R1:W-:Y:S01]  /*1a680*/  LDGSTS.E [R23+0x76600], [R202.64], P4 ;  /* 0x76600000ca177fae */ /* 0x0003e2000a12184c */
[----:B------:R-:W-:-:S03]  /*1a690*/  ISETP.GE.AND P6, PT, R75, UR8, PT ;  /* 0x000000084b007c0c */ /* 0x000fc6000bfc6270 */
[----:B------:R1:W-:Y:S04]  /*1a6a0*/  LDGSTS.E [R23+0x76a00], [R206.64], P0 ;  /* 0x76a00000ce177fae */ /* 0x0003e8000812184c */
[----:B------:R-:W2:Y:S01]  /*1a6b0*/  LDL.64 R74, [R1+0x208] ;  /* 0x00020800014a7983 */ /* 0x000ea20000100a00 */
[----:B------:R-:W-:Y:S02]  /*1a6c0*/  SEL R20, R5, RZ, P2 ;  /* 0x000000ff05147207 */ /* 0x000fe40001000000 */
[----:B------:R-:W-:Y:S01]  /*1a6d0*/  SEL R5, RZ, 0x4, P1 ;  /* 0x00000004ff057807 */ /* 0x000fe20000800000 */
[----:B------:R1:W-:Y:S01]  /*1a6e0*/  LDGSTS.E [R23+0x76e00], [R210.64], P5 ;  /* 0x76e00000d2177fae */ /* 0x0003e2000a92184c */
[----:B------:R-:W-:Y:S02]  /*1a6f0*/  ISETP.NE.U32.AND P1, PT, R21, RZ, PT ;  /* 0x000000ff1500720c */ /* 0x000fe40003f25070 */
[----:B------:R-:W-:-:S02]  /*1a700*/  SEL R21, RZ, 0x4, P6 ;  /* 0x00000004ff157807 */ /* 0x000fc40003000000 */
[----:B------:R-:W-:Y:S02]  /*1a710*/  ISETP.NE.U32.AND P6, PT, R20, RZ, PT ;  /* 0x000000ff1400720c */ /* 0x000fe40003fc5070 */
[----:B------:R-:W-:Y:S02]  /*1a720*/  SEL R22, R22, RZ, P2 ;  /* 0x000000ff16167207 */ /* 0x000fe40001000000 */
[----:B------:R-:W-:Y:S02]  /*1a730*/  SEL R20, R5, RZ, P2 ;  /* 0x000000ff05147207 */ /* 0x000fe40001000000 */
[----:B------:R-:W-:Y:S02]  /*1a740*/  SEL R5, R21, RZ, P2 ;  /* 0x000000ff15057207 */ /* 0x000fe40001000000 */
[----:B------:R-:W-:Y:S01]  /*1a750*/  ISETP.NE.U32.AND P2, PT, R22, RZ, PT ;  /* 0x000000ff1600720c */ /* 0x000fe20003f45070 */
[----:B------:R3:W-:Y:S01]  /*1a760*/  LDGSTS.E [R23+0x77200], [R234.64], P1 ;  /* 0x77200000ea177fae */ /* 0x0007e2000892184c */
[----:B------:R-:W-:-:S02]  /*1a770*/  ISETP.NE.U32.AND P4, PT, R20, RZ, PT ;  /* 0x000000ff1400720c */ /* 0x000fc40003f85070 */
[----:B------:R-:W-:Y:S01]  /*1a780*/  ISETP.NE.U32.AND P3, PT, R5, RZ, PT ;  /* 0x000000ff0500720c */ /* 0x000fe20003f65070 */
[----:B------:R1:W-:Y:S01]  /*1a790*/  LDGSTS.E [R23+0x77600], [R218.64], P6 ;  /* 0x77600000da177fae */ /* 0x0003e2000b12184c */
[----:B------:R-:W-:-:S03]  /*1a7a0*/  LOP3.LUT R4, R4, 0x7f, RZ, 0xc0, !PT ;  /* 0x0000007f04047812 */ /* 0x000fc600078ec0ff */
[----:B------:R-:W4:Y:S02]  /*1a7b0*/  LDL.64 R20, [R1+0x230] ;  /* 0x0002300001147983 */ /* 0x000f240000100a00 */
[----:B------:R-:W-:Y:S02]  /*1a7c0*/  IMAD.SHL.U32 R4, R4, 0x4, RZ ;  /* 0x0000000404047824 */ /* 0x000fe400078e00ff */
[----:B------:R1:W-:Y:S04]  /*1a7d0*/  LDGSTS.E [R23+0x77a00], [R222.64], P2 ;  /* 0x77a00000de177fae */ /* 0x0003e8000912184c */
[----:B------:R1:W-:Y:S04]  /*1a7e0*/  LDGSTS.E [R23+0x77e00], [R226.64], P4 ;  /* 0x77e00000e2177fae */ /* 0x0003e8000a12184c */
[----:B------:R-:W0:Y:S04]  /*1a7f0*/  LDGDEPBAR ;  /* 0x00000000000079af */ /* 0x000e280000000000 */
[----:B------:R1:W-:Y:S04]  /*1a800*/  LDGSTS.E [R4+0x40000], [R228.64], P3 ;  /* 0x40000000e4047fae */ /* 0x0003e8000992184c */
[----:B------:R1:W-:Y:S01]  /*1a810*/  LDGSTS.E [R4+0x41000], [R244.64], P3 ;  /* 0x41000000f4047fae */ /* 0x0003e2000992184c */
[----:B---3--:R-:W-:-:S02]  /*1a820*/  IMAD.MOV.U32 R234, RZ, RZ, R230 ;  /* 0x000000ffffea7224 */ /* 0x008fc400078e00e6 */
[----:B------:R-:W-:Y:S02]  /*1a830*/  IMAD.MOV.U32 R235, RZ, RZ, R231 ;  /* 0x000000ffffeb7224 */ /* 0x000fe400078e00e7 */
[----:B------:R-:W3:Y:S04]  /*1a840*/  LDL.64 R230, [R1+0x58] ;  /* 0x0000580001e67983 */ /* 0x000ee80000100a00 */
        /* <DEDUP_REMOVED lines=10> */
[----:B--2---:R-:W2:Y:S04]  /*1a8f0*/  LDL.64 R74, [R1+0x210] ;  /* 0x00021000014a7983 */ /* 0x004ea80000100a00 */
[----:B-1----:R-:W4:Y:S04]  /*1a900*/  LDL.64 R248, [R1+0x10] ;  /* 0x0000100001f87983 */ /* 0x002f280000100a00 */
[----:B------:R1:W-:Y:S04]  /*1a910*/  LDGSTS.E [R4+0x4c000], [R126.64], P3 ;  /* 0x4c0000007e047fae */ /* 0x0003e8000992184c */
[----:B---3--:R-:W3:Y:S04]  /*1a920*/  LDL.LU.64 R88, [R1+0x870] ;  /* 0x0008700001587983 */ /* 0x008ee80000300a00 */
[----:B------:R1:W-:Y:S04]  /*1a930*/  LDGSTS.E [R4+0x4d000], [R84.64], P3 ;  /* 0x4d00000054047fae */ /* 0x0003e8000992184c */
[----:B------:R-:W3:Y:S04]  /*1a940*/  LDL.64 R28, [R1+0x2e8] ;  /* 0x0002e800011c7983 */ /* 0x000ee80000100a00 */
[----:B------:R-:W3:Y:S04]  /*1a950*/  LDL.64 R124, [R1+0x318] ;  /* 0x00031800017c7983 */ /* 0x000ee80000100a00 */
[----:B------:R-:W3:Y:S04]  /*1a960*/  LDL.64 R114, [R1+0x338] ;  /* 0x0003380001727983 */ /* 0x000ee80000100a00 */
[----:B-1----:R-:W3:Y:S04]  /*1a970*/  LDL.64 R126, [R1+0x378] ;  /* 0x00037800017e7983 */ /* 0x002ee80000100a00 */
[----:B------:R-:W3:Y:S04]  /*1a980*/  LDL.64 R238, [R1+0x3f0] ;  /* 0x0003f00001ee7983 */ /* 0x000ee80000100a00 */
[----:B------:R1:W-:Y:S01]  /*1a990*/  LDGSTS.E [R4+0x4e000], [R72.64], P3 ;  /* 0x4e00000048047fae */ /* 0x0003e2000992184c */
[----:B------:R-:W-:Y:S01]  /*1a9a0*/  LOP3.LUT R84, R4, 0x10, RZ, 0x3c, !PT ;  /* 0x0000001004547812 */ /* 0x000fe200078e3cff */
[----:B------:R-:W-:-:S02]  /*1a9b0*/  IMAD.MOV.U32 R160, RZ, RZ, R64 ;  /* 0x000000ffffa07224 */ /* 0x000fc400078e0040 */
[----:B------:R1:W-:Y:S01]  /*1a9c0*/  LDGSTS.E [R4+0x4f000], [R232.64], P3 ;  /* 0x4f000000e8047fae */ /* 0x0003e2000992184c */
[----:B------:R-:W-:-:S03]  /*1a9d0*/  IMAD.MOV.U32 R161, RZ, RZ, R65 ;  /* 0x000000ffffa17224 */ /* 0x000fc600078e0041 */
[----:B------:R1:W-:Y:S04]  /*1a9e0*/  LDGSTS.E [R84+0x40200], [R230.64], P3 ;  /* 0x40200000e6547fae */ /* 0x0003e8000992184c */
[----:B-1----:R-:W3:Y:S04]  /*1a9f0*/  LDL.LU.64 R72, [R1+0x868] ;  /* 0x0008680001487983 */ /* 0x002ee80000300a00 */
[----:B------:R1:W-:Y:S01]  /*1aa00*/  LDGSTS.E [R84+0x41200], [R246.64], P3 ;  /* 0x41200000f6547fae */ /* 0x0003e2000992184c */
[----:B------:R-:W-:Y:S02]  /*1aa10*/  IMAD.MOV.U32 R22, RZ, RZ, R234 ;  /* 0x000000ffff167224 */ /* 0x000fe400078e00ea */
[----:B------:R-:W-:Y:S01]  /*1aa20*/  IMAD.MOV.U32 R23, RZ, RZ, R235 ;  /* 0x000000ffff177224 */ /* 0x000fe200078e00eb */
[----:B------:R-:W3:Y:S01]  /*1aa30*/  LDL.64 R240, [R1+0x50] ;  /* 0x0000500001f07983 */ /* 0x000ee20000100a00 */
[----:B------:R-:W-:-:S02]  /*1aa40*/  IMAD.MOV.U32 R230, RZ, RZ, R160 ;  /* 0x000000ffffe67224 */ /* 0x000fc400078e00a0 */
[----:B------:R-:W-:Y:S01]  /*1aa50*/  IMAD.MOV.U32 R231, RZ, RZ, R161 ;  /* 0x000000ffffe77224 */ /* 0x000fe200078e00a1 */
[----:B------:R-:W3:Y:S01]  /*1aa60*/  LDL.64 R236, [R1+0x238] ;  /* 0x0002380001ec7983 */ /* 0x000ee20000100a00 */
[----:B------:R-:W-:Y:S02]  /*1aa70*/  IMAD.MOV.U32 R160, RZ, RZ, R250 ;  /* 0x000000ffffa07224 */ /* 0x000fe400078e00fa */
[----:B------:R-:W-:Y:S01]  /*1aa80*/  IMAD.MOV.U32 R161, RZ, RZ, R251 ;  /* 0x000000ffffa17224 */ /* 0x000fe200078e00fb */
[----:B------:R-:W3:Y:S04]  /*1aa90*/  LDL.64 R232, [R1+0x268] ;  /* 0x0002680001e87983 */ /* 0x000ee80000100a00 */
[----:B------:R-:W3:Y:S04]  /*1aaa0*/  LDL.64 R234, [R1+0x48] ;  /* 0x0000480001ea7983 */ /* 0x000ee80000100a00 */
[----:B------:R-:W3:Y:S04]  /*1aab0*/  LDL.64 R250, [R1+0x8] ;  /* 0x0000080001fa7983 */ /* 0x000ee80000100a00 */
[----:B--2---:R2:W-:Y:S04]  /*1aac0*/  LDGSTS.E [R84+0x42200], [R74.64], P3 ;  /* 0x422000004a547fae */ /* 0x0045e8000992184c */
[----:B----4-:R4:W-:Y:S04]  /*1aad0*/  LDGSTS.E [R84+0x43200], [R20.64], P3 ;  /* 0x4320000014547fae */ /* 0x0109e8000992184c */
[----:B------:R1:W-:Y:S04]  /*1aae0*/  LDGSTS.E [R84+0x44200], [R242.64], P3 ;  /* 0x44200000f2547fae */ /* 0x0003e8000992184c */
[----:B--2---:R-:W2:Y:S04]  /*1aaf0*/  LDL.64 R74, [R1+0x218] ;  /* 0x00021800014a7983 */ /* 0x004ea80000100a00 */
[----:B----4-:R-:W4:Y:S04]  /*1ab00*/  LDL.64 R20, [R1+0x320] ;  /* 0x0003200001147983 */ /* 0x010f280000100a00 */
[----:B-1----:R-:W2:Y:S04]  /*1ab10*/  LDL.64 R242, [R1+0x340] ;  /* 0x0003400001f27983 */ /* 0x002ea80000100a00 */
[----:B---3--:R1:W-:Y:S04]  /*1ab20*/  LDGSTS.E [R84+0x45200], [R72.64], P3 ;  /* 0x4520000048547fae */ /* 0x0083e8000992184c */
[----:B------:R1:W-:Y:S04]  /*1ab30*/  LDGSTS.E [R84+0x46200], [R88.64], P3 ;  /* 0x4620000058547fae */ /* 0x0003e8000992184c */
[----:B------:R3:W-:Y:S04]  /*1ab40*/  LDGSTS.E [R84+0x47200], [R28.64], P3 ;  /* 0x472000001c547fae */ /* 0x0007e8000992184c */
[----:B------:R1:W-:Y:S01]  /*1ab50*/  LDGSTS.E [R84+0x48200], [R124.64], P3 ;  /* 0x482000007c547fae */ /* 0x0003e2000992184c */
[----:B------:R-:W-:-:S03]  /*1ab60*/  LOP3.LUT R85, R4, 0x20, RZ, 0x3c, !PT ;  /* 0x0000002004557812 */ /* 0x000fc600078e3cff */
[----:B------:R1:W-:Y:S04]  /*1ab70*/  LDGSTS.E [R84+0x49200], [R114.64], P3 ;  /* 0x4920000072547fae */ /* 0x0003e8000992184c */
[----:B---3--:R-:W3:Y:S04]  /*1ab80*/  LDL.LU.64 R28, [R1+0x860] ;  /* 0x00086000011c7983 */ /* 0x008ee80000300a00 */
[----:B-1----:R-:W2:Y:S04]  /*1ab90*/  LDL.LU.64 R124, [R1+0x858] ;  /* 0x00085800017c7983 */ /* 0x002ea80000300a00 */
[----:B------:R1:W-:Y:S04]  /*1aba0*/  LDGSTS.E [R84+0x4a200], [R126.64], P3 ;  /* 0x4a2000007e547fae */ /* 0x0003e8000992184c */
[----:B------:R2:W-:Y:S04]  /*1abb0*/  LDGSTS.E [R84+0x4b200], [R238.64], P3 ;  /* 0x4b200000ee547fae */ /* 0x0005e8000992184c */
[----:B------:R-:W3:Y:S04]  /*1abc0*/  LDL.LU.64 R114, [R1+0x850] ;  /* 0x0008500001727983 */ /* 0x000ee80000300a00 */
[----:B-1----:R-:W3:Y:S04]  /*1abd0*/  LDL.LU.64 R126, [R1+0x848] ;  /* 0x00084800017e7983 */ /* 0x002ee80000300a00 */
[----:B--2---:R1:W-:Y:S04]  /*1abe0*/  LDGSTS.E [R84+0x4c200], [R124.64], P3 ;  /* 0x4c2000007c547fae */ /* 0x0043e8000992184c */
[----:B------:R2:W-:Y:S04]  /*1abf0*/  LDGSTS.E [R84+0x4d200], [R130.64], P3 ;  /* 0x4d20000082547fae */ /* 0x0005e8000992184c */
[----:B------:R3:W-:Y:S04]  /*1ac00*/  LDGSTS.E [R84+0x4e200], [R32.64], P3 ;  /* 0x4e20000020547fae */ /* 0x0007e8000992184c */
[----:B-1----:R-:W4:Y:S04]  /*1ac10*/  LDL.LU.64 R124, [R1+0x840] ;  /* 0x00084000017c7983 */ /* 0x002f280000300a00 */
[----:B--2---:R-:W2:Y:S04]  /*1ac20*/  LDL.LU.64 R130, [R1+0x838] ;  /* 0x0008380001827983 */ /* 0x004ea80000300a00 */
[----:B------:R1:W-:Y:S04]  /*1ac30*/  LDGSTS.E [R84+0x4f200], [R90.64], P3 ;  /* 0x4f2000005a547fae */ /* 0x0003e8000992184c */
[----:B---3--:R-:W3:Y:S04]  /*1ac40*/  LDL.LU.64 R32, [R1+0x830] ;  /* 0x0008300001207983 */ /* 0x008ee80000300a00 */
[----:B------:R1:W-:Y:S04]  /*1ac50*/  LDGSTS.E [R85+0x40400], [R240.64], P3 ;  /* 0x40400000f0557fae */ /* 0x0003e8000992184c */
[----:B-1----:R-:W2:Y:S04]  /*1ac60*/  LDL.LU.64 R90, [R1+0x828] ;  /* 0x00082800015a7983 */ /* 0x002ea80000300a00 */
[----:B------:R1:W-:Y:S04]  /*1ac70*/  LDGSTS.E [R85+0x41400], [R248.64], P3 ;  /* 0x41400000f8557fae */ /* 0x0003e8000992184c */
[----:B------:R-:W2:Y:S04]  /*1ac80*/  LDL.64 R238, [R1+0x240] ;  /* 0x0002400001ee7983 */ /* 0x000ea80000100a00 */
[----:B------:R-:W2:Y:S04]  /*1ac90*/  LDL.64 R240, [R1+0x270] ;  /* 0x0002700001f07983 */ /* 0x000ea80000100a00 */
[----:B------:R1:W-:Y:S04]  /*1aca0*/  LDGSTS.E [R85+0x42400], [R74.64], P3 ;  /* 0x424000004a557fae */ /* 0x0003e8000992184c */
[----:B------:R1:W-:Y:S04]  /*1acb0*/  LDGSTS.E [R85+0x43400], [R236.64], P3 ;  /* 0x43400000ec557fae */ /* 0x0003e8000992184c */
[----:B------:R1:W-:Y:S04]  /*1acc0*/  LDGSTS.E [R85+0x44400], [R232.64], P3 ;  /* 0x44400000e8557fae */ /* 0x0003e8000992184c */
[----:B-1----:R-:W2:Y:S04]  /*1acd0*/  LDL.LU.64 R74, [R1+0x820] ;  /* 0x00082000014a7983 */ /* 0x002ea80000300a00 */
[----:B------:R-:W3:Y:S04]  /*1ace0*/  LDL.64 R236, [R1+0x2f8] ;  /* 0x0002f80001ec7983 */ /* 0x000ee80000100a00 */
[----:B------:R-:W3:Y:S04]  /*1acf0*/  LDL.64 R232, [R1+0x388] ;  /* 0x0003880001e87983 */ /* 0x000ee80000100a00 */
[----:B--2---:R1:W-:Y:S04]  /*1ad00*/  LDGSTS.E [R85+0x45400], [R74.64], P3 ;  /* 0x454000004a557fae */ /* 0x0043e8000992184c */
[----:B------:R1:W-:Y:S04]  /*1ad10*/  LDGSTS.E [R85+0x46400], [R90.64], P3 ;  /* 0x464000005a557fae */ /* 0x0003e8000992184c */
[----:B------:R1:W-:Y:S04]  /*1ad20*/  LDGSTS.E [R85+0x47400], [R22.64], P3 ;  /* 0x4740000016557fae */ /* 0x0003e8000992184c */
[----:B----4-:R1:W-:Y:S04]  /*1ad30*/  LDGSTS.E [R85+0x48400], [R20.64], P3 ;  /* 0x4840000014557fae */ /* 0x0103e8000992184c */
[----:B------:R1:W-:Y:S04]  /*1ad40*/  LDGSTS.E [R85+0x49400], [R242.64], P3 ;  /* 0x49400000f2557fae */ /* 0x0003e8000992184c */
[----:B---3--:R2:W-:Y:S04]  /*1ad50*/  LDGSTS.E [R85+0x4a400], [R32.64], P3 ;  /* 0x4a40000020557fae */ /* 0x0085e8000992184c */
[----:B------:R3:W-:Y:S04]  /*1ad60*/  LDGSTS.E [R85+0x4b400], [R124.64], P3 ;  /* 0x4b4000007c557fae */ /* 0x0007e8000992184c */
[----:B------:R4:W-:Y:S04]  /*1ad70*/  LDGSTS.E [R85+0x4c400], [R28.64], P3 ;  /* 0x4c4000001c557fae */ /* 0x0009e8000992184c */
[----:B--2---:R-:W2:Y:S04]  /*1ad80*/  LDL.LU.64 R32, [R1+0x818] ;  /* 0x0008180001207983 */ /* 0x004ea80000300a00 */
[----:B---3--:R-:W3:Y:S04]  /*1ad90*/  LDL.LU.64 R124, [R1+0x810] ;  /* 0x00081000017c7983 */ /* 0x008ee80000300a00 */
[----:B----4-:R-:W4:Y:S04]  /*1ada0*/  LDL.LU.64 R28, [R1+0x808] ;  /* 0x00080800011c7983 */ /* 0x010f280000300a00 */
[----:B------:R1:W-:Y:S04]  /*1adb0*/  LDGSTS.E [R85+0x4d400], [R92.64], P3 ;  /* 0x4d4000005c557fae */ /* 0x0003e8000992184c */
[----:B------:R1:W-:Y:S04]  /*1adc0*/  LDGSTS.E [R85+0x4e400], [R70.64], P3 ;  /* 0x4e40000046557fae */ /* 0x0003e8000992184c */
[----:B------:R1:W-:Y:S04]  /*1add0*/  LDGSTS.E [R85+0x4f400], [R46.64], P3 ;  /* 0x4f4000002e557fae */ /* 0x0003e8000992184c */
[----:B-1----:R-:W2:Y:S01]  /*1ade0*/  LDL.LU.64 R92, [R1+0x800] ;  /* 0x00080000015c7983 */ /* 0x002ea20000300a00 */
[----:B------:R-:W-:-:S02]  /*1adf0*/  IMAD.MOV.U32 R132, RZ, RZ, R50 ;  /* 0x000000ffff847224 */ /* 0x000fc400078e0032 */
[----:B------:R-:W-:Y:S01]  /*1ae00*/  IMAD.MOV.U32 R133, RZ, RZ, R51 ;  /* 0x000000ffff857224 */ /* 0x000fe200078e0033 */
[----:B------:R-:W3:Y:S01]  /*1ae10*/  LDL.64 R70, [R1+0x278] ;  /* 0x0002780001467983 */ /* 0x000ee20000100a00 */
[----:B------:R-:W-:Y:S01]  /*1ae20*/  LOP3.LUT R85, R4, 0x30, RZ, 0x3c, !PT ;  /* 0x0000003004557812 */ /* 0x000fe200078e3cff */
[----:B------:R-:W-:Y:S02]  /*1ae30*/  IMAD.MOV.U32 R112, RZ, RZ, R48 ;  /* 0x000000ffff707224 */ /* 0x000fe400078e0030 */
[----:B------:R-:W3:Y:S01]  /*1ae40*/  LDL.64 R20, [R1+0x300] ;  /* 0x0003000001147983 */ /* 0x000ee20000100a00 */
[----:B------:R-:W-:-:S03]  /*1ae50*/  IMAD.MOV.U32 R113, RZ, RZ, R49 ;  /* 0x000000ffff717224 */ /* 0x000fc600078e0031 */
[----:B------:R1:W-:Y:S04]  /*1ae60*/  LDGSTS.E [R85+0x40600], [R234.64], P3 ;  /* 0x40600000ea557fae */ /* 0x0003e8000992184c */
[----:B------:R1:W-:Y:S01]  /*1ae70*/  LDGSTS.E [R85+0x41600], [R250.64], P3 ;  /* 0x41600000fa557fae */ /* 0x0003e2000992184c */
[----:B------:R-:W-:Y:S02]  /*1ae80*/  IMAD.MOV.U32 R46, RZ, RZ, R112 ;  /* 0x000000ffff2e7224 */ /* 0x000fe400078e0070 */
[----:B------:R-:W-:Y:S01]  /*1ae90*/  IMAD.MOV.U32 R47, RZ, RZ, R113 ;  /* 0x000000ffff2f7224 */ /* 0x000fe200078e0071 */
[----:B------:R-:W3:Y:S04]  /*1aea0*/  LDL.64 R242, [R1+0x350] ;  /* 0x0003500001f27983 */ /* 0x000ee80000100a00 */
[----:B------:R-:W3:Y:S04]  /*1aeb0*/  LDL.64 R112, [R1+0x248] ;  /* 0x0002480001707983 */ /* 0x000ee80000100a00 */
[----:B----4-:R1:W-:Y:S04]  /*1aec0*/  LDGSTS.E [R85+0x42600], [R28.64], P3 ;  /* 0x426000001c557fae */ /* 0x0103e8000992184c */
[----:B------:R4:W-:Y:S04]  /*1aed0*/  LDGSTS.E [R85+0x43600], [R238.64], P3 ;  /* 0x43600000ee557fae */ /* 0x0009e8000992184c */
[----:B------:R1:W-:Y:S04]  /*1aee0*/  LDGSTS.E [R85+0x44600], [R240.64], P3 ;  /* 0x44600000f0557fae */ /* 0x0003e8000992184c */
[----:B------:R1:W-:Y:S04]  /*1aef0*/  LDGSTS.E [R85+0x45600], [R132.64], P3 ;  /* 0x4560000084557fae */ /* 0x0003e8000992184c */
[----:B--2---:R1:W-:Y:S04]  /*1af00*/  LDGSTS.E [R85+0x46600], [R92.64], P3 ;  /* 0x466000005c557fae */ /* 0x0043e8000992184c */
[----:B------:R2:W-:Y:S04]  /*1af10*/  LDGSTS.E [R85+0x47600], [R236.64], P3 ;  /* 0x47600000ec557fae */ /* 0x0005e8000992184c */
[----:B---3--:R1:W-:Y:S04]  /*1af20*/  LDGSTS.E [R85+0x48600], [R124.64], P3 ;  /* 0x486000007c557fae */ /* 0x0083e8000992184c */
[----:B----4-:R-:W3:Y:S04]  /*1af30*/  LDL.64 R238, [R1+0x38] ;  /* 0x0000380001ee7983 */ /* 0x010ee80000100a00 */
[----:B------:R4:W-:Y:S04]  /*1af40*/  LDGSTS.E [R85+0x49600], [R32.64], P3 ;  /* 0x4960000020557fae */ /* 0x0009e8000992184c */
[----:B------:R1:W-:Y:S04]  /*1af50*/  LDGSTS.E [R85+0x4a600], [R232.64], P3 ;  /* 0x4a600000e8557fae */ /* 0x0003e8000992184c */
[----:B------:R1:W-:Y:S04]  /*1af60*/  LDGSTS.E [R85+0x4b600], [R126.64], P3 ;  /* 0x4b6000007e557fae */ /* 0x0003e8000992184c */
[----:B----4-:R-:W4:Y:S04]  /*1af70*/  LDL.LU.64 R32, [R1+0x7f8] ;  /* 0x0007f80001207983 */ /* 0x010f280000300a00 */
[----:B------:R2:W-:Y:S04]  /*1af80*/  LDGSTS.E [R85+0x4c600], [R94.64], P3 ;  /* 0x4c6000005e557fae */ /* 0x0005e8000992184c */
[----:B-1----:R-:W3:Y:S04]  /*1af90*/  LDL.LU.64 R126, [R1+0x7f0] ;  /* 0x0007f000017e7983 */ /* 0x002ee80000300a00 */
[----:B------:R1:W-:Y:S04]  /*1afa0*/  LDGSTS.E [R85+0x4d600], [R30.64], P3 ;  /* 0x4d6000001e557fae */ /* 0x0003e8000992184c */
[----:B--2---:R-:W2:Y:S04]  /*1afb0*/  LDL.LU.64 R94, [R1+0x7e8] ;  /* 0x0007e800015e7983 */ /* 0x004ea80000300a00 */
[----:B------:R1:W-:Y:S04]  /*1afc0*/  LDGSTS.E [R85+0x4e600], [R96.64], P3 ;  /* 0x4e60000060557fae */ /* 0x0003e8000992184c */
[----:B-1----:R-:W2:Y:S04]  /*1afd0*/  LDL.LU.64 R30, [R1+0x7e0] ;  /* 0x0007e000011e7983 */ /* 0x002ea80000300a00 */
[----:B------:R1:W-:Y:S01]  /*1afe0*/  LDGSTS.E [R85+0x4f600], [R86.64], P3 ;  /* 0x4f60000056557fae */ /* 0x0003e2000992184c */
[----:B------:R-:W-:Y:S01]  /*1aff0*/  LOP3.LUT R97, R4, 0x40, RZ, 0x3c, !PT ;  /* 0x0000004004617812 */ /* 0x000fe200078e3cff */
[----:B------:R-:W-:-:S02]  /*1b000*/  IMAD.MOV.U32 R188, RZ, RZ, R66 ;  /* 0x000000ffffbc7224 */ /* 0x000fc400078e0042 */
[----:B------:R-:W-:Y:S01]  /*1b010*/  IMAD.MOV.U32 R189, RZ, RZ, R67 ;  /* 0x000000ffffbd7224 */ /* 0x000fe200078e0043 */
[----:B------:R-:W-:Y:S01]  /*1b020*/  LOP3.LUT R96, R4, 0x50, RZ, 0x3c, !PT ;  /* 0x0000005004607812 */ /* 0x000fe200078e3cff */
[----:B------:R1:W-:Y:S04]  /*1b030*/  LDGSTS.E [R97+0x40800], [R160.64], P3 ;  /* 0x40800000a0617fae */ /* 0x0003e8000992184c */
[----:B------:R2:W-:Y:S01]  /*1b040*/  LDGSTS.E [R97+0x41800], [R230.64], P3 ;  /* 0x41800000e6617fae */ /* 0x0005e2000992184c */
[----:B------:R-:W-:Y:S02]  /*1b050*/  IMAD.MOV.U32 R232, RZ, RZ, R46 ;  /* 0x000000ffffe87224 */ /* 0x000fe400078e002e */
[----:B------:R-:W-:Y:S01]  /*1b060*/  IMAD.MOV.U32 R233, RZ, RZ, R47 ;  /* 0x000000ffffe97224 */ /* 0x000fe200078e002f */
[----:B------:R-:W3:Y:S04]  /*1b070*/  LDL.64 R236, [R1+0x250] ;  /* 0x0002500001ec7983 */ /* 0x000ee80000100a00 */
[----:B-1----:R-:W3:Y:S04]  /*1b080*/  LDL.64 R84, [R1+0x280] ;  /* 0x0002800001547983 */ /* 0x002ee80000100a00 */
[----:B------:R-:W3:Y:S04]  /*1b090*/  LDL.64 R240, [R1+0x30] ;  /* 0x0000300001f07983 */ /* 0x000ee80000100a00 */
[----:B------:R-:W3:Y:S01]  /*1b0a0*/  LDL.64 R46, [R1+0x3d0] ;  /* 0x0003d000012e7983 */ /* 0x000ee20000100a00 */
[----:B----4-:R-:W-:-:S02]  /*1b0b0*/  IMAD.MOV.U32 R86, RZ, RZ, R32 ;  /* 0x000000ffff567224 */ /* 0x010fc400078e0020 */
[----:B------:R-:W-:Y:S02]  /*1b0c0*/  IMAD.MOV.U32 R87, RZ, RZ, R33 ;  /* 0x000000ffff577224 */ /* 0x000fe400078e0021 */
[----:B------:R-:W4:Y:S04]  /*1b0d0*/  LDL.64 R32, [R1+0x1f0] ;  /* 0x0001f00001207983 */ /* 0x000f280000100a00 */
[----:B--2---:R1:W-:Y:S04]  /*1b0e0*/  LDGSTS.E [R97+0x42800], [R30.64], P3 ;  /* 0x428000001e617fae */ /* 0x0043e8000992184c */
[----:B------:R2:W-:Y:S04]  /*1b0f0*/  LDGSTS.E [R97+0x43800], [R112.64], P3 ;  /* 0x4380000070617fae */ /* 0x0005e8000992184c */
        /* <DEDUP_REMOVED lines=9> */
[----:B--2---:R-:W2:Y:S04]  /*1b190*/  LDL.64 R112, [R1+0x2d8] ;  /* 0x0002d80001707983 */ /* 0x004ea80000100a00 */
[----:B-1----:R-:W2:Y:S04]  /*1b1a0*/  LDL.64 R70, [R1+0x358] ;  /* 0x0003580001467983 */ /* 0x002ea80000100a00 */
[----:B---3--:R-:W3:Y:S04]  /*1b1b0*/  LDL.64 R58, [R1+0x258] ;  /* 0x00025800013a7983 */ /* 0x008ee80000100a00 */
[----:B------:R-:W2:Y:S04]  /*1b1c0*/  LDL.64 R130, [R1+0x288] ;  /* 0x0002880001827983 */ /* 0x000ea80000100a00 */
[----:B------:R-:W2:Y:S04]  /*1b1d0*/  LDL.64 R114, [R1+0x2c0] ;  /* 0x0002c00001727983 */ /* 0x000ea80000100a00 */
[----:B------:R-:W2:Y:S04]  /*1b1e0*/  LDL.64 R20, [R1+0x2e0] ;  /* 0x0002e00001147983 */ /* 0x000ea80000100a00 */
[----:B------:R1:W-:Y:S04]  /*1b1f0*/  LDGSTS.E [R97+0x4d800], [R52.64], P3 ;  /* 0x4d80000034617fae */ /* 0x0003e8000992184c */
[----:B------:R1:W-:Y:S04]  /*1b200*/  LDGSTS.E [R97+0x4e800], [R44.64], P3 ;  /* 0x4e8000002c617fae */ /* 0x0003e8000992184c */
[----:B------:R1:W-:Y:S04]  /*1b210*/  LDGSTS.E [R97+0x4f800], [R128.64], P3 ;  /* 0x4f80000080617fae */ /* 0x0003e8000992184c */
[----:B-1----:R-:W2:Y:S04]  /*1b220*/  LDL.LU.64 R52, [R1+0x7d8] ;  /* 0x0007d80001347983 */ /* 0x002ea80000300a00 */
[----:B------:R-:W2:Y:S04]  /*1b230*/  LDL.LU.64 R44, [R1+0x7d0] ;  /* 0x0007d000012c7983 */ /* 0x000ea80000300a00 */
[----:B------:R-:W2:Y:S04]  /*1b240*/  LDL.LU.64 R128, [R1+0x7c8] ;  /* 0x0007c80001807983 */ /* 0x000ea80000300a00 */
[----:B------:R1:W-:Y:S04]  /*1b250*/  LDGSTS.E [R96+0x40a00], [R238.64], P3 ;  /* 0x40a00000ee607fae */ /* 0x0003e8000992184c */
[----:B------:R-:W2:Y:S04]  /*1b260*/  LDL.64 R242, [R1+0x28] ;  /* 0x0000280001f27983 */ /* 0x000ea80000100a00 */
[----:B----4-:R4:W-:Y:S04]  /*1b270*/  LDGSTS.E [R96+0x41a00], [R32.64], P3 ;  /* 0x41a0000020607fae */ /* 0x0109e8000992184c */
[----:B----4-:R-:W4:Y:S01]  /*1b280*/  LDL.LU.64 R32, [R1+0x7c0] ;  /* 0x0007c00001207983 */ /* 0x010f220000300a00 */
[----:B------:R-:W-:-:S02]  /*1b290*/  IMAD.MOV.U32 R214, RZ, RZ, R62 ;  /* 0x000000ffffd67224 */ /* 0x000fc400078e003e */
[----:B------:R-:W-:Y:S01]  /*1b2a0*/  IMAD.MOV.U32 R215, RZ, RZ, R63 ;  /* 0x000000ffffd77224 */ /* 0x000fe200078e003f */
[----:B----4-:R1:W-:Y:S04]  /*1b2b0*/  LDGSTS.E [R96+0x42a00], [R32.64], P3 ;  /* 0x42a0000020607fae */ /* 0x0103e8000992184c */
[----:B------:R4:W-:Y:S04]  /*1b2c0*/  LDGSTS.E [R96+0x43a00], [R236.64], P3 ;  /* 0x43a00000ec607fae */ /* 0x0009e8000992184c */
[----:B------:R1:W-:Y:S04]  /*1b2d0*/  LDGSTS.E [R96+0x44a00], [R84.64], P3 ;  /* 0x44a0000054607fae */ /* 0x0003e8000992184c */
[----:B------:R1:W-:Y:S01]  /*1b2e0*/  LDGSTS.E [R96+0x45a00], [R214.64], P3 ;  /* 0x45a00000d6607fae */ /* 0x0003e2000992184c */
[----:B----4-:R-:W-:-:S03]  /*1b2f0*/  IMAD.MOV.U32 R236, RZ, RZ, R86 ;  /* 0x000000ffffec7224 */ /* 0x010fc600078e0056 */
[----:B--2---:R2:W-:Y:S01]  /*1b300*/  LDGSTS.E [R96+0x46a00], [R112.64], P3 ;  /* 0x46a0000070607fae */ /* 0x0045e2000992184c */
[----:B------:R-:W-:-:S03]  /*1b310*/  IMAD.MOV.U32 R237, RZ, RZ, R87 ;  /* 0x000000ffffed7224 */ /* 0x000fc600078e0057 */
[----:B------:R-:W4:Y:S04]  /*1b320*/  LDL.64 R86, [R1+0x200] ;  /* 0x0002000001567983 */ /* 0x000f280000100a00 */
[----:B-1----:R-:W3:Y:S04]  /*1b330*/  LDL.64 R84, [R1+0x290] ;  /* 0x0002900001547983 */ /* 0x002ee80000100a00 */
[----:B--2---:R-:W2:Y:S04]  /*1b340*/  LDL.LU.64 R112, [R1+0x7b8] ;  /* 0x0007b80001707983 */ /* 0x004ea80000300a00 */
[----:B--2---:R1:W-:Y:S04]  /*1b350*/  LDGSTS.E [R96+0x47a00], [R112.64], P3 ;  /* 0x47a0000070607fae */ /* 0x0043e8000992184c */
[----:B------:R1:W-:Y:S04]  /*1b360*/  LDGSTS.E [R96+0x48a00], [R128.64], P3 ;  /* 0x48a0000080607fae */ /* 0x0003e8000992184c */
[----:B------:R2:W-:Y:S04]  /*1b370*/  LDGSTS.E [R96+0x49a00], [R70.64], P3 ;  /* 0x49a0000046607fae */ /* 0x0005e8000992184c */
[----:B------:R1:W-:Y:S04]  /*1b380*/  LDGSTS.E [R96+0x4aa00], [R46.64], P3 ;  /* 0x4aa000002e607fae */ /* 0x0003e8000992184c */
[----:B--2---:R-:W2:Y:S04]  /*1b390*/  LDL.LU.64 R70, [R1+0x7b0] ;  /* 0x0007b00001467983 */ /* 0x004ea80000300a00 */
[----:B-1----:R-:W2:Y:S01]  /*1b3a0*/  LDL.LU.64 R46, [R1+0x7a8] ;  /* 0x0007a800012e7983 */ /* 0x002ea20000300a00 */
[----:B------:R-:W-:-:S03]  /*1b3b0*/  LOP3.LUT R97, R4, 0x60, RZ, 0x3c, !PT ;  /* 0x0000006004617812 */ /* 0x000fc600078e3cff */
[----:B--2---:R1:W-:Y:S04]  /*1b3c0*/  LDGSTS.E [R96+0x4ba00], [R46.64], P3 ;  /* 0x4ba000002e607fae */ /* 0x0043e8000992184c */
[----:B------:R2:W-:Y:S04]  /*1b3d0*/  LDGSTS.E [R96+0x4ca00], [R52.64], P3 ;  /* 0x4ca0000034607fae */ /* 0x0005e8000992184c */
[----:B------:R3:W-:Y:S04]  /*1b3e0*/  LDGSTS.E [R96+0x4da00], [R56.64], P3 ;  /* 0x4da0000038607fae */ /* 0x0007e8000992184c */
[----:B-1----:R-:W4:Y:S04]  /*1b3f0*/  LDL.LU.64 R46, [R1+0x7a0] ;  /* 0x0007a000012e7983 */ /* 0x002f280000300a00 */
[----:B--2---:R-:W2:Y:S04]  /*1b400*/  LDL.LU.64 R52, [R1+0x798] ;  /* 0x0007980001347983 */ /* 0x004ea80000300a00 */
[----:B---3--:R-:W3:Y:S04]  /*1b410*/  LDL.LU.64 R56, [R1+0x790] ;  /* 0x0007900001387983 */ /* 0x008ee80000300a00 */
[----:B------:R1:W-:Y:S04]  /*1b420*/  LDGSTS.E [R96+0x4ea00], [R100.64], P3 ;  /* 0x4ea0000064607fae */ /* 0x0003e8000992184c */
[----:B------:R1:W-:Y:S04]  /*1b430*/  LDGSTS.E [R96+0x4fa00], [R34.64], P3 ;  /* 0x4fa0000022607fae */ /* 0x0003e8000992184c */
[----:B------:R2:W-:Y:S04]  /*1b440*/  LDGSTS.E [R97+0x40c00], [R240.64], P3 ;  /* 0x40c00000f0617fae */ /* 0x0005e8000992184c */
[----:B-1----:R-:W2:Y:S04]  /*1b450*/  LDL.LU.64 R100, [R1+0x788] ;  /* 0x0007880001647983 */ /* 0x002ea80000300a00 */
[----:B------:R-:W2:Y:S04]  /*1b460*/  LDL.LU.64 R34, [R1+0x780] ;  /* 0x0007800001227983 */ /* 0x000ea80000300a00 */
[----:B------:R1:W-:Y:S04]  /*1b470*/  LDGSTS.E [R97+0x41c00], [R232.64], P3 ;  /* 0x41c00000e8617fae */ /* 0x0003e8000992184c */
[----:B--2---:R1:W-:Y:S04]  /*1b480*/  LDGSTS.E [R97+0x42c00], [R34.64], P3 ;  /* 0x42c0000022617fae */ /* 0x0043e8000992184c */
[----:B------:R2:W-:Y:S04]  /*1b490*/  LDGSTS.E [R97+0x43c00], [R58.64], P3 ;  /* 0x43c000003a617fae */ /* 0x0005e8000992184c */
[----:B------:R1:W-:Y:S04]  /*1b4a0*/  LDGSTS.E [R97+0x44c00], [R130.64], P3 ;  /* 0x44c0000082617fae */ /* 0x0003e8000992184c */
[----:B------:R3:W-:Y:S04]  /*1b4b0*/  LDGSTS.E [R97+0x45c00], [R114.64], P3 ;  /* 0x45c0000072617fae */ /* 0x0007e8000992184c */
[----:B--2---:R-:W2:Y:S04]  /*1b4c0*/  LDL.LU.64 R58, [R1+0x778] ;  /* 0x00077800013a7983 */ /* 0x004ea80000300a00 */
[----:B-1----:R-:W2:Y:S04]  /*1b4d0*/  LDL.LU.64 R130, [R1+0x770] ;  /* 0x0007700001827983 */ /* 0x002ea80000300a00 */
[----:B---3--:R-:W3:Y:S04]  /*1b4e0*/  LDL.LU.64 R114, [R1+0x768] ;  /* 0x0007680001727983 */ /* 0x008ee80000300a00 */
[----:B------:R1:W-:Y:S04]  /*1b4f0*/  LDGSTS.E [R97+0x46c00], [R20.64], P3 ;  /* 0x46c0000014617fae */ /* 0x0003e8000992184c */
[----:B---3--:R1:W-:Y:S04]  /*1b500*/  LDGSTS.E [R97+0x47c00], [R114.64], P3 ;  /* 0x47c0000072617fae */ /* 0x0083e8000992184c */
[----:B--2---:R1:W-:Y:S04]  /*1b510*/  LDGSTS.E [R97+0x48c00], [R130.64], P3 ;  /* 0x48c0000082617fae */ /* 0x0043e8000992184c */
[----:B------:R2:W-:Y:S04]  /*1b520*/  LDGSTS.E [R97+0x49c00], [R100.64], P3 ;  /* 0x49c0000064617fae */ /* 0x0005e8000992184c */
[----:B------:R3:W-:Y:S04]  /*1b530*/  LDGSTS.E [R97+0x4ac00], [R52.64], P3 ;  /* 0x4ac0000034617fae */ /* 0x0007e8000992184c */
[----:B------:R1:W-:Y:S04]  /*1b540*/  LDGSTS.E [R97+0x4bc00], [R70.64], P3 ;  /* 0x4bc0000046617fae */ /* 0x0003e8000992184c */
[----:B--2---:R-:W2:Y:S04]  /*1b550*/  LDL.LU.64 R100, [R1+0x760] ;  /* 0x0007600001647983 */ /* 0x004ea80000300a00 */
[----:B---3--:R-:W3:Y:S04]  /*1b560*/  LDL.LU.64 R52, [R1+0x758] ;  /* 0x0007580001347983 */ /* 0x008ee80000300a00 */
[----:B-1----:R-:W2:Y:S04]  /*1b570*/  LDL.LU.64 R70, [R1+0x750] ;  /* 0x0007500001467983 */ /* 0x002ea80000300a00 */
[----:B------:R1:W-:Y:S01]  /*1b580*/  LDGSTS.E [R97+0x4cc00], [R68.64], P3 ;  /* 0x4cc0000044617fae */ /* 0x0003e2000992184c */
[----:B------:R-:W-:-:S03]  /*1b590*/  IMAD.MOV.U32 R5, RZ, RZ, 0x7f ;  /* 0x0000007fff057424 */ /* 0x000fc600078e00ff */
[----:B------:R4:W-:Y:S04]  /*1b5a0*/  LDGSTS.E [R97+0x4dc00], [R106.64], P3 ;  /* 0x4dc000006a617fae */ /* 0x0009e8000992184c */
[----:B-1----:R-:W2:Y:S01]  /*1b5b0*/  LDL.LU.64 R68, [R1+0x748] ;  /* 0x0007480001447983 */ /* 0x002ea20000300a00 */
[----:B------:R-:W-:-:S03]  /*1b5c0*/  IADD3 R5, R5, c[0x0][0x180], RZ ;  /* 0x0000600005057a10 */ /* 0x000fc60007ffe0ff */
[----:B------:R1:W-:Y:S04]  /*1b5d0*/  LDGSTS.E [R97+0x4ec00], [R104.64], P3 ;  /* 0x4ec0000068617fae */ /* 0x0003e8000992184c */
[----:B------:R1:W-:Y:S04]  /*1b5e0*/  LDGSTS.E [R97+0x4fc00], [R98.64], P3 ;  /* 0x4fc0000062617fae */ /* 0x0003e8000992184c */
[----:B------:R1:W-:Y:S01]  /*1b5f0*/  LDGSTS.E [R252+0x40e00], [R242.64], P3 ;  /* 0x40e00000f2fc7fae */ /* 0x0003e2000992184c */
[----:B------:R-:W-:-:S03]  /*1b600*/  ISETP.GE.AND P0, PT, R5, 0x80, PT ;  /* 0x000000800500780c */ /* 0x000fc60003f06270 */
[----:B----4-:R4:W-:Y:S04]  /*1b610*/  LDGSTS.E [R252+0x41e00], [R86.64], P3 ;  /* 0x41e0000056fc7fae */ /* 0x0109e8000992184c */
[----:B------:R1:W-:Y:S01]  /*1b620*/  LDGSTS.E [R252+0x42e00], [R236.64], P3 ;  /* 0x42e00000ecfc7fae */ /* 0x0003e2000992184c */
[----:B------:R-:W-:Y:S01]  /*1b630*/  CS2R R76, SRZ ;  /* 0x00000000004c7805 */ /* 0x000fe2000001ff00 */
        /* <DEDUP_REMOVED lines=15> */
[----:B-1----:R-:W-:Y:S01]  /*1b730*/  CS2R R104, SRZ ;  /* 0x0000000000687805 */ /* 0x002fe2000001ff00 */
[----:B------:R-:W-:Y:S01]  /*1b740*/  CS2R R106, SRZ ;  /* 0x00000000006a7805 */ /* 0x000fe2000001ff00 */
[----:B------:R-:W-:Y:S01]  /*1b750*/  CS2R R96, SRZ ;  /* 0x0000000000607805 */ /* 0x000fe2000001ff00 */
[----:B------:R-:W-:Y:S01]  /*1b760*/  CS2R R98, SRZ ;  /* 0x0000000000627805 */ /* 0x000fe2000001ff00 */
[----:B----4-:R-:W-:Y:S01]  /*1b770*/  CS2R R86, SRZ ;  /* 0x0000000000567805 */ /* 0x010fe2000001ff00 */
[----:B---3--:R1:W-:Y:S04]  /*1b780*/  LDGSTS.E [R252+0x43e00], [R52.64], P3 ;  /* 0x43e0000034fc7fae */ /* 0x0083e8000992184c */
[----:B------:R3:W-:Y:S04]  /*1b790*/  LDGSTS.E [R252+0x44e00], [R84.64], P3 ;  /* 0x44e0000054fc7fae */ /* 0x0007e8000992184c */
        /* <DEDUP_REMOVED lines=11> */
[----:B----4-:R-:W-:-:S03]  /*1b850*/  CS2R R68, SRZ ;  /* 0x0000000000447805 */ /* 0x010fc6000001ff00 */
[----:B------:R-:W0:Y:S01]  /*1b860*/  LDGDEPBAR ;  /* 0x00000000000079af */ /* 0x000e220000000000 */
[----:B--2---:R-:W-:Y:S01]  /*1b870*/  CS2R R70, SRZ ;  /* 0x0000000000467805 */ /* 0x004fe2000001ff00 */
[----:B-1----:R-:W-:Y:S01]  /*1b880*/  CS2R R56, SRZ ;  /* 0x0000000000387805 */ /* 0x002fe2000001ff00 */
[----:B------:R-:W-:Y:S01]  /*1b890*/  CS2R R58, SRZ ;  /* 0x00000000003a7805 */ /* 0x000fe2000001ff00 */
[----:B---3--:R-:W-:Y:S01]  /*1b8a0*/  CS2R R84, SRZ ;  /* 0x0000000000547805 */ /* 0x008fe2000001ff00 */
[----:B------:R-:W-:Y:S01]  /*1b8b0*/  CS2R R44, SRZ ;  /* 0x00000000002c7805 */ /* 0x000fe2000001ff00 */
[----:B------:R-:W-:Y:S01]  /*1b8c0*/  CS2R R46, SRZ ;  /* 0x00000000002e7805 */ /* 0x000fe2000001ff00 */
[----:B------:R-:W-:Y:S01]  /*1b8d0*/  CS2R R40, SRZ ;  /* 0x0000000000287805 */ /* 0x000fe2000001ff00 */
[----:B------:R-:W-:Y:S01]  /*1b8e0*/  CS2R R42, SRZ ;  /* 0x00000000002a7805 */ /* 0x000fe2000001ff00 */
[----:B------:R-:W-:Y:S01]  /*1b8f0*/  CS2R R36, SRZ ;  /* 0x0000000000247805 */ /* 0x000fe2000001ff00 */
[----:B------:R-:W-:Y:S01]  /*1b900*/  CS2R R38, SRZ ;  /* 0x0000000000267805 */ /* 0x000fe2000001ff00 */
[----:B------:R-:W-:Y:S05]  /*1b910*/  @!P0 BRA `(.L_x_0) ;  /* 0x0000c58000008947 */ /* 0x000fea0003800000 */
[----:B------:R-:W2:Y:S01]  /*1b920*/  LDL.LU.64 R86, [R1+0x68] ;  /* 0x0000680001567983 */ /* 0x000ea20000300a00 */
[----:B------:R-:W-:-:S02]  /*1b930*/  IMAD.MOV.U32 R38, RZ, RZ, R22 ;  /* 0x000000ffff267224 */ /* 0x000fc400078e0016 */
[----:B------:R-:W-:Y:S01]  /*1b940*/  IMAD.MOV.U32 R39, RZ, RZ, R23 ;  /* 0x000000ffff277224 */ /* 0x000fe200078e0017 */
[----:B------:R-:W3:Y:S04]  /*1b950*/  LDL.LU.64 R44, [R1+0x70] ;  /* 0x00007000012c7983 */ /* 0x000ee80000300a00 */
[----:B------:R-:W4:Y:S04]  /*1b960*/  LDL.LU.64 R46, [R1+0x78] ;  /* 0x00007800012e7983 */ /* 0x000f280000300a00 */
[----:B------:R-:W5:Y:S04]  /*1b970*/  LDL.LU.64 R40, [R1+0x80] ;  /* 0x0000800001287983 */ /* 0x000f680000300a00 */
[----:B------:R-:W2:Y:S04]  /*1b980*/  LDL.LU.64 R20, [R1+0x88] ;  /* 0x0000880001147983 */ /* 0x000ea80000300a00 */
[----:B------:R-:W-:Y:S04]  /*1b990*/  STL [R1+0x3c4], R6 ;  /* 0x0003c40601007387 */ /* 0x000fe80000100800 */
[----:B------:R-:W3:Y:S04]  /*1b9a0*/  LDL.LU.64 R22, [R1+0xa0] ;  /* 0x0000a00001167983 */ /* 0x000ee80000300a00 */
[----:B------:R-:W-:Y:S04]  /*1b9b0*/  STL [R1+0x3bc], R7 ;  /* 0x0003bc0701007387 */ /* 0x000fe80000100800 */
[----:B------:R-:W4:Y:S04]  /*1b9c0*/  LDL.LU.64 R42, [R1+0xa8] ;  /* 0x0000a800012a7983 */ /* 0x000f280000300a00 */
[----:B------:R-:W-:Y:S04]  /*1b9d0*/  STL [R1+0x3c0], R8 ;  /* 0x0003c00801007387 */ /* 0x000fe80000100800 */
[----:B------:R-:W-:Y:S04]  /*1b9e0*/  STL [R1+0x3b4], R9 ;  /* 0x0003b40901007387 */ /* 0x000fe80000100800 */
[----:B------:R-:W5:Y:S04]  /*1b9f0*/  LDL.LU.64 R36, [R1+0xb0] ;  /* 0x0000b00001247983 */ /* 0x000f680000300a00 */
[----:B------:R-:W-:Y:S04]  /*1ba00*/  STL [R1+0x3b8], R10 ;  /* 0x0003b80a01007387 */ /* 0x000fe80000100800 */
[----:B------:R-:W-:Y:S04]  /*1ba10*/  STL [R1+0x3ac], R11 ;  /* 0x0003ac0b01007387 */ /* 0x000fe80000100800 */
[----:B------:R-:W-:Y:S04]  /*1ba20*/  STL [R1+0x3b0], R12 ;  /* 0x0003b00c01007387 */ /* 0x000fe80000100800 */
[----:B------:R-:W-:Y:S04]  /*1ba30*/  STL [R1+0x3a4], R13 ;  /* 0x0003a40d01007387 */ /* 0x000fe80000100800 */
[----:B------:R2:W-:Y:S04]  /*1ba40*/  STL [R1+0x3a8], R14 ;  /* 0x0003a80e01007387 */ /* 0x0005e80000100800 */
[----:B------:R1:W-:Y:S04]  /*1ba50*/  STL [R1+0x39c], R15 ;  /* 0x00039c0f01007387 */ /* 0x0003e80000100800 */
[----:B------:R-:W-:Y:S04]  /*1ba60*/  STL [R1+0x3a0], R16 ;  /* 0x0003a01001007387 */ /* 0x000fe80000100800 */
[----:B------:R1:W-:Y:S04]  /*1ba70*/  STL [R1+0x394], R17 ;  /* 0x0003941101007387 */ /* 0x0003e80000100800 */
[----:B------:R1:W-:Y:S01]  /*1ba80*/  STL [R1+0x398], R18 ;  /* 0x0003981201007387 */ /* 0x0003e20000100800 */
[----:B--2---:R-:W-:-:S02]  /*1ba90*/  IMAD.MOV.U32 R14, RZ, RZ, R20 ;  /* 0x000000ffff0e7224 */ /* 0x004fc400078e0014 */
[----:B-1----:R-:W-:Y:S02]  /*1baa0*/  IMAD.MOV.U32 R15, RZ, RZ, R21 ;  /* 0x000000ffff0f7224 */ /* 0x002fe400078e0015 */
[----:B---3--:R-:W-:Y:S02]  /*1bab0*/  IMAD.MOV.U32 R20, RZ, RZ, R22 ;  /* 0x000000ffff147224 */ /* 0x008fe400078e0016 */
[----:B------:R-:W-:Y:S02]  /*1bac0*/  IMAD.MOV.U32 R21, RZ, RZ, R23 ;  /* 0x000000ffff157224 */ /* 0x000fe400078e0017 */
[----:B----4-:R-:W-:Y:S02]  /*1bad0*/  IMAD.MOV.U32 R22, RZ, RZ, R42 ;  /* 0x000000ffff167224 */ /* 0x010fe400078e002a */
[----:B------:R-:W-:Y:S02]  /*1bae0*/  IMAD.MOV.U32 R23, RZ, RZ, R43 ;  /* 0x000000ffff177224 */ /* 0x000fe400078e002b */
[----:B------:R-:W2:Y:S01]  /*1baf0*/  LDL.LU.64 R42, [R1+0x120] ;  /* 0x00012000012a7983 */ /* 0x000ea20000300a00 */
[----:B-----5:R-:W-:-:S02]  /*1bb00*/  IMAD.MOV.U32 R12, RZ, RZ, R40 ;  /* 0x000000ffff0c7224 */ /* 0x020fc400078e0028 */
[----:B------:R-:W-:Y:S02]  /*1bb10*/  IMAD.MOV.U32 R13, RZ, RZ, R41 ;  /* 0x000000ffff0d7224 */ /* 0x000fe400078e0029 */
[----:B------:R-:W3:Y:S01]  /*1bb20*/  LDL.LU.64 R40, [R1+0x190] ;  /* 0x0001900001287983 */ /* 0x000ee20000300a00 */
[----:B------:R-:W-:Y:S02]  /*1bb30*/  IMAD.MOV.U32 R7, RZ, RZ, R19 ;  /* 0x000000ffff077224 */ /* 0x000fe400078e0013 */
[----:B------:R-:W-:Y:S02]  /*1bb40*/  IMAD.MOV.U32 R17, RZ, RZ, R24 ;  /* 0x000000ffff117224 */ /* 0x000fe400078e0018 */
[----:B------:R-:W-:Y:S02]  /*1bb50*/  IMAD.MOV.U32 R19, RZ, RZ, R26 ;  /* 0x000000ffff137224 */ /* 0x000fe400078e001a */
[----:B------:R-:W-:Y:S02]  /*1bb60*/  IMAD.MOV.U32 R24, RZ, RZ, R25 ;  /* 0x000000ffff187224 */ /* 0x000fe400078e0019 */
[----:B------:R-:W-:-:S02]  /*1bb70*/  IMAD.MOV.U32 R26, RZ, RZ, R27 ;  /* 0x000000ffff1a7224 */ /* 0x000fc400078e001b */
[----:B------:R-:W-:Y:S02]  /*1bb80*/  IMAD.MOV.U32 R25, RZ, RZ, R36 ;  /* 0x000000ffff197224 */ /* 0x000fe400078e0024 */
        /* <DEDUP_REMOVED lines=31> */
[----:B------:R-:W-:Y:S01]  /*1bd80*/  IMAD.MOV.U32 R8, RZ, RZ, R86 ;  /* 0x000000ffff087224 */ /* 0x000fe200078e0056 */
[----:B------:R-:W4:Y:S01]  /*1bd90*/  LDL.LU.64 R44, [R1+0x5f0] ;  /* 0x0005f000012c7983 */ /* 0x000f220000300a00 */
[----:B------:R-:W-:-:S03]  /*1bda0*/  IMAD.MOV.U32 R9, RZ, RZ, R87 ;  /* 0x000000ffff097224 */ /* 0x000fc600078e0057 */
[----:B------:R-:W5:Y:S01]  /*1bdb0*/  LDL.LU.64 R86, [R1+0x58] ;  /* 0x0000580001567983 */ /* 0x000f620000300a00 */
[----:B--2---:R-:W-:Y:S02]  /*1bdc0*/  IMAD.MOV.U32 R159, RZ, RZ, R42 ;  /* 0x000000ffff9f7224 */ /* 0x004fe400078e002a */
        /* <DEDUP_REMOVED lines=29> */
[----:B---3--:R-:W-:Y:S02]  /*1bfa0*/  IMAD.MOV.U32 R187, RZ, RZ, R40 ;  /* 0x000000ffffbb7224 */ /* 0x008fe400078e0028 */
[----:B------:R-:W-:Y:S02]  /*1bfb0*/  IMAD.MOV.U32 R186, RZ, RZ, R41 ;  /* 0x000000ffffba7224 */ /* 0x000fe400078e0029 */
[----:B------:R-:W2:Y:S01]  /*1bfc0*/  LDL.LU.64 R40, [R1+0x50] ;  /* 0x0000500001287983 */ /* 0x000ea20000300a00 */
[----:B------:R-:W-:Y:S02]  /*1bfd0*/  IMAD.MOV.U32 R11, RZ, RZ, R46 ;  /* 0x000000ffff0b7224 */ /* 0x000fe400078e002e */
[----:B------:R-:W-:Y:S01]  /*1bfe0*/  IMAD.MOV.U32 R18, RZ, RZ, R47 ;  /* 0x000000ffff127224 */ /* 0x000fe200078e002f */
[----:B------:R-:W3:Y:S01]  /*1bff0*/  LDL.LU.64 R106, [R1+0x1f0] ;  /* 0x0001f000016a7983 */ /* 0x000ee20000300a00 */
[----:B------:R-:W-:Y:S02]  /*1c000*/  IMAD.MOV.U32 R46, RZ, RZ, R42 ;  /* 0x000000ffff2e7224 */ /* 0x000fe400078e002a */
[----:B------:R-:W-:Y:S01]  /*1c010*/  IMAD.MOV.U32 R47, RZ, RZ, R43 ;  /* 0x000000ffff2f7224 */ /* 0x000fe200078e002b */
[----:B------:R-:W3:Y:S01]  /*1c020*/  LDL.LU.64 R98, [R1+0x200] ;  /* 0x0002000001627983 */ /* 0x000ee20000300a00 */
        /* <DEDUP_REMOVED lines=28> */
[----:B----4-:R-:W-:Y:S02]  /*1c1f0*/  IMAD.MOV.U32 R213, RZ, RZ, R44 ;  /* 0x000000ffffd57224 */ /* 0x010fe400078e002c */
        /* <DEDUP_REMOVED lines=15> */
[----:B--2---:R-:W-:Y:S02]  /*1c2f0*/  IMAD.MOV.U32 R231, RZ, RZ, R40 ;  /* 0x000000ffffe77224 */ /* 0x004fe400078e0028 */
[----:B------:R-:W-:Y:S02]  /*1c300*/  IMAD.MOV.U32 R230, RZ, RZ, R41 ;  /* 0x000000ffffe67224 */ /* 0x000fe400078e0029 */
[----:B------:R-:W2:Y:S04]  /*1c310*/  LDL.LU.64 R40, [R1+0x210] ;  /* 0x0002100001287983 */ /* 0x000ea80000300a00 */
[----:B------:R-:W4:Y:S04]  /*1c320*/  LDL.LU.64 R84, [R1+0x208] ;  /* 0x0002080001547983 */ /* 0x000f280000300a00 */
[----:B------:R-:W2:Y:S01]  /*1c330*/  LDL.LU.64 R42, [R1+0x218] ;  /* 0x00021800012a7983 */ /* 0x000ea20000300a00 */
[----:B------:R-:W-:-:S03]  /*1c340*/  IMAD.MOV.U32 R6, RZ, RZ, R97 ;  /* 0x000000ffff067224 */ /* 0x000fc600078e0061 */
[----:B---3--:R-:W-:Y:S04]  /*1c350*/  STL [R1], R106 ;  /* 0x0000006a01007387 */ /* 0x008fe80000100800 */
[----:B------:R-:W-:Y:S01]  /*1c360*/  STL [R1+0x8], R96 ;  /* 0x0000086001007387 */ /* 0x000fe20000100800 */
[----:B------:R-:W-:-:S03]  /*1c370*/  IMAD.MOV.U32 R36, RZ, RZ, R214 ;  /* 0x000000ffff247224 */ /* 0x000fc600078e00d6 */
[----:B------:R-:W-:Y:S01]  /*1c380*/  STL [R1+0x10], R98 ;  /* 0x0000106201007387 */ /* 0x000fe20000100800 */
[----:B------:R-:W-:-:S03]  /*1c390*/  IMAD.MOV.U32 R37, RZ, RZ, R215 ;  /* 0x000000ffff257224 */ /* 0x000fc600078e00d7 */
[----:B------:R1:W-:Y:S01]  /*1c3a0*/  STL [R1+0x4], R6 ;  /* 0x0000040601007387 */ /* 0x0003e20000100800 */
[----:B------:R-:W-:Y:S02]  /*1c3b0*/  IMAD.MOV.U32 R215, RZ, RZ, R216 ;  /* 0x000000ffffd77224 */ /* 0x000fe400078e00d8 */
[----:B------:R-:W-:Y:S02]  /*1c3c0*/  IMAD.MOV.U32 R214, RZ, RZ, R217 ;  /* 0x000000ffffd67224 */ /* 0x000fe400078e00d9 */
[----:B------:R-:W-:Y:S02]  /*1c3d0*/  IMAD.MOV.U32 R217, RZ, RZ, R218 ;  /* 0x000000ffffd97224 */ /* 0x000fe400078e00da */
[----:B------:R-:W-:Y:S02]  /*1c3e0*/  IMAD.MOV.U32 R216, RZ, RZ, R219 ;  /* 0x000000ffffd87224 */ /* 0x000fe400078e00db */
[----:B-1----:R-:W-:Y:S02]  /*1c3f0*/  IMAD.MOV.U32 R6, RZ, RZ, R99 ;  /* 0x000000ffff067224 */ /* 0x002fe400078e0063 */
        /* <DEDUP_REMOVED lines=10> */
[----:B-----5:R-:W-:Y:S02]  /*1c4a0*/  IMAD.MOV.U32 R229, RZ, RZ, R86 ;  /* 0x000000ffffe57224 */ /* 0x020fe400078e0056 */
        /* <DEDUP_REMOVED lines=33> */
[----:B------:R-:W-:Y:S01]  /*1c6c0*/  IMAD.MOV.U32 R87, RZ, RZ, R47 ;  /* 0x000000ffff577224 */ /* 0x000fe200078e002f */
[----:B----4-:R-:W-:Y:S04]  /*1c6d0*/  STL [R1+0x18], R84 ;  /* 0x0000185401007387 */ /* 0x010fe80000100800 */
[----:B------:R1:W-:Y:S04]  /*1c6e0*/  STL [R1+0xc], R6 ;  /* 0x00000c0601007387 */ /* 0x0003e80000100800 */
[----:B--2---:R-:W-:Y:S01]  /*1c6f0*/  STL [R1+0x20], R40 ;  /* 0x0000202801007387 */ /* 0x004fe20000100800 */
[----:B-1----:R-:W-:-:S05]  /*1c700*/  IMAD.MOV.U32 R6, RZ, RZ, R85 ;  /* 0x000000ffff067224 */ /* 0x002fca00078e0055 */
[----:B------:R1:W-:Y:S02]  /*1c710*/  STL [R1+0x14], R6 ;  /* 0x0000140601007387 */ /* 0x0003e40000100800 */
[----:B-1----:R-:W-:-:S05]  /*1c720*/  IMAD.MOV.U32 R6, RZ, RZ, R41 ;  /* 0x000000ffff067224 */ /* 0x002fca00078e0029 */
[----:B------:R1:W-:Y:S04]  /*1c730*/  STL [R1+0x1c], R6 ;  /* 0x00001c0601007387 */ /* 0x0003e80000100800 */
[----:B------:R2:W-:Y:S04]  /*1c740*/  STL [R1+0x28], R42 ;  /* 0x0000282a01007387 */ /* 0x0005e80000100800 */
[----:B------:R-:W3:Y:S01]  /*1c750*/  LDL.LU.64 R98, [R1+0x2f8] ;  /* 0x0002f80001627983 */ /* 0x000ee20000300a00 */
[----:B-1----:R-:W-:-:S03]  /*1c760*/  IMAD.MOV.U32 R6, RZ, RZ, R43 ;  /* 0x000000ffff067224 */ /* 0x002fc600078e002b */
[----:B------:R-:W4:Y:S04]  /*1c770*/  LDL.LU.64 R84, [R1+0x300] ;  /* 0x0003000001547983 */ /* 0x000f280000300a00 */
[----:B------:R-:W5:Y:S04]  /*1c780*/  LDL.LU.64 R38, [R1+0x270] ;  /* 0x0002700001267983 */ /* 0x000f680000300a00 */
[----:B------:R-:W3:Y:S04]  /*1c790*/  LDL.LU.64 R44, [R1+0x2c0] ;  /* 0x0002c000012c7983 */ /* 0x000ee80000300a00 */
[----:B------:R-:W3:Y:S04]  /*1c7a0*/  LDL.LU.64 R36, [R1+0x2c8] ;  /* 0x0002c80001247983 */ /* 0x000ee80000300a00 */
[----:B------:R-:W3:Y:S04]  /*1c7b0*/  LDL.LU.64 R46, [R1+0x2d8] ;  /* 0x0002d800012e7983 */ /* 0x000ee80000300a00 */
[----:B------:R-:W3:Y:S04]  /*1c7c0*/  LDL.LU.64 R40, [R1+0x2e0] ;  /* 0x0002e00001287983 */ /* 0x000ee80000300a00 */
[----:B--2---:R-:W2:Y:S04]  /*1c7d0*/  LDL.LU.64 R42, [R1+0x308] ;  /* 0x00030800012a7983 */ /* 0x004ea80000300a00 */
[----:B------:R1:W-:Y:S04]  /*1c7e0*/  STL [R1+0x24], R6 ;  /* 0x0000240601007387 */ /* 0x0003e80000100800 */
[----:B------:R-:W2:Y:S04]  /*1c7f0*/  LDL.LU.64 R50, [R1+0x248] ;  /* 0x0002480001327983 */ /* 0x000ea80000300a00 */
[----:B------:R-:W2:Y:S04]  /*1c800*/  LDL.LU.64 R116, [R1+0x250] ;  /* 0x0002500001747983 */ /* 0x000ea80000300a00 */
[----:B------:R-:W2:Y:S04]  /*1c810*/  LDL.LU.64 R110, [R1+0x278] ;  /* 0x00027800016e7983 */ /* 0x000ea80000300a00 */
[----:B------:R-:W2:Y:S04]  /*1c820*/  LDL.LU.64 R48, [R1+0x240] ;  /* 0x0002400001307983 */ /* 0x000ea80000300a00 */
[----:B------:R-:W2:Y:S04]  /*1c830*/  LDL.LU.64 R68, [R1+0x280] ;  /* 0x0002800001447983 */ /* 0x000ea80000300a00 */
[----:B------:R-:W2:Y:S04]  /*1c840*/  LDL.LU.64 R58, [R1+0x258] ;  /* 0x00025800013a7983 */ /* 0x000ea80000300a00 */
[----:B------:R-:W2:Y:S04]  /*1c850*/  LDL.LU.64 R70, [R1+0x288] ;  /* 0x0002880001467983 */ /* 0x000ea80000300a00 */
[----:B------:R-:W-:Y:S04]  /*1c860*/  STL [R1+0x30], R28 ;  /* 0x0000301c01007387 */ /* 0x000fe80000100800 */
[----:B------:R-:W2:Y:S04]  /*1c870*/  LDL.LU.64 R56, [R1+0x290] ;  /* 0x0002900001387983 */ /* 0x000ea80000300a00 */
[----:B------:R-:W2:Y:S04]  /*1c880*/  LDL.LU.64 R118, [R1+0x228] ;  /* 0x0002280001767983 */ /* 0x000ea80000300a00 */
[----:B------:R-:W3:Y:S04]  /*1c890*/  LDL.LU.64 R108, [R1+0x230] ;  /* 0x00023000016c7983 */ /* 0x000ee80000300a00 */
[----:B------:R-:W4:Y:S01]  /*1c8a0*/  LDL.LU.64 R66, [R1+0x238] ;  /* 0x0002380001427983 */ /* 0x000f220000300a00 */
[----:B-1----:R-:W-:-:S03]  /*1c8b0*/  IMAD.MOV.U32 R6, RZ, RZ, R65 ;  /* 0x000000ffff067224 */ /* 0x002fc600078e0041 */
[----:B------:R-:W-:Y:S04]  /*1c8c0*/  STL [R1+0x2c], R29 ;  /* 0x00002c1d01007387 */ /* 0x000fe80000100800 */
[----:B------:R-:W-:Y:S04]  /*1c8d0*/  STL [R1+0x38], R30 ;  /* 0x0000381e01007387 */ /* 0x000fe80000100800 */
[----:B------:R-:W-:Y:S04]  /*1c8e0*/  STL [R1+0x34], R31 ;  /* 0x0000341f01007387 */ /* 0x000fe80000100800 */
[----:B------:R-:W-:Y:S04]  /*1c8f0*/  STL [R1+0x40], R32 ;  /* 0x0000402001007387 */ /* 0x000fe80000100800 */
[----:B------:R-:W-:Y:S04]  /*1c900*/  STL [R1+0x3c], R33 ;  /* 0x00003c2101007387 */ /* 0x000fe80000100800 */
[----:B------:R-:W-:Y:S04]  /*1c910*/  STL [R1+0x48], R34 ;  /* 0x0000482201007387 */ /* 0x000fe80000100800 */
[----:B------:R-:W-:Y:S04]  /*1c920*/  STL [R1+0x44], R35 ;  /* 0x0000442301007387 */ /* 0x000fe80000100800 */
[----:B------:R-:W-:Y:S04]  /*1c930*/  STL [R1+0x50], R64 ;  /* 0x0000504001007387 */ /* 0x000fe80000100800 */
[----:B------:R2:W-:Y:S02]  /*1c940*/  STL [R1+0x4c], R6 ;  /* 0x00004c0601007387 */ /* 0x0005e40000100800 */
[----:B--2---:R-:W-:-:S02]  /*1c950*/  IMAD.MOV.U32 R6, RZ, RZ, R119 ;  /* 0x000000ffff067224 */ /* 0x004fc400078e0077 */
[----:B------:R1:W-:Y:S04]  /*1c960*/  STL [R1+0x58], R118 ;  /* 0x0000587601007387 */ /* 0x0003e80000100800 */
[----:B---3--:R-:W-:Y:S04]  /*1c970*/  STL [R1+0x60], R108 ;  /* 0x0000606c01007387 */ /* 0x008fe80000100800 */
[----:B------:R2:W-:Y:S04]  /*1c980*/  STL [R1+0x54], R6 ;  /* 0x0000540601007387 */ /* 0x0005e80000100800 */
[----:B-1----:R-:W3:Y:S01]  /*1c990*/  LDL.LU.64 R118, [R1+0x260] ;  /* 0x0002600001767983 */ /* 0x002ee20000300a00 */
[----:B--2---:R-:W-:-:S03]  /*1c9a0*/  IMAD.MOV.U32 R6, RZ, RZ, R109 ;  /* 0x000000ffff067224 */ /* 0x004fc600078e006d */
[----:B----4-:R-:W-:Y:S04]  /*1c9b0*/  STL [R1+0x68], R66 ;  /* 0x0000684201007387 */ /* 0x010fe80000100800 */
[----:B------:R1:W-:Y:S04]  /*1c9c0*/  STL [R1+0x5c], R6 ;  /* 0x00005c0601007387 */ /* 0x0003e80000100800 */
[----:B------:R-:W2:Y:S01]  /*1c9d0*/  LDL.LU.64 R108, [R1+0x268] ;  /* 0x00026800016c7983 */ /* 0x000ea20000300a00 */
[----:B-1----:R-:W-:-:S05]  /*1c9e0*/  IMAD.MOV.U32 R6, RZ, RZ, R67 ;  /* 0x000000ffff067224 */ /* 0x002fca00078e0043 */
[----:B------:R1:W-:Y:S04]  /*1c9f0*/  STL [R1+0x64], R6 ;  /* 0x0000640601007387 */ /* 0x0003e80000100800 */
[----:B------:R-:W-:Y:S01]  /*1ca00*/  STL [R1+0x70], R48 ;  /* 0x0000703001007387 */ /* 0x000fe20000100800 */
        /* <DEDUP_REMOVED lines=8> */
[----:B------:R4:W-:Y:S01]  /*1ca90*/  STL [R1+0x88], R58 ;  /* 0x0000883a01007387 */ /* 0x0009e20000100800 */
[----:B-1----:R-:W-:-:S03]  /*1caa0*/  IMAD.MOV.U32 R6, RZ, RZ, R59 ;  /* 0x000000ffff067224 */ /* 0x002fc600078e003b */
[----:B----4-:R-:W4:Y:S04]  /*1cab0*/  LDL.LU.64 R58, [R1+0x298] ;  /* 0x00029800013a7983 */ /* 0x010f280000300a00 */
[----:B------:R3:W-:Y:S04]  /*1cac0*/  STL [R1+0x84], R6 ;  /* 0x0000840601007387 */ /* 0x0007e80000100800 */
[----:B------:R-:W-:Y:S04]  /*1cad0*/  STL [R1+0x90], R52 ;  /* 0x0000903401007387 */ /* 0x000fe80000100800 */
[----:B------:R-:W-:Y:S04]  /*1cae0*/  STL [R1+0x8c], R53 ;  /* 0x00008c3501007387 */ /* 0x000fe80000100800 */
[----:B------:R-:W-:Y:S04]  /*1caf0*/  STL [R1+0x98], R54 ;  /* 0x0000983601007387 */ /* 0x000fe80000100800 */
[----:B------:R-:W-:Y:S01]  /*1cb00*/  STL [R1+0x94], R55 ;  /* 0x0000943701007387 */ /* 0x000fe20000100800 */
[----:B---3--:R-:W-:-:S03]  /*1cb10*/  IMAD.MOV.U32 R6, RZ, RZ, R119 ;  /* 0x000000ffff067224 */ /* 0x008fc600078e0077 */
[----:B------:R-:W-:Y:S04]  /*1cb20*/  STL [R1+0xa0], R118 ;  /* 0x0000a07601007387 */ /* 0x000fe80000100800 */
[----:B------:R2:W-:Y:S02]  /*1cb30*/  STL [R1+0x9c], R6 ;  /* 0x00009c0601007387 */ /* 0x0005e40000100800 */
[----:B--2---:R-:W-:Y:S02]  /*1cb40*/  IMAD.MOV.U32 R6, RZ, RZ, R109 ;  /* 0x000000ffff067224 */ /* 0x004fe400078e006d */
[----:B------:R-:W-:Y:S04]  /*1cb50*/  STL [R1+0xa8], R108 ;  /* 0x0000a86c01007387 */ /* 0x000fe80000100800 */
[----:B------:R1:W-:Y:S04]  /*1cb60*/  STL [R1+0xa4], R6 ;  /* 0x0000a40601007387 */ /* 0x0003e80000100800 */
[----:B-----5:R2:W-:Y:S01]  /*1cb70*/  STL [R1+0xb0], R38 ;  /* 0x0000b02601007387 */ /* 0x0205e20000100800 */
[----:B-1----:R-:W-:-:S03]  /*1cb80*/  IMAD.MOV.U32 R6, RZ, RZ, R39 ;  /* 0x000000ffff067224 */ /* 0x002fc600078e0027 */
[----:B--2---:R-:W2:Y:S04]  /*1cb90*/  LDL.LU.64 R38, [R1+0x2d0] ;  /* 0x0002d00001267983 */ /* 0x004ea80000300a00 */
[----:B------:R1:W-:Y:S04]  /*1cba0*/  STL [R1+0xac], R6 ;  /* 0x0000ac0601007387 */ /* 0x0003e80000100800 */
[----:B------:R-:W-:Y:S01]  /*1cbb0*/  STL [R1+0xb8], R110 ;  /* 0x0000b86e01007387 */ /* 0x000fe20000100800 */
[----:B-1----:R-:W-:-:S03]  /*1cbc0*/  IMAD.MOV.U32 R6, RZ, RZ, R111 ;  /* 0x000000ffff067224 */ /* 0x002fc600078e006f */
[----:B------:R-:W-:Y:S04]  /*1cbd0*/  STL [R1+0xc0], R68 ;  /* 0x0000c04401007387 */ /* 0x000fe80000100800 */
[----:B------:R1:W-:Y:S04]  /*1cbe0*/  STL [R1+0xb4], R6 ;  /* 0x0000b40601007387 */ /* 0x0003e80000100800 */
[----:B------:R-:W-:Y:S01]  /*1cbf0*/  STL [R1+0xc8], R70 ;  /* 0x0000c84601007387 */ /* 0x000fe20000100800 */
[----:B-1----:R-:W-:-:S05]  /*1cc00*/  IMAD.MOV.U32 R6, RZ, RZ, R69 ;  /* 0x000000ffff067224 */ /* 0x002fca00078e0045 */
[----:B------:R1:W-:Y:S04]  /*1cc10*/  STL [R1+0xbc], R6 ;  /* 0x0000bc0601007387 */ /* 0x0003e80000100800 */
[----:B------:R-:W-:Y:S01]  /*1cc20*/  STL [R1+0xd0], R56 ;  /* 0x0000d03801007387 */ /* 0x000fe20000100800 */
[----:B-1----:R-:W-:-:S05]  /*1cc30*/  IMAD.MOV.U32 R6, RZ, RZ, R71 ;  /* 0x000000ffff067224 */ /* 0x002fca00078e0047 */
[----:B------:R1:W-:Y:S04]  /*1cc40*/  STL [R1+0xc4], R6 ;  /* 0x0000c40601007387 */ /* 0x0003e80000100800 */
[----:B----4-:R-:W-:Y:S01]  /*1cc50*/  STL [R1+0xd8], R58 ;  /* 0x0000d83a01007387 */ /* 0x010fe20000100800 */
[----:B-1----:R-:W-:-:S05]  /*1cc60*/  IMAD.MOV.U32 R6, RZ, RZ, R57 ;  /* 0x000000ffff067224 */ /* 0x002fca00078e0039 */
[----:B------:R1:W-:Y:S04]  /*1cc70*/  STL [R1+0xcc], R6 ;  /* 0x0000cc0601007387 */ /* 0x0003e80000100800 */
[----:B------:R-:W-:Y:S01]  /*1cc80*/  STL [R1+0xe0], R72 ;  /* 0x0000e04801007387 */ /* 0x000fe20000100800 */
[----:B-1----:R-:W-:-:S05]  /*1cc90*/  IMAD.MOV.U32 R6, RZ, RZ, R59 ;  /* 0x000000ffff067224 */ /* 0x002fca00078e003b */
[----:B------:R1:W-:Y:S04]  /*1cca0*/  STL [R1+0xd4], R6 ;  /* 0x0000d40601007387 */ /* 0x0003e80000100800 */
[----:B------:R-:W-:Y:S04]  /*1ccb0*/  STL [R1+0xdc], R73 ;  /* 0x0000dc4901007387 */ /* 0x000fe80000100800 */
[----:B------:R-:W-:Y:S01]  /*1ccc0*/  STL [R1+0xe8], R74 ;  /* 0x0000e84a01007387 */ /* 0x000fe20000100800 */
[----:B-1----:R-:W-:-:S03]  /*1ccd0*/  IMAD.MOV.U32 R6, RZ, RZ, R105 ;  /* 0x000000ffff067224 */ /* 0x002fc600078e0069 */
[----:B------:R-:W-:Y:S04]  /*1cce0*/  STL [R1+0xe4], R75 ;  /* 0x0000e44b01007387 */ /* 0x000fe80000100800 */
[----:B------:R-:W-:Y:S04]  /*1ccf0*/  STL [R1+0xf0], R104 ;  /* 0x0000f06801007387 */ /* 0x000fe80000100800 */
[----:B------:R-:W-:Y:S04]  /*1cd00*/  STL [R1+0xf8], R106 ;  /* 0x0000f86a01007387 */ /* 0x000fe80000100800 */
[----:B------:R1:W-:Y:S02]  /*1cd10*/  STL [R1+0xec], R6 ;  /* 0x0000ec0601007387 */ /* 0x0003e40000100800 */
[----:B-1----:R-:W-:-:S05]  /*1cd20*/  IMAD.MOV.U32 R6, RZ, RZ, R107 ;  /* 0x000000ffff067224 */ /* 0x002fca00078e006b */
[----:B------:R1:W-:Y:S04]  /*1cd30*/  STL [R1+0xf4], R6 ;  /* 0x0000f40601007387 */ /* 0x0003e80000100800 */
[----:B------:R-:W-:Y:S01]  /*1cd40*/  STL [R1+0x100], R86 ;  /* 0x0001005601007387 */ /* 0x000fe20000100800 */
[----:B-1----:R-:W-:-:S03]  /*1cd50*/  IMAD.MOV.U32 R6, RZ, RZ, R87 ;  /* 0x000000ffff067224 */ /* 0x002fc600078e0057 */
[----:B------:R-:W-:Y:S04]  /*1cd60*/  STL [R1+0x108], R44 ;  /* 0x0001082c01007387 */ /* 0x000fe80000100800 */
[----:B------:R1:W-:Y:S02]  /*1cd70*/  STL [R1+0xfc], R6 ;  /* 0x0000fc0601007387 */ /* 0x0003e40000100800 */
[----:B-1----:R-:W-:-:S05]  /*1cd80*/  IMAD.MOV.U32 R6, RZ, RZ, R45 ;  /* 0x000000ffff067224 */ /* 0x002fca00078e002d */
[----:B------:R1:W-:Y:S01]  /*1cd90*/  STL [R1+0x104], R6 ;  /* 0x0001040601007387 */ /* 0x0003e20000100800 */
[----:B------:R-:W-:-:S03]  /*1cda0*/  IMAD.MOV.U32 R110, RZ, RZ, R96 ;  /* 0x000000ffff6e7224 */ /* 0x000fc600078e0060 */
[----:B------:R-:W-:Y:S01]  /*1cdb0*/  STL [R1+0x110], R36 ;  /* 0x0001102401007387 */ /* 0x000fe20000100800 */
[----:B-1----:R-:W-:Y:S02]  /*1cdc0*/  IMAD.MOV.U32 R6, RZ, RZ, R37 ;  /* 0x000000ffff067224 */ /* 0x002fe400078e0025 */
        /* <DEDUP_REMOVED lines=10> */
[----:B------:R-:W-:Y:S01]  /*1ce70*/  IMAD.MOV.U32 R57, RZ, RZ, R43 ;  /* 0x000000ffff397224 */ /* 0x000fe200078e002b */
[----:B--2---:R-:W-:Y:S04]  /*1ce80*/  STL [R1+0x118], R38 ;  /* 0x0001182601007387 */ /* 0x004fe80000100800 */
[----:B------:R1:W-:Y:S04]  /*1ce90*/  STL [R1+0x10c], R6 ;  /* 0x00010c0601007387 */ /* 0x0003e80000100800 */
[----:B------:R-:W2:Y:S04]  /*1cea0*/  LDL.64 R104, [R1+0x3d8] ;  /* 0x0003d80001687983 */ /* 0x000ea80000100a00 */
[----:B------:R-:W3:Y:S01]  /*1ceb0*/  LDL.LU.64 R96, [R1+0x418] ;  /* 0x0004180001607983 */ /* 0x000ee20000300a00 */
[----:B-1----:R-:W-:-:S03]  /*1cec0*/  IMAD.MOV.U32 R6, RZ, RZ, R39 ;  /* 0x000000ffff067224 */ /* 0x002fc600078e0027 */
[----:B------:R-:W4:Y:S04]  /*1ced0*/  LDL.LU.64 R98, [R1+0x4a8] ;  /* 0x0004a80001627983 */ /* 0x000f280000300a00 */
[----:B------:R-:W5:Y:S04]  /*1cee0*/  LDL.LU.64 R84, [R1+0x468] ;  /* 0x0004680001547983 */ /* 0x000f680000300a00 */
[----:B------:R-:W5:Y:S04]  /*1cef0*/  LDL.LU.64 R86, [R1+0x350] ;  /* 0x0003500001567983 */ /* 0x000f680000300a00 */
[----:B------:R-:W5:Y:S04]  /*1cf00*/  LDL.LU.64 R44, [R1+0x3e8] ;  /* 0x0003e800012c7983 */ /* 0x000f680000300a00 */
[----:B------:R-:W5:Y:S04]  /*1cf10*/  LDL.LU.64 R46, [R1+0x4b8] ;  /* 0x0004b800012e7983 */ /* 0x000f680000300a00 */
[----:B------:R-:W-:Y:S04]  /*1cf20*/  STL [R1+0x120], R88 ;  /* 0x0001205801007387 */ /* 0x000fe80000100800 */
[----:B------:R1:W-:Y:S04]  /*1cf30*/  STL [R1+0x114], R6 ;  /* 0x0001140601007387 */ /* 0x0003e80000100800 */
[----:B------:R-:W5:Y:S04]  /*1cf40*/  LDL.LU.64 R40, [R1+0x478] ;  /* 0x0004780001287983 */ /* 0x000f680000300a00 */
[----:B------:R-:W-:Y:S04]  /*1cf50*/  STL [R1+0x11c], R89 ;  /* 0x00011c5901007387 */ /* 0x000fe80000100800 */
[----:B------:R-:W5:Y:S04]  /*1cf60*/  LDL.LU.64 R42, [R1+0x4c8] ;  /* 0x0004c800012a7983 */ /* 0x000f680000300a00 */
[----:B------:R-:W5:Y:S04]  /*1cf70*/  LDL.LU.64 R36, [R1+0x428] ;  /* 0x0004280001247983 */ /* 0x000f680000300a00 */
[----:B------:R-:W5:Y:S04]  /*1cf80*/  LDL.LU.64 R38, [R1+0x380] ;  /* 0x0003800001267983 */ /* 0x000f680000300a00 */
[----:B------:R-:W-:Y:S04]  /*1cf90*/  STL [R1+0x128], R90 ;  /* 0x0001285a01007387 */ /* 0x000fe80000100800 */
[----:B------:R-:W-:Y:S04]  /*1cfa0*/  STL [R1+0x124], R91 ;  /* 0x0001245b01007387 */ /* 0x000fe80000100800 */
[----:B------:R-:W5:Y:S01]  /*1cfb0*/  LDL.LU.64 R118, [R1+0x2e8] ;  /* 0x0002e80001767983 */ /* 0x000f620000300a00 */
[----:B------:R-:W-:-:S02]  /*1cfc0*/  IMAD.MOV.U32 R108, RZ, RZ, R110 ;  /* 0x000000ffff6c7224 */ /* 0x000fc400078e006e */
[----:B------:R-:W-:Y:S01]  /*1cfd0*/  IMAD.MOV.U32 R109, RZ, RZ, R111 ;  /* 0x000000ffff6d7224 */ /* 0x000fe200078e006f */
[----:B------:R-:W-:Y:S01]  /*1cfe0*/  STL [R1+0x130], R92 ;  /* 0x0001305c01007387 */ /* 0x000fe20000100800 */
[----:B------:R-:W-:Y:S02]  /*1cff0*/  IMAD.MOV.U32 R110, RZ, RZ, R68 ;  /* 0x000000ffff6e7224 */ /* 0x000fe400078e0044 */
[----:B------:R-:W-:Y:S01]  /*1d000*/  IMAD.MOV.U32 R111, RZ, RZ, R69 ;  /* 0x000000ffff6f7224 */ /* 0x000fe200078e0045 */
[----:B------:R-:W-:Y:S01]  /*1d010*/  STL [R1+0x12c], R93 ;  /* 0x00012c5d01007387 */ /* 0x000fe20000100800 */
[----:B------:R-:W-:Y:S02]  /*1d020*/  IMAD.MOV.U32 R68, RZ, RZ, R106 ;  /* 0x000000ffff447224 */ /* 0x000fe400078e006a */
[----:B------:R-:W-:Y:S02]  /*1d030*/  IMAD.MOV.U32 R69, RZ, RZ, R107 ;  /* 0x000000ffff457224 */ /* 0x000fe400078e006b */
[----:B------:R-:W5:Y:S01]  /*1d040*/  LDL.LU.64 R106, [R1+0x310] ;  /* 0x00031000016a7983 */ /* 0x000f620000300a00 */
[----:B-1----:R-:W-:-:S03]  /*1d050*/  IMAD.MOV.U32 R6, RZ, RZ, R71 ;  /* 0x000000ffff067224 */ /* 0x002fc600078e0047 */
[----:B------:R-:W-:Y:S04]  /*1d060*/  STL [R1+0x138], R94 ;  /* 0x0001385e01007387 */ /* 0x000fe80000100800 */
[----:B------:R-:W-:Y:S04]  /*1d070*/  STL [R1+0x134], R95 ;  /* 0x0001345f01007387 */ /* 0x000fe80000100800 */
[----:B------:R1:W-:Y:S04]  /*1d080*/  STL [R1+0x140], R70 ;  /* 0x0001404601007387 */ /* 0x0003e80000100800 */
[----:B------:R-:W-:Y:S04]  /*1d090*/  STL [R1+0x148], R58 ;  /* 0x0001483a01007387 */ /* 0x000fe80000100800 */
[----:B------:R1:W-:Y:S02]  /*1d0a0*/  STL [R1+0x13c], R6 ;  /* 0x00013c0601007387 */ /* 0x0003e40000100800 */
[----:B-1----:R-:W-:-:S02]  /*1d0b0*/  IMAD.MOV.U32 R70, RZ, RZ, R56 ;  /* 0x000000ffff467224 */ /* 0x002fc400078e0038 */
[----:B------:R-:W-:Y:S02]  /*1d0c0*/  IMAD.MOV.U32 R71, RZ, RZ, R57 ;  /* 0x000000ffff477224 */ /* 0x000fe400078e0039 */
[----:B------:R-:W-:Y:S01]  /*1d0d0*/  IMAD.MOV.U32 R6, RZ, RZ, R59 ;  /* 0x000000ffff067224 */ /* 0x000fe200078e003b */
[----:B------:R-:W-:Y:S04]  /*1d0e0*/  STL [R1+0x150], R100 ;  /* 0x0001506401007387 */ /* 0x000fe80000100800 */
[----:B------:R1:W-:Y:S01]  /*1d0f0*/  STL [R1+0x144], R6 ;  /* 0x0001440601007387 */ /* 0x0003e20000100800 */
[----:B--2---:R-:W-:Y:S02]  /*1d100*/  IMAD.MOV.U32 R56, RZ, RZ, R104 ;  /* 0x000000ffff387224 */ /* 0x004fe400078e0068 */
[----:B------:R-:W-:-:S02]  /*1d110*/  IMAD.MOV.U32 R57, RZ, RZ, R105 ;  /* 0x000000ffff397224 */ /* 0x000fc400078e0069 */
[----:B---3--:R-:W-:Y:S02]  /*1d120*/  IMAD.MOV.U32 R58, RZ, RZ, R96 ;  /* 0x000000ffff3a7224 */ /* 0x008fe400078e0060 */
[----:B------:R-:W-:Y:S02]  /*1d130*/  IMAD.MOV.U32 R59, RZ, RZ, R97 ;  /* 0x000000ffff3b7224 */ /* 0x000fe400078e0061 */
[----:B----4-:R-:W-:Y:S02]  /*1d140*/  IMAD.MOV.U32 R96, RZ, RZ, R98 ;  /* 0x000000ffff607224 */ /* 0x010fe400078e0062 */
[----:B------:R-:W-:Y:S02]  /*1d150*/  IMAD.MOV.U32 R97, RZ, RZ, R99 ;  /* 0x000000ffff617224 */ /* 0x000fe400078e0063 */
[----:B-----5:R-:W-:Y:S02]  /*1d160*/  IMAD.MOV.U32 R104, RZ, RZ, R86 ;  /* 0x000000ffff687224 */ /* 0x020fe400078e0056 */
[----:B------:R-:W-:-:S02]  /*1d170*/  IMAD.MOV.U32 R105, RZ, RZ, R87 ;  /* 0x000000ffff697224 */ /* 0x000fc400078e0057 */
[----:B------:R-:W-:Y:S02]  /*1d180*/  IMAD.MOV.U32 R98, RZ, RZ, R44 ;  /* 0x000000ffff627224 */ /* 0x000fe400078e002c */
[----:B------:R-:W-:Y:S02]  /*1d190*/  IMAD.MOV.U32 R86, RZ, RZ, R46 ;  /* 0x000000ffff567224 */ /* 0x000fe400078e002e */
[----:B------:R-:W-:Y:S02]  /*1d1a0*/  IMAD.MOV.U32 R87, RZ, RZ, R47 ;  /* 0x000000ffff577224 */ /* 0x000fe400078e002f */
[----:B------:R-:W2:Y:S01]  /*1d1b0*/  LDL.LU.64 R46, [R1+0x318] ;  /* 0x00031800012e7983 */ /* 0x000ea20000300a00 */
[----:B------:R-:W-:-:S03]  /*1d1c0*/  IMAD.MOV.U32 R99, RZ, RZ, R45 ;  /* 0x000000ffff637224 */ /* 0x000fc600078e002d */
[----:B------:R-:W-:Y:S01]  /*1d1d0*/  STL [R1+0x14c], R101 ;  /* 0x00014c6501007387 */ /* 0x000fe20000100800 */
[----:B------:R-:W-:Y:S02]  /*1d1e0*/  IMAD.MOV.U32 R44, RZ, RZ, R40 ;  /* 0x000000ffff2c7224 */ /* 0x000fe400078e0028 */
[----:B------:R-:W-:Y:S01]  /*1d1f0*/  IMAD.MOV.U32 R45, RZ, RZ, R41 ;  /* 0x000000ffff2d7224 */ /* 0x000fe200078e0029 */
[----:B------:R-:W-:Y:S01]  /*1d200*/  STL [R1+0x158], R102 ;  /* 0x0001586601007387 */ /* 0x000fe20000100800 */
[----:B------:R-:W-:Y:S02]  /*1d210*/  IMAD.MOV.U32 R40, RZ, RZ, R42 ;  /* 0x000000ffff287224 */ /* 0x000fe400078e002a */
[----:B------:R-:W-:Y:S02]  /*1d220*/  IMAD.MOV.U32 R41, RZ, RZ, R43 ;  /* 0x000000ffff297224 */ /* 0x000fe400078e002b */
[----:B------:R-:W-:Y:S02]  /*1d230*/  IMAD.MOV.U32 R42, RZ, RZ, R36 ;  /* 0x000000ffff2a7224 */ /* 0x000fe400078e0024 */
[----:B------:R-:W-:-:S02]  /*1d240*/  IMAD.MOV.U32 R43, RZ, RZ, R37 ;  /* 0x000000ffff2b7224 */ /* 0x000fc400078e0025 */
[----:B------:R-:W-:Y:S02]  /*1d250*/  IMAD.MOV.U32 R36, RZ, RZ, R38 ;  /* 0x000000ffff247224 */ /* 0x000fe400078e0026 */
[----:B------:R-:W-:Y:S02]  /*1d260*/  IMAD.MOV.U32 R37, RZ, RZ, R39 ;  /* 0x000000ffff257224 */ /* 0x000fe400078e0027 */
[----:B------:R-:W3:Y:S04]  /*1d270*/  LDL.LU.64 R38, [R1+0x320] ;  /* 0x0003200001267983 */ /* 0x000ee80000300a00 */
[----:B------:R-:W-:Y:S01]  /*1d280*/  STL [R1+0x154], R103 ;  /* 0x0001546701007387 */ /* 0x000fe20000100800 */
[----:B-1----:R-:W-:-:S03]  /*1d290*/  IMAD.MOV.U32 R6, RZ, RZ, R119 ;  /* 0x000000ffff067224 */ /* 0x002fc600078e0077 */
[----:B------:R-:W-:Y:S04]  /*1d2a0*/  STL [R1+0x160], R118 ;  /* 0x0001607601007387 */ /* 0x000fe80000100800 */
        /* <DEDUP_REMOVED lines=18> */
[----:B-1----:R-:W-:-:S02]  /*1d3d0*/  IMAD.MOV.U32 R6, RZ, RZ, R107 ;  /* 0x000000ffff067224 */ /* 0x002fc400078e006b */
[----:B--2---:R-:W-:Y:S04]  /*1d3e0*/  STL [R1+0x1a0], R46 ;  /* 0x0001a02e01007387 */ /* 0x004fe80000100800 */
[----:B------:R1:W-:Y:S02]  /*1d3f0*/  STL [R1+0x194], R6 ;  /* 0x0001940601007387 */ /* 0x0003e40000100800 */
[----:B-1----:R-:W-:-:S05]  /*1d400*/  IMAD.MOV.U32 R6, RZ, RZ, R47 ;  /* 0x000000ffff067224 */ /* 0x002fca00078e002f */
[----:B------:R1:W-:Y:S04]  /*1d410*/  STL [R1+0x19c], R6 ;  /* 0x00019c0601007387 */ /* 0x0003e80000100800 */
[----:B---3--:R2:W-:Y:S04]  /*1d420*/  STL [R1+0x1a8], R38 ;  /* 0x0001a82601007387 */ /* 0x0085e80000100800 */
[----:B------:R-:W3:Y:S01]  /*1d430*/  LDL.64 R68, [R1+0x3c8] ;  /* 0x0003c80001447983 */ /* 0x000ee20000100a00 */
[----:B------:R-:W-:Y:S02]  /*1d440*/  IMAD.MOV.U32 R110, RZ, RZ, R58 ;  /* 0x000000ffff6e7224 */ /* 0x000fe400078e003a */
[----:B------:R-:W-:Y:S01]  /*1d450*/  IMAD.MOV.U32 R111, RZ, RZ, R59 ;  /* 0x000000ffff6f7224 */ /* 0x000fe200078e003b */
[----:B------:R-:W4:Y:S01]  /*1d460*/  LDL.LU.64 R70, [R1+0x438] ;  /* 0x0004380001467983 */ /* 0x000f220000300a00 */
[----:B------:R-:W-:-:S02]  /*1d470*/  IMAD.MOV.U32 R46, RZ, RZ, R40 ;  /* 0x000000ffff2e7224 */ /* 0x000fc400078e0028 */
[----:B------:R-:W-:Y:S01]  /*1d480*/  IMAD.MOV.U32 R47, RZ, RZ, R41 ;  /* 0x000000ffff2f7224 */ /* 0x000fe200078e0029 */
[----:B------:R-:W5:Y:S01]  /*1d490*/  LDL.LU.64 R58, [R1+0x360] ;  /* 0x00036000013a7983 */ /* 0x000f620000300a00 */
[----:B------:R-:W-:Y:S02]  /*1d4a0*/  IMAD.MOV.U32 R40, RZ, RZ, R42 ;  /* 0x000000ffff287224 */ /* 0x000fe400078e002a */
[----:B------:R-:W-:Y:S02]  /*1d4b0*/  IMAD.MOV.U32 R41, RZ, RZ, R43 ;  /* 0x000000ffff297224 */ /* 0x000fe400078e002b */
[----:B-1----:R-:W-:Y:S01]  /*1d4c0*/  IMAD.MOV.U32 R6, RZ, RZ, R39 ;  /* 0x000000ffff067224 */ /* 0x002fe200078e0027 */
[----:B------:R-:W4:Y:S01]  /*1d4d0*/  LDL.LU.64 R42, [R1+0x488] ;  /* 0x00048800012a7983 */ /* 0x000f220000300a00 */
[----:B------:R-:W-:Y:S02]  /*1d4e0*/  IMAD.MOV.U32 R108, RZ, RZ, R56 ;  /* 0x000000ffff6c7224 */ /* 0x000fe400078e0038 */
[----:B------:R-:W-:-:S02]  /*1d4f0*/  IMAD.MOV.U32 R109, RZ, RZ, R57 ;  /* 0x000000ffff6d7224 */ /* 0x000fc400078e0039 */
[----:B------:R-:W4:Y:S01]  /*1d500*/  LDL.LU.64 R56, [R1+0x3f8] ;  /* 0x0003f80001387983 */ /* 0x000f220000300a00 */
[----:B------:R-:W-:-:S03]  /*1d510*/  IMAD.MOV.U32 R50, RZ, RZ, R104 ;  /* 0x000000ffff327224 */ /* 0x000fc600078e0068 */
[----:B------:R-:W4:Y:S01]  /*1d520*/  LDL.LU.64 R64, [R1+0x328] ;  /* 0x0003280001407983 */ /* 0x000f220000300a00 */
[----:B------:R-:W-:-:S03]  /*1d530*/  IMAD.MOV.U32 R51, RZ, RZ, R105 ;  /* 0x000000ffff337224 */ /* 0x000fc600078e0069 */
[----:B------:R-:W5:Y:S01]  /*1d540*/  LDL.LU.64 R122, [R1+0x340] ;  /* 0x00034000017a7983 */ /* 0x000f620000300a00 */
[----:B------:R-:W-:Y:S02]  /*1d550*/  IMAD.MOV.U32 R118, RZ, RZ, R36 ;  /* 0x000000ffff767224 */ /* 0x000fe400078e0024 */
[----:B------:R-:W-:Y:S01]  /*1d560*/  IMAD.MOV.U32 R119, RZ, RZ, R37 ;  /* 0x000000ffff777224 */ /* 0x000fe200078e0025 */
[----:B------:R4:W-:Y:S04]  /*1d570*/  STL [R1+0x1a4], R6 ;  /* 0x0001a40601007387 */ /* 0x0009e80000100800 */
[----:B------:R-:W5:Y:S04]  /*1d580*/  LDL.LU.64 R104, [R1+0x448] ;  /* 0x0004480001687983 */ /* 0x000f680000300a00 */
[----:B------:R-:W5:Y:S04]  /*1d590*/  LDL.LU.64 R36, [R1+0x498] ;  /* 0x0004980001247983 */ /* 0x000f680000300a00 */
[----:B------:R-:W5:Y:S04]  /*1d5a0*/  LDL.LU.64 R106, [R1+0x408] ;  /* 0x00040800016a7983 */ /* 0x000f680000300a00 */
[----:B------:R-:W5:Y:S04]  /*1d5b0*/  LDL.LU.64 R116, [R1+0x368] ;  /* 0x0003680001747983 */ /* 0x000f680000300a00 */
[----:B------:R-:W-:Y:S04]  /*1d5c0*/  STL [R1+0x1b0], R124 ;  /* 0x0001b07c01007387 */ /* 0x000fe80000100800 */
[----:B--2---:R-:W2:Y:S04]  /*1d5d0*/  LDL.LU.64 R38, [R1+0x458] ;  /* 0x0004580001267983 */ /* 0x004ea80000300a00 */
[----:B------:R-:W2:Y:S04]  /*1d5e0*/  LDL.LU.64 R120, [R1+0x338] ;  /* 0x0003380001787983 */ /* 0x000ea80000300a00 */
[----:B------:R-:W-:Y:S04]  /*1d5f0*/  STL [R1+0x1ac], R125 ;  /* 0x0001ac7d01007387 */ /* 0x000fe80000100800 */
[----:B------:R-:W2:Y:S01]  /*1d600*/  LDL.LU.64 R66, [R1+0x330] ;  /* 0x0003300001427983 */ /* 0x000ea20000300a00 */
[----:B------:R-:W-:-:S02]  /*1d610*/  IMAD.MOV.U32 R48, RZ, RZ, R50 ;  /* 0x000000ffff307224 */ /* 0x000fc400078e0032 */
[----:B------:R-:W-:Y:S01]  /*1d620*/  IMAD.MOV.U32 R49, RZ, RZ, R51 ;  /* 0x000000ffff317224 */ /* 0x000fe200078e0033 */
[----:B------:R-:W-:Y:S04]  /*1d630*/  STL [R1+0x1b8], R126 ;  /* 0x0001b87e01007387 */ /* 0x000fe80000100800 */
[----:B------:R-:W-:Y:S04]  /*1d640*/  STL [R1+0x1b4], R127 ;  /* 0x0001b47f01007387 */ /* 0x000fe80000100800 */
[----:B------:R-:W-:Y:S01]  /*1d650*/  STL [R1+0x1c0], R128 ;  /* 0x0001c08001007387 */ /* 0x000fe20000100800 */
[----:B---3--:R-:W-:-:S02]  /*1d660*/  IMAD.MOV.U32 R50, RZ, RZ, R68 ;  /* 0x000000ffff327224 */ /* 0x008fc400078e0044 */
[----:B------:R-:W-:Y:S02]  /*1d670*/  IMAD.MOV.U32 R51, RZ, RZ, R69 ;  /* 0x000000ffff337224 */ /* 0x000fe400078e0045 */
[----:B------:R-:W3:Y:S04]  /*1d680*/  LDL.LU.64 R68, [R1+0x348] ;  /* 0x0003480001447983 */ /* 0x000ee80000300a00 */
[----:B------:R-:W-:Y:S04]  /*1d690*/  STL [R1+0x1bc], R129 ;  /* 0x0001bc8101007387 */ /* 0x000fe80000100800 */
[----:B------:R-:W-:Y:S04]  /*1d6a0*/  STL [R1+0x1c8], R130 ;  /* 0x0001c88201007387 */ /* 0x000fe80000100800 */
[----:B------:R-:W-:Y:S01]  /*1d6b0*/  STL [R1+0x1c4], R131 ;  /* 0x0001c48301007387 */ /* 0x000fe20000100800 */
[----:B----4-:R-:W-:-:S03]  /*1d6c0*/  IMAD.MOV.U32 R6, RZ, RZ, R65 ;  /* 0x000000ffff067224 */ /* 0x010fc600078e0041 */
[----:B------:R-:W-:Y:S04]  /*1d6d0*/  STL [R1+0x1d0], R64 ;  /* 0x0001d04001007387 */ /* 0x000fe80000100800 */
[----:B------:R2:W-:Y:S02]  /*1d6e0*/  STL [R1+0x1cc], R6 ;  /* 0x0001cc0601007387 */ /* 0x0005e40000100800 */
[----:B--2---:R-:W-:Y:S02]  /*1d6f0*/  IMAD.MOV.U32 R6, RZ, RZ, R67 ;  /* 0x000000ffff067224 */ /* 0x004fe400078e0043 */
[----:B------:R-:W-:Y:S04]  /*1d700*/  STL [R1+0x1d8], R66 ;  /* 0x0001d84201007387 */ /* 0x000fe80000100800 */
[----:B------:R1:W-:Y:S04]  /*1d710*/  STL [R1+0x1d4], R6 ;  /* 0x0001d40601007387 */ /* 0x0003e80000100800 */
[----:B------:R-:W2:Y:S01]  /*1d720*/  LDL.LU.64 R64, [R1+0x358] ;  /* 0x0003580001407983 */ /* 0x000ea20000300a00 */
[----:B-1----:R-:W-:-:S03]  /*1d730*/  IMAD.MOV.U32 R6, RZ, RZ, R121 ;  /* 0x000000ffff067224 */ /* 0x002fc600078e0079 */
[----:B------:R-:W-:Y:S04]  /*1d740*/  STL [R1+0x1e0], R120 ;  /* 0x0001e07801007387 */ /* 0x000fe80000100800 */
[----:B------:R-:W4:Y:S04]  /*1d750*/  LDL.LU.64 R66, [R1+0x370] ;  /* 0x0003700001427983 */ /* 0x000f280000300a00 */
[----:B------:R1:W-:Y:S04]  /*1d760*/  STL [R1+0x1dc], R6 ;  /* 0x0001dc0601007387 */ /* 0x0003e80000100800 */
[----:B-----5:R-:W-:Y:S01]  /*1d770*/  STL [R1+0x1e8], R122 ;  /* 0x0001e87a01007387 */ /* 0x020fe20000100800 */
[----:B-1----:R-:W-:-:S03]  /*1d780*/  IMAD.MOV.U32 R6, RZ, RZ, R123 ;  /* 0x000000ffff067224 */ /* 0x002fc600078e007b */
[----:B---3--:R-:W-:Y:S04]  /*1d790*/  STL [R1+0x1f0], R68 ;  /* 0x0001f04401007387 */ /* 0x008fe80000100800 */
[----:B------:R1:W-:Y:S02]  /*1d7a0*/  STL [R1+0x1e4], R6 ;  /* 0x0001e40601007387 */ /* 0x0003e40000100800 */
[----:B-1----:R-:W-:Y:S02]  /*1d7b0*/  IMAD.MOV.U32 R6, RZ, RZ, R69 ;  /* 0x000000ffff067224 */ /* 0x002fe400078e0045 */
[----:B------:R-:W-:Y:S02]  /*1d7c0*/  IMAD.MOV.U32 R68, RZ, RZ, R98 ;  /* 0x000000ffff447224 */ /* 0x000fe400078e0062 */
[----:B------:R-:W-:Y:S01]  /*1d7d0*/  IMAD.MOV.U32 R69, RZ, RZ, R99 ;  /* 0x000000ffff457224 */ /* 0x000fe200078e0063 */
[----:B------:R1:W-:Y:S01]  /*1d7e0*/  STL [R1+0x1ec], R6 ;  /* 0x0001ec0601007387 */ /* 0x0003e20000100800 */
[----:B------:R-:W-:-:S02]  /*1d7f0*/  IMAD.MOV.U32 R98, RZ, RZ, R86 ;  /* 0x000000ffff627224 */ /* 0x000fc400078e0056 */
[----:B------:R-:W-:Y:S02]  /*1d800*/  IMAD.MOV.U32 R99, RZ, RZ, R87 ;  /* 0x000000ffff637224 */ /* 0x000fe400078e0057 */
[----:B------:R-:W3:Y:S01]  /*1d810*/  LDL.LU.64 R86, [R1+0x378] ;  /* 0x0003780001567983 */ /* 0x000ee20000300a00 */
[----:B-1----:R-:W-:-:S03]  /*1d820*/  IMAD.MOV.U32 R6, RZ, RZ, R49 ;  /* 0x000000ffff067224 */ /* 0x002fc600078e0031 */
[----:B------:R1:W-:Y:S04]  /*1d830*/  STL [R1+0x1f8], R48 ;  /* 0x0001f83001007387 */ /* 0x0003e80000100800 */
[----:B------:R2:W-:Y:S01]  /*1d840*/  STL [R1+0x1f4], R6 ;  /* 0x0001f40601007387 */ /* 0x0005e20000100800 */
[----:B-1----:R-:W-:Y:S02]  /*1d850*/  IMAD.MOV.U32 R48, RZ, RZ, R118 ;  /* 0x000000ffff307224 */ /* 0x002fe400078e0076 */
[----:B------:R-:W-:Y:S02]  /*1d860*/  IMAD.MOV.U32 R49, RZ, RZ, R119 ;  /* 0x000000ffff317224 */ /* 0x000fe400078e0077 */
[----:B------:R-:W5:Y:S01]  /*1d870*/  LDL.LU.64 R118, [R1+0x388] ;  /* 0x0003880001767983 */ /* 0x000f620000300a00 */
[----:B--2---:R-:W-:-:S03]  /*1d880*/  IMAD.MOV.U32 R6, RZ, RZ, R65 ;  /* 0x000000ffff067224 */ /* 0x004fc600078e0041 */
[----:B------:R-:W-:Y:S04]  /*1d890*/  STL [R1+0x200], R64 ;  /* 0x0002004001007387 */ /* 0x000fe80000100800 */
[----:B------:R1:W-:Y:S04]  /*1d8a0*/  STL [R1+0x1fc], R6 ;  /* 0x0001fc0601007387 */ /* 0x0003e80000100800 */
[----:B------:R2:W-:Y:S01]  /*1d8b0*/  STL [R1+0x208], R58 ;  /* 0x0002083a01007387 */ /* 0x0005e20000100800 */
[----:B-1----:R-:W-:-:S05]  /*1d8c0*/  IMAD.MOV.U32 R6, RZ, RZ, R59 ;  /* 0x000000ffff067224 */ /* 0x002fca00078e003b */
[----:B------:R1:W-:Y:S01]  /*1d8d0*/  STL [R1+0x204], R6 ;  /* 0x0002040601007387 */ /* 0x0003e20000100800 */
[----:B--2---:R-:W-:Y:S02]  /*1d8e0*/  IMAD.MOV.U32 R58, RZ, RZ, R104 ;  /* 0x000000ffff3a7224 */ /* 0x004fe400078e0068 */
[----:B------:R-:W-:Y:S02]  /*1d8f0*/  IMAD.MOV.U32 R59, RZ, RZ, R105 ;  /* 0x000000ffff3b7224 */ /* 0x000fe400078e0069 */
[----:B------:R-:W-:Y:S02]  /*1d900*/  IMAD.MOV.U32 R104, RZ, RZ, R106 ;  /* 0x000000ffff687224 */ /* 0x000fe400078e006a */
[----:B------:R-:W-:Y:S02]  /*1d910*/  IMAD.MOV.U32 R105, RZ, RZ, R107 ;  /* 0x000000ffff697224 */ /* 0x000fe400078e006b */
[----:B------:R-:W2:Y:S01]  /*1d920*/  LDL.64 R106, [R1+0x3d0] ;  /* 0x0003d000016a7983 */ /* 0x000ea20000100a00 */
[----:B-1----:R-:W-:-:S03]  /*1d930*/  IMAD.MOV.U32 R6, RZ, RZ, R117 ;  /* 0x000000ffff067224 */ /* 0x002fc600078e0075 */
[----:B------:R1:W-:Y:S04]  /*1d940*/  STL [R1+0x210], R116 ;  /* 0x0002107401007387 */ /* 0x0003e80000100800 */
[----:B----4-:R-:W-:Y:S04]  /*1d950*/  STL [R1+0x218], R66 ;  /* 0x0002184201007387 */ /* 0x010fe80000100800 */
[----:B------:R4:W-:Y:S04]  /*1d960*/  STL [R1+0x20c], R6 ;  /* 0x00020c0601007387 */ /* 0x0009e80000100800 */
[----:B-1----:R-:W2:Y:S01]  /*1d970*/  LDL.64 R116, [R1+0x3e0] ;  /* 0x0003e00001747983 */ /* 0x002ea20000100a00 */
[----:B----4-:R-:W-:-:S05]  /*1d980*/  IMAD.MOV.U32 R6, RZ, RZ, R67 ;  /* 0x000000ffff067224 */ /* 0x010fca00078e0043 */
[----:B------:R3:W-:Y:S02]  /*1d990*/  STL [R1+0x214], R6 ;  /* 0x0002140601007387 */ /* 0x0007e40000100800 */
[----:B---3--:R-:W-:Y:S02]  /*1d9a0*/  IMAD.MOV.U32 R6, RZ, RZ, R87 ;  /* 0x000000ffff067224 */ /* 0x008fe400078e0057 */
[----:B------:R1:W-:Y:S04]  /*1d9b0*/  STL [R1+0x220], R86 ;  /* 0x0002205601007387 */ /* 0x0003e80000100800 */
[----:B------:R3:W-:Y:S01]  /*1d9c0*/  STL [R1+0x21c], R6 ;  /* 0x00021c0601007387 */ /* 0x0007e20000100800 */
[----:B-1----:R-:W-:Y:S02]  /*1d9d0*/  IMAD.MOV.U32 R86, RZ, RZ, R46 ;  /* 0x000000ffff567224 */ /* 0x002fe400078e002e */
[----:B------:R-:W-:-:S02]  /*1d9e0*/  IMAD.MOV.U32 R87, RZ, RZ, R47 ;  /* 0x000000ffff577224 */ /* 0x000fc400078e002f */
[----:B------:R-:W-:Y:S02]  /*1d9f0*/  IMAD.MOV.U32 R46, RZ, RZ, R40 ;  /* 0x000000ffff2e7224 */ /* 0x000fe400078e0028 */
[----:B------:R-:W-:Y:S02]  /*1da00*/  IMAD.MOV.U32 R47, RZ, RZ, R41 ;  /* 0x000000ffff2f7224 */ /* 0x000fe400078e0029 */
[----:B------:R-:W4:Y:S01]  /*1da10*/  LDL.LU.64 R40, [R1+0x3f0] ;  /* 0x0003f00001287983 */ /* 0x000f220000300a00 */
[----:B---3--:R-:W-:-:S03]  /*1da20*/  IMAD.MOV.U32 R6, RZ, RZ, R49 ;  /* 0x000000ffff067224 */ /* 0x008fc600078e0031 */
[----:B------:R-:W-:Y:S04]  /*1da30*/  STL [R1+0x228], R48 ;  /* 0x0002283001007387 */ /* 0x000fe80000100800 */
[----:B------:R1:W-:Y:S04]  /*1da40*/  STL [R1+0x224], R6 ;  /* 0x0002240601007387 */ /* 0x0003e80000100800 */
[----:B-----5:R3:W-:Y:S01]  /*1da50*/  STL [R1+0x230], R118 ;  /* 0x0002307601007387 */ /* 0x0207e20000100800 */
[----:B-1----:R-:W-:-:S03]  /*1da60*/  IMAD.MOV.U32 R6, RZ, RZ, R119 ;  /* 0x000000ffff067224 */ /* 0x002fc600078e0077 */
[----:B---3--:R-:W3:Y:S04]  /*1da70*/  LDL.LU.64 R118, [R1+0x400] ;  /* 0x0004000001767983 */ /* 0x008ee80000300a00 */
[----:B------:R1:W-:Y:S04]  /*1da80*/  STL [R1+0x22c], R6 ;  /* 0x00022c0601007387 */ /* 0x0003e80000100800 */
[----:B------:R-:W-:Y:S01]  /*1da90*/  STL [R1+0x238], R50 ;  /* 0x0002383201007387 */ /* 0x000fe20000100800 */
[----:B-1----:R-:W-:-:S05]  /*1daa0*/  IMAD.MOV.U32 R6, RZ, RZ, R51 ;  /* 0x000000ffff067224 */ /* 0x002fca00078e0033 */
[----:B------:R1:W-:Y:S04]  /*1dab0*/  STL [R1+0x234], R6 ;  /* 0x0002340601007387 */ /* 0x0003e80000100800 */
[----:B--2---:R2:W-:Y:S01]  /*1dac0*/  STL [R1+0x240], R106 ;  /* 0x0002406a01007387 */ /* 0x0045e20000100800 */
[----:B-1----:R-:W-:-:S03]  /*1dad0*/  IMAD.MOV.U32 R6, RZ, RZ, R107 ;  /* 0x000000ffff067224 */ /* 0x002fc600078e006b */
[----:B--2---:R-:W2:Y:S04]  /*1dae0*/  LDL.LU.64 R106, [R1+0x410] ;  /* 0x00041000016a7983 */ /* 0x004ea80000300a00 */
[----:B------:R1:W-:Y:S04]  /*1daf0*/  STL [R1+0x23c], R6 ;  /* 0x00023c0601007387 */ /* 0x0003e80000100800 */
[----:B------:R5:W-:Y:S01]  /*1db00*/  STL [R1+0x248], R108 ;  /* 0x0002486c01007387 */ /* 0x000be20000100800 */
[----:B-1----:R-:W-:-:S05]  /*1db10*/  IMAD.MOV.U32 R6, RZ, RZ, R109 ;  /* 0x000000ffff067224 */ /* 0x002fca00078e006d */
[----:B------:R1:W-:Y:S01]  /*1db20*/  STL [R1+0x244], R6 ;  /* 0x0002440601007387 */ /* 0x0003e20000100800 */
[----:B-----5:R-:W-:Y:S02]  /*1db30*/  IMAD.MOV.U32 R108, RZ, RZ, R110 ;  /* 0x000000ffff6c7224 */ /* 0x020fe400078e006e */
[----:B------:R-:W-:Y:S01]  /*1db40*/  IMAD.MOV.U32 R109, RZ, RZ, R111 ;  /* 0x000000ffff6d7224 */ /* 0x000fe200078e006f */
[----:B------:R-:W-:Y:S04]  /*1db50*/  STL [R1+0x250], R116 ;  /* 0x0002507401007387 */ /* 0x000fe80000100800 */
[----:B------:R-:W5:Y:S01]  /*1db60*/  LDL.LU.64 R110, [R1+0x420] ;  /* 0x00042000016e7983 */ /* 0x000f620000300a00 */
[----:B-1----:R-:W-:-:S05]  /*1db70*/  IMAD.MOV.U32 R6, RZ, RZ, R117 ;  /* 0x000000ffff067224 */ /* 0x002fca00078e0075 */
[----:B------:R1:W-:Y:S04]  /*1db80*/  STL [R1+0x24c], R6 ;  /* 0x00024c0601007387 */ /* 0x0003e80000100800 */
[----:B------:R4:W-:Y:S01]  /*1db90*/  STL [R1+0x258], R68 ;  /* 0x0002584401007387 */ /* 0x0009e20000100800 */
[----:B-1----:R-:W-:-:S03]  /*1dba0*/  IMAD.MOV.U32 R6, RZ, RZ, R69 ;  /* 0x000000ffff067224 */ /* 0x002fc600078e0045 */
[----:B----4-:R-:W-:Y:S04]  /*1dbb0*/  STL [R1+0x260], R40 ;  /* 0x0002602801007387 */ /* 0x010fe80000100800 */
[----:B------:R1:W-:Y:S04]  /*1dbc0*/  STL [R1+0x254], R6 ;  /* 0x0002540601007387 */ /* 0x0003e80000100800 */
[----:B------:R-:W4:Y:S01]  /*1dbd0*/  LDL.LU.64 R68, [R1+0x430] ;  /* 0x0004300001447983 */ /* 0x000f220000300a00 */
[----:B-1----:R-:W-:Y:S02]  /*1dbe0*/  IMAD.MOV.U32 R6, RZ, RZ, R41 ;  /* 0x000000ffff067224 */ /* 0x002fe400078e0029 */
[----:B------:R-:W-:-:S02]  /*1dbf0*/  IMAD.MOV.U32 R40, RZ, RZ, R42 ;  /* 0x000000ffff287224 */ /* 0x000fc400078e002a */
[----:B------:R-:W-:Y:S01]  /*1dc00*/  IMAD.MOV.U32 R41, RZ, RZ, R43 ;  /* 0x000000ffff297224 */ /* 0x000fe200078e002b */
[----:B------:R1:W-:Y:S04]  /*1dc10*/  STL [R1+0x25c], R6 ;  /* 0x00025c0601007387 */ /* 0x0003e80000100800 */
[----:B------:R3:W-:Y:S04]  /*1dc20*/  STL [R1+0x268], R56 ;  /* 0x0002683801007387 */ /* 0x0007e80000100800 */
[----:B------:R-:W4:Y:S01]  /*1dc30*/  LDL.LU.64 R42, [R1+0x440] ;  /* 0x00044000012a7983 */ /* 0x000f220000300a00 */
[----:B-1----:R-:W-:-:S03]  /*1dc40*/  IMAD.MOV.U32 R6, RZ, RZ, R57 ;  /* 0x000000ffff067224 */ /* 0x002fc600078e0039 */
[----:B---3--:R-:W-:Y:S04]  /*1dc50*/  STL [R1+0x270], R118 ;  /* 0x0002707601007387 */ /* 0x008fe80000100800 */
[----:B------:R1:W-:Y:S01]  /*1dc60*/  STL [R1+0x264], R6 ;  /* 0x0002640601007387 */ /* 0x0003e20000100800 */
[----:B------:R-:W-:Y:S02]  /*1dc70*/  IMAD.MOV.U32 R56, RZ, RZ, R58 ;  /* 0x000000ffff387224 */ /* 0x000fe400078e003a */
[----:B------:R-:W-:Y:S02]  /*1dc80*/  IMAD.MOV.U32 R57, RZ, RZ, R59 ;  /* 0x000000ffff397224 */ /* 0x000fe400078e003b */
[----:B------:R-:W3:Y:S01]  /*1dc90*/  LDL.LU.64 R58, [R1+0x450] ;  /* 0x00045000013a7983 */ /* 0x000ee20000300a00 */
[----:B-1----:R-:W-:-:S05]  /*1dca0*/  IMAD.MOV.U32 R6, RZ, RZ, R119 ;  /* 0x000000ffff067224 */ /* 0x002fca00078e0077 */
[----:B------:R1:W-:Y:S04]  /*1dcb0*/  STL [R1+0x26c], R6 ;  /* 0x00026c0601007387 */ /* 0x0003e80000100800 */
[----:B------:R2:W-:Y:S01]  /*1dcc0*/  STL [R1+0x278], R104 ;  /* 0x0002786801007387 */ /* 0x0005e20000100800 */
[----:B-1----:R-:W-:-:S03]  /*1dcd0*/  IMAD.MOV.U32 R6, RZ, RZ, R105 ;  /* 0x000000ffff067224 */ /* 0x002fc600078e0069 */
[----:B--2---:R-:W-:Y:S04]  /*1dce0*/  STL [R1+0x280], R106 ;  /* 0x0002806a01007387 */ /* 0x004fe80000100800 */
[----:B------:R1:W-:Y:S04]  /*1dcf0*/  STL [R1+0x274], R6 ;  /* 0x0002740601007387 */ /* 0x0003e80000100800 */
[----:B------:R-:W2:Y:S01]  /*1dd00*/  LDL.LU.64 R104, [R1+0x460] ;  /* 0x0004600001687983 */ /* 0x000ea20000300a00 */
[----:B-1----:R-:W-:Y:S02]  /*1dd10*/  IMAD.MOV.U32 R6, RZ, RZ, R107 ;  /* 0x000000ffff067224 */ /* 0x002fe400078e006b */
[----:B------:R-:W-:-:S02]  /*1dd20*/  IMAD.MOV.U32 R106, RZ, RZ, R96 ;  /* 0x000000ffff6a7224 */ /* 0x000fc400078e0060 */
[----:B------:R-:W-:Y:S01]  /*1dd30*/  IMAD.MOV.U32 R107, RZ, RZ, R97 ;  /* 0x000000ffff6b7224 */ /* 0x000fe200078e0061 */
[----:B------:R1:W-:Y:S01]  /*1dd40*/  STL [R1+0x27c], R6 ;  /* 0x00027c0601007387 */ /* 0x0003e20000100800 */
[----:B------:R-:W-:Y:S02]  /*1dd50*/  IMAD.MOV.U32 R96, RZ, RZ, R84 ;  /* 0x000000ffff607224 */ /* 0x000fe400078e0054 */
[----:B------:R-:W-:Y:S01]  /*1dd60*/  IMAD.MOV.U32 R97, RZ, RZ, R85 ;  /* 0x000000ffff617224 */ /* 0x000fe200078e0055 */
[----:B------:R-:W-:Y:S04]  /*1dd70*/  STL [R1+0x288], R108 ;  /* 0x0002886c01007387 */ /* 0x000fe80000100800 */
[----:B------:R-:W2:Y:S01]  /*1dd80*/  LDL.LU.64 R84, [R1+0x470] ;  /* 0x0004700001547983 */ /* 0x000ea20000300a00 */
[----:B-1----:R-:W-:-:S05]  /*1dd90*/  IMAD.MOV.U32 R6, RZ, RZ, R109 ;  /* 0x000000ffff067224 */ /* 0x002fca00078e006d */
[----:B------:R1:W-:Y:S04]  /*1dda0*/  STL [R1+0x284], R6 ;  /* 0x0002840601007387 */ /* 0x0003e80000100800 */
[----:B-----5:R-:W-:Y:S01]  /*1ddb0*/  STL [R1+0x290], R110 ;  /* 0x0002906e01007387 */ /* 0x020fe20000100800 */
[----:B-1----:R-:W-:-:S05]  /*1ddc0*/  IMAD.MOV.U32 R6, RZ, RZ, R111 ;  /* 0x000000ffff067224 */ /* 0x002fca00078e006f */
[----:B------:R1:W-:Y:S04]  /*1ddd0*/  STL [R1+0x28c], R6 ;  /* 0x00028c0601007387 */ /* 0x0003e80000100800 */
[----:B------:R5:W-:Y:S01]  /*1dde0*/  STL [R1+0x298], R46 ;  /* 0x0002982e01007387 */ /* 0x000be20000100800 */
[----:B-1----:R-:W-:-:S03]  /*1ddf0*/  IMAD.MOV.U32 R6, RZ, RZ, R47 ;  /* 0x000000ffff067224 */ /* 0x002fc600078e002f */
[----:B-----5:R-:W5:Y:S04]  /*1de00*/  LDL.LU.64 R46, [R1+0x480] ;  /* 0x00048000012e7983 */ /* 0x020f680000300a00 */
[----:B------:R4:W-:Y:S02]  /*1de10*/  STL [R1+0x294], R6 ;  /* 0x0002940601007387 */ /* 0x0009e40000100800 */
[----:B----4-:R-:W-:Y:S02]  /*1de20*/  IMAD.MOV.U32 R6, RZ, RZ, R69 ;  /* 0x000000ffff067224 */ /* 0x010fe400078e0045 */
[----:B------:R-:W-:Y:S04]  /*1de30*/  STL [R1+0x2a0], R68 ;  /* 0x0002a04401007387 */ /* 0x000fe80000100800 */
[----:B------:R-:W-:Y:S04]  /*1de40*/  STL [R1+0x2a8], R70 ;  /* 0x0002a84601007387 */ /* 0x000fe80000100800 */
[----:B------:R1:W-:Y:S02]  /*1de50*/  STL [R1+0x29c], R6 ;  /* 0x00029c0601007387 */ /* 0x0003e40000100800 */
[----:B-1----:R-:W-:-:S02]  /*1de60*/  IMAD.MOV.U32 R6, RZ, RZ, R71 ;  /* 0x000000ffff067224 */ /* 0x002fc400078e0047 */
[----:B------:R-:W-:Y:S04]  /*1de70*/  STL [R1+0x2b0], R42 ;  /* 0x0002b02a01007387 */ /* 0x000fe80000100800 */
[----:B------:R1:W-:Y:S02]  /*1de80*/  STL [R1+0x2a4], R6 ;  /* 0x0002a40601007387 */ /* 0x0003e40000100800 */
[----:B-1----:R-:W-:Y:S02]  /*1de90*/  IMAD.MOV.U32 R6, RZ, RZ, R43 ;  /* 0x000000ffff067224 */ /* 0x002fe400078e002b */
[----:B------:R-:W4:Y:S04]  /*1dea0*/  LDL.LU.64 R42, [R1+0x490] ;  /* 0x00049000012a7983 */ /* 0x000f280000300a00 */
[----:B------:R1:W-:Y:S04]  /*1deb0*/  STL [R1+0x2ac], R6 ;  /* 0x0002ac0601007387 */ /* 0x0003e80000100800 */
[----:B------:R-:W-:Y:S01]  /*1dec0*/  STL [R1+0x2b8], R56 ;  /* 0x0002b83801007387 */ /* 0x000fe20000100800 */
[----:B-1----:R-:W-:-:S03]  /*1ded0*/  IMAD.MOV.U32 R6, RZ, RZ, R57 ;  /* 0x000000ffff067224 */ /* 0x002fc600078e0039 */
[----:B---3--:R-:W-:Y:S04]  /*1dee0*/  STL [R1+0x2c0], R58 ;  /* 0x0002c03a01007387 */ /* 0x008fe80000100800 */
[----:B------:R1:W-:Y:S04]  /*1def0*/  STL [R1+0x2b4], R6 ;  /* 0x0002b40601007387 */ /* 0x0003e80000100800 */
[----:B------:R-:W-:Y:S01]  /*1df00*/  STL [R1+0x2c8], R38 ;  /* 0x0002c82601007387 */ /* 0x000fe20000100800 */
[----:B-1----:R-:W-:-:S05]  /*1df10*/  IMAD.MOV.U32 R6, RZ, RZ, R59 ;  /* 0x000000ffff067224 */ /* 0x002fca00078e003b */
[----:B------:R1:W-:Y:S02]  /*1df20*/  STL [R1+0x2bc], R6 ;  /* 0x0002bc0601007387 */ /* 0x0003e40000100800 */
[----:B-1----:R-:W-:Y:S02]  /*1df30*/  IMAD.MOV.U32 R6, RZ, RZ, R39 ;  /* 0x000000ffff067224 */ /* 0x002fe400078e0027 */
[----:B------:R-:W3:Y:S04]  /*1df40*/  LDL.LU.64 R38, [R1+0x4a0] ;  /* 0x0004a00001267983 */ /* 0x000ee80000300a00 */
[----:B------:R1:W-:Y:S04]  /*1df50*/  STL [R1+0x2c4], R6 ;  /* 0x0002c40601007387 */ /* 0x0003e80000100800 */
[----:B--2---:R-:W-:Y:S01]  /*1df60*/  STL [R1+0x2d0], R104 ;  /* 0x0002d06801007387 */ /* 0x004fe20000100800 */
[----:B-1----:R-:W-:-:S05]  /*1df70*/  IMAD.MOV.U32 R6, RZ, RZ, R105 ;  /* 0x000000ffff067224 */ /* 0x002fca00078e0069 */
[----:B------:R1:W-:Y:S04]  /*1df80*/  STL [R1+0x2cc], R6 ;  /* 0x0002cc0601007387 */ /* 0x0003e80000100800 */
[----:B------:R-:W-:Y:S04]  /*1df90*/  STL [R1+0x2d8], R96 ;  /* 0x0002d86001007387 */ /* 0x000fe80000100800 */
[----:B------:R-:W2:Y:S01]  /*1dfa0*/  LDL.LU.64 R70, [R1+0x4b0] ;  /* 0x0004b00001467983 */ /* 0x000ea20000300a00 */
[----:B-1----:R-:W-:-:S05]  /*1dfb0*/  IMAD.MOV.U32 R6, RZ, RZ, R97 ;  /* 0x000000ffff067224 */ /* 0x002fca00078e0061 */
[----:B------:R1:W-:Y:S04]  /*1dfc0*/  STL [R1+0x2d4], R6 ;  /* 0x0002d40601007387 */ /* 0x0003e80000100800 */
[----:B------:R-:W-:Y:S04]  /*1dfd0*/  STL [R1+0x2e0], R84 ;  /* 0x0002e05401007387 */ /* 0x000fe80000100800 */
[----:B------:R-:W2:Y:S01]  /*1dfe0*/  LDL.LU.64 R58, [R1+0x4c0] ;  /* 0x0004c000013a7983 */ /* 0x000ea20000300a00 */
[----:B-1----:R-:W-:Y:S02]  /*1dff0*/  IMAD.MOV.U32 R6, RZ, RZ, R85 ;  /* 0x000000ffff067224 */ /* 0x002fe400078e0055 */
[----:B------:R-:W-:-:S02]  /*1e000*/  IMAD.MOV.U32 R68, RZ, RZ, R106 ;  /* 0x000000ffff447224 */ /* 0x000fc400078e006a */
[----:B------:R-:W-:Y:S01]  /*1e010*/  IMAD.MOV.U32 R69, RZ, RZ, R107 ;  /* 0x000000ffff457224 */ /* 0x000fe200078e006b */
[----:B------:R1:W-:Y:S04]  /*1e020*/  STL [R1+0x2dc], R6 ;  /* 0x0002dc0601007387 */ /* 0x0003e80000100800 */
[----:B------:R-:W-:Y:S04]  /*1e030*/  STL [R1+0x2e8], R44 ;  /* 0x0002e82c01007387 */ /* 0x000fe80000100800 */
[----:B------:R-:W2:Y:S01]  /*1e040*/  LDL.LU.64 R106, [R1+0x4d0] ;  /* 0x0004d000016a7983 */ /* 0x000ea20000300a00 */
[----:B-1----:R-:W-:-:S05]  /*1e050*/  IMAD.MOV.U32 R6, RZ, RZ, R45 ;  /* 0x000000ffff067224 */ /* 0x002fca00078e002d */
[----:B------:R1:W-:Y:S04]  /*1e060*/  STL [R1+0x2e4], R6 ;  /* 0x0002e40601007387 */ /* 0x0003e80000100800 */
[----:B-----5:R-:W-:Y:S04]  /*1e070*/  STL [R1+0x2f0], R46 ;  /* 0x0002f02e01007387 */ /* 0x020fe80000100800 */
[----:B------:R-:W5:Y:S01]  /*1e080*/  LDL.LU.64 R96, [R1+0x4d8] ;  /* 0x0004d80001607983 */ /* 0x000f620000300a00 */
[----:B------:R-:W-:Y:S02]  /*1e090*/  IMAD.MOV.U32 R56, RZ, RZ, R98 ;  /* 0x000000ffff387224 */ /* 0x000fe400078e0062 */
[----:B------:R-:W-:-:S02]  /*1e0a0*/  IMAD.MOV.U32 R57, RZ, RZ, R99 ;  /* 0x000000ffff397224 */ /* 0x000fc400078e0063 */
[----:B-1----:R-:W-:Y:S01]  /*1e0b0*/  IMAD.MOV.U32 R6, RZ, RZ, R47 ;  /* 0x000000ffff067224 */ /* 0x002fe200078e002f */
[----:B------:R-:W5:Y:S04]  /*1e0c0*/  LDL.LU.64 R98, [R1+0x4e0] ;  /* 0x0004e00001627983 */ /* 0x000f680000300a00 */
[----:B------:R1:W-:Y:S04]  /*1e0d0*/  STL [R1+0x2ec], R6 ;  /* 0x0002ec0601007387 */ /* 0x0003e80000100800 */
[----:B------:R-:W-:Y:S04]  /*1e0e0*/  STL [R1+0x2f8], R40 ;  /* 0x0002f82801007387 */ /* 0x000fe80000100800 */
[----:B------:R-:W5:Y:S01]  /*1e0f0*/  LDL.LU.64 R84, [R1+0x4e8] ;  /* 0x0004e80001547983 */ /* 0x000f620000300a00 */
[----:B------:R-:W-:-:S02]  /*1e100*/  IMAD.MOV.U32 R104, RZ, RZ, R86 ;  /* 0x000000ffff687224 */ /* 0x000fc400078e0056 */
[----:B------:R-:W-:Y:S02]  /*1e110*/  IMAD.MOV.U32 R105, RZ, RZ, R87 ;  /* 0x000000ffff697224 */ /* 0x000fe400078e0057 */
[----:B-1----:R-:W-:Y:S01]  /*1e120*/  IMAD.MOV.U32 R6, RZ, RZ, R41 ;  /* 0x000000ffff067224 */ /* 0x002fe200078e0029 */
[----:B------:R-:W5:Y:S04]  /*1e130*/  LDL.LU.64 R86, [R1+0x4f0] ;  /* 0x0004f00001567983 */ /* 0x000f680000300a00 */
[----:B------:R1:W-:Y:S04]  /*1e140*/  STL [R1+0x2f4], R6 ;  /* 0x0002f40601007387 */ /* 0x0003e80000100800 */
[----:B----4-:R-:W-:Y:S04]  /*1e150*/  STL [R1+0x300], R42 ;  /* 0x0003002a01007387 */ /* 0x010fe80000100800 */
[----:B------:R-:W4:Y:S01]  /*1e160*/  LDL.LU.64 R44, [R1+0x4f8] ;  /* 0x0004f800012c7983 */ /* 0x000f220000300a00 */
[----:B-1----:R-:W-:-:S03]  /*1e170*/  IMAD.MOV.U32 R6, RZ, RZ, R43 ;  /* 0x000000ffff067224 */ /* 0x002fc600078e002b */
[----:B------:R-:W4:Y:S04]  /*1e180*/  LDL.LU.64 R46, [R1+0x500] ;  /* 0x00050000012e7983 */ /* 0x000f280000300a00 */
[----:B------:R1:W-:Y:S04]  /*1e190*/  STL [R1+0x2fc], R6 ;  /* 0x0002fc0601007387 */ /* 0x0003e80000100800 */
[----:B------:R-:W-:Y:S04]  /*1e1a0*/  STL [R1+0x308], R36 ;  /* 0x0003082401007387 */ /* 0x000fe80000100800 */
[----:B------:R-:W4:Y:S01]  /*1e1b0*/  LDL.LU.64 R40, [R1+0x508] ;  /* 0x0005080001287983 */ /* 0x000f220000300a00 */
[----:B-1----:R-:W-:-:S03]  /*1e1c0*/  IMAD.MOV.U32 R6, RZ, RZ, R37 ;  /* 0x000000ffff067224 */ /* 0x002fc600078e0025 */
[----:B------:R-:W4:Y:S04]  /*1e1d0*/  LDL.LU.64 R42, [R1+0x510] ;  /* 0x00051000012a7983 */ /* 0x000f280000300a00 */
[----:B------:R1:W-:Y:S04]  /*1e1e0*/  STL [R1+0x304], R6 ;  /* 0x0003040601007387 */ /* 0x0003e80000100800 */
[----:B---3--:R3:W-:Y:S01]  /*1e1f0*/  STL [R1+0x310], R38 ;  /* 0x0003102601007387 */ /* 0x0087e20000100800 */
[----:B-1----:R-:W-:-:S03]  /*1e200*/  IMAD.MOV.U32 R6, RZ, RZ, R39 ;  /* 0x000000ffff067224 */ /* 0x002fc600078e0027 */
[----:B------:R-:W4:Y:S04]  /*1e210*/  LDL.LU.64 R36, [R1+0x518] ;  /* 0x0005180001247983 */ /* 0x000f280000300a00 */
[----:B------:R-:W-:Y:S04]  /*1e220*/  STL [R1+0x318], R68 ;  /* 0x0003184401007387 */ /* 0x000fe80000100800 */
[----:B------:R1:W-:Y:S04]  /*1e230*/  STL [R1+0x30c], R6 ;  /* 0x00030c0601007387 */ /* 0x0003e80000100800 */
[----:B---3--:R-:W3:Y:S01]  /*1e240*/  LDL.LU.64 R38, [R1+0x520] ;  /* 0x0005200001267983 */ /* 0x008ee20000300a00 */
[----:B-1----:R-:W-:-:S03]  /*1e250*/  IMAD.MOV.U32 R6, RZ, RZ, R69 ;  /* 0x000000ffff067224 */ /* 0x002fc600078e0045 */
[----:B--2---:R-:W-:Y:S04]  /*1e260*/  STL [R1+0x320], R70 ;  /* 0x0003204601007387 */ /* 0x004fe80000100800 */
        /* <DEDUP_REMOVED lines=13> */
[----:B-----5:R-:W-:Y:S01]  /*1e340*/  STL [R1+0x348], R96 ;  /* 0x0003486001007387 */ /* 0x020fe20000100800 */
        /* <DEDUP_REMOVED lines=10> */
[----:B------:R1:W-:Y:S02]  /*1e3f0*/  STL [R1+0x354], R6 ;  /* 0x0003540601007387 */ /* 0x0003e40000100800 */
[----:B-1----:R-:W-:Y:S01]  /*1e400*/  IMAD.MOV.U32 R6, RZ, RZ, R87 ;  /* 0x000000ffff067224 */ /* 0x002fe200078e0057 */
[----:B------:R-:W-:-:S04]  /*1e410*/  SHF.R.S32.HI R28, RZ, 0x1f, R5 ;  /* 0x0000001fff1c7819 */ /* 0x000fc80000011405 */
[----:B------:R-:W-:Y:S01]  /*1e420*/  LEA.HI R28, R28, R5, RZ, 0x7 ;  /* 0x000000051c1c7211 */ /* 0x000fe200078f38ff */
[----:B----4-:R-:W-:Y:S04]  /*1e430*/  STL [R1+0x368], R44 ;  /* 0x0003682c01007387 */ /* 0x010fe80000100800 */
        /* <DEDUP_REMOVED lines=13> */
[----:B-1----:R-:W-:-:S05]  /*1e510*/  IMAD.MOV.U32 R6, RZ, RZ, R37 ;  /* 0x000000ffff067224 */ /* 0x002fca00078e0025 */
[----:B------:R1:W-:Y:S04]  /*1e520*/  STL [R1+0x384], R6 ;  /* 0x0003840601007387 */ /* 0x0003e80000100800 */
[----:B---3--:R2:W-:Y:S01]  /*1e530*/  STL [R1+0x390], R38 ;  /* 0x0003902601007387 */ /* 0x0085e20000100800 */
[----:B-1----:R-:W-:-:S03]  /*1e540*/  IMAD.MOV.U32 R6, RZ, RZ, R39 ;  /* 0x000000ffff067224 */ /* 0x002fc600078e0027 */
[----:B--2---:R-:W1:Y:S04]  /*1e550*/  S2R R39, SR_TID.X ;  /* 0x0000000000277919 */ /* 0x004e680000002100 */
[----:B------:R2:W-:Y:S01]  /*1e560*/  STL [R1+0x38c], R6 ;  /* 0x00038c0601007387 */ /* 0x0005e20000100800 */
[C---:B-1----:R-:W-:Y:S01]  /*1e570*/  IMAD.SHL.U32 R5, R39.reuse, 0x80, RZ ;  /* 0x0000008027057824 */ /* 0x042fe200078e00ff */
[C---:B--2---:R-:W-:Y:S01]  /*1e580*/  LOP3.LUT R6, R39.reuse, 0x7, RZ, 0xc0, !PT ;  /* 0x0000000727067812 */ /* 0x044fe200078ec0ff */
[----:B------:R-:W-:-:S03]  /*1e590*/  IMAD.SHL.U32 R30, R39, 0x2, RZ ;  /* 0x00000002271e7824 */ /* 0x000fc600078e00ff */
[----:B------:R-:W-:Y:S01]  /*1e5a0*/  LOP3.LUT R5, R5, 0x3000, RZ, 0xc0, !PT ;  /* 0x0000300005057812 */ /* 0x000fe200078ec0ff */
[C---:B------:R-:W-:Y:S01]  /*1e5b0*/  IMAD.SHL.U32 R29, R6.reuse, 0x10, RZ ;  /* 0x00000010061d7824 */ /* 0x040fe200078e00ff */
[C---:B------:R-:W-:Y:S02]  /*1e5c0*/  LOP3.LUT R32, R39.reuse, 0x3, RZ, 0xc0, !PT ;  /* 0x0000000327207812 */ /* 0x040fe400078ec0ff */
[----:B------:R-:W-:Y:S01]  /*1e5d0*/  LOP3.LUT R31, R39, 0x1c, RZ, 0xc0, !PT ;  /* 0x0000001c271f7812 */ /* 0x000fe200078ec0ff */
[----:B------:R-:W-:Y:S01]  /*1e5e0*/  IMAD R6, R6, 0x200, R5 ;  /* 0x0000020006067824 */ /* 0x000fe200078e0205 */
[----:B------:R-:W-:-:S03]  /*1e5f0*/  LOP3.LUT R5, R29, 0x30, R30, 0x78, !PT ;  /* 0x000000301d057812 */ /* 0x000fc600078e781e */
[----:B------:R-:W-:Y:S02]  /*1e600*/  IMAD R32, R32, 0x120, R31 ;  /* 0x0000012020207824 */ /* 0x000fe400078e021f */
[----:B------:R-:W-:-:S03]  /*1e610*/  IMAD.IADD R33, R6, 0x1, R5 ;  /* 0x0000000106217824 */ /* 0x000fc600078e0205 */
[C---:B------:R-:W-:Y:S02]  /*1e620*/  LOP3.LUT R5, R32.reuse, 0x40, RZ, 0x3c, !PT ;  /* 0x0000004020057812 */ /* 0x040fe400078e3cff */
[----:B------:R-:W-:Y:S01]  /*1e630*/  LOP3.LUT R5, R33, 0x40, RZ, 0x3c, !PT ;  /* 0x0000004021057812 */ /* 0x000fe200078e3cff */
[----:B------:R1:W-:Y:S04]  /*1e640*/  STL [R1+0x3cc], R33 ;  /* 0x0003cc2101007387 */ /* 0x0003e80000100800 */
[----:B------:R1:W-:Y:S01]  /*1e650*/  STL [R1+0x3d4], R5 ;  /* 0x0003d40501007387 */ /* 0x0003e20000100800 */
[----:B------:R-:W-:Y:S01]  /*1e660*/  SHF.R.S32.HI R28, RZ, 0x7, R28 ;  /* 0x00000007ff1c7819 */ /* 0x000fe2000001141c */
[----:B------:R-:W-:Y:S01]  /*1e670*/  USHF.R.S32.HI UR9, URZ, 0x1f, UR5 ;  /* 0x0000001f3f097899 */ /* 0x000fe20008011405 */
[C---:B------:R-:W-:Y:S01]  /*1e680*/  LOP3.LUT R6, R32.reuse, 0x20, RZ, 0x3c, !PT ;  /* 0x0000002020067812 */ /* 0x040fe200078e3cff */
[----:B------:R-:W-:Y:S01]  /*1e690*/  USHF.R.S32.HI UR10, URZ, 0x1f, UR6 ;  /* 0x0000001f3f0a7899 */ /* 0x000fe20008011406 */
        /* <DEDUP_REMOVED lines=32> */
[----:B------:R-:W-:-:S02]  /*1e8a0*/  LOP3.LUT R29, R32, 0x60, RZ, 0x3c, !PT ;  /* 0x00000060201d7812 */ /* 0x000fc400078e3cff */
[----:B------:R-:W-:Y:S01]  /*1e8b0*/  IADD3 R6, R28, -0x5, RZ ;  /* 0xfffffffb1c067810 */ /* 0x000fe20007ffe0ff */
[----:B------:R-:W-:Y:S02]  /*1e8c0*/  UIADD3 UR7, UR4, -0x280, URZ ;  /* 0xfffffd8004077890 */ /* 0x000fe4000fffe03f */
[----:B------:R-:W-:Y:S02]  /*1e8d0*/  USHF.L.U32 UR14, UR5, 0x2, URZ ;  /* 0x00000002050e7899 */ /* 0x000fe4000800063f */
[----:B------:R-:W-:Y:S02]  /*1e8e0*/  USHF.L.U64.HI UR9, UR5, 0x2, UR9 ;  /* 0x0000000205097899 */ /* 0x000fe40008010209 */
[----:B------:R-:W-:Y:S02]  /*1e8f0*/  USHF.L.U32 UR11, UR6, 0x2, URZ ;  /* 0x00000002060b7899 */ /* 0x000fe4000800063f */
[----:B------:R-:W-:Y:S02]  /*1e900*/  UMOV UR4, URZ ;  /* 0x0000003f00047c82 */ /* 0x000fe40008000000 */
[----:B------:R-:W-:-:S02]  /*1e910*/  UMOV UR8, 0x4 ;  /* 0x0000000400087882 */ /* 0x000fc40000000000 */
[----:B------:R-:W-:Y:S02]  /*1e920*/  USHF.L.U64.HI UR10, UR6, 0x2, UR10 ;  /* 0x00000002060a7899 */ /* 0x000fe4000801020a */
[----:B-1----:R-:W-:Y:S02]  /*1e930*/  UMOV UR5, 0xffffffff ;  /* 0xffffffff00057882 */ /* 0x002fe40000000000 */
.L_x_1:
[----:B------:R-:W2:Y:S01]  /*1e940*/  LDL R6, [R1+0x3cc] ;  /* 0x0003cc0001067983 */ /* 0x000ea20000100800 */
[----:B------:R-:W-:Y:S01]  /*1e950*/  UIADD3 UR5, UR5, 0x1, URZ ;  /* 0x0000000105057890 */ /* 0x000fe2000fffe03f */
[----:B------:R-:W-:-:S04]  /*1e960*/  DEPBAR.LE SB0, 0x8 ;  /* 0x000082000000791a */ /* 0x000fc80000000000 */
[----:B------:R-:W1:Y:S01]  /*1e970*/  S2R R5, SR_TID.X ;  /* 0x0000000000057919 */ /* 0x000e620000002100 */
[----:B------:R-:W-:-:S04]  /*1e980*/  UISETP.GT.AND UP0, UPT, UR5, 0x4, UPT ;  /* 0x000000040500788c */ /* 0x000fc8000bf04270 */
[----:B------:R-:W-:-:S06]  /*1e990*/  USEL UR5, UR5, URZ, !UP0 ;  /* 0x0000003f05057287 */ /* 0x000fcc000c000000 */
[----:B------:R-:W-:Y:S02]  /*1e9a0*/  IMAD.U32 R30, RZ, RZ, UR5 ;  /* 0x00000005ff1e7e24 */ /* 0x000fe4000f8e00ff */
[----:B------:R-:W-:Y:S01]  /*1e9b0*/  IMAD.U32 R31, RZ, RZ, UR5 ;  /* 0x00000005ff1f7e24 */ /* 0x000fe2000f8e00ff */
[C---:B-1----:R-:W-:Y:S02]  /*1e9c0*/  LOP3.LUT R33, R5.reuse, 0x1c, RZ, 0xc0, !PT ;  /* 0x0000001c05217812 */ /* 0x042fe400078ec0ff */
[C---:B------:R-:W-:Y:S02]  /*1e9d0*/  LOP3.LUT R32, R5.reuse, 0x3, RZ, 0xc0, !PT ;  /* 0x0000000305207812 */ /* 0x040fe400078ec0ff */
[C---:B------:R-:W-:Y:S02]  /*1e9e0*/  LOP3.LUT R29, R5.reuse, 0x1c, RZ, 0xc0, !PT ;  /* 0x0000001c051d7812 */ /* 0x040fe400078ec0ff */
[C---:B------:R-:W-:Y:S01]  /*1e9f0*/  LOP3.LUT R28, R5.reuse, 0x3, RZ, 0xc0, !PT ;  /* 0x00000003051c7812 */ /* 0x040fe200078ec0ff */
[----:B------:R-:W-:Y:S01]  /*1ea00*/  IMAD R32, R32, 0x120, R33 ;  /* 0x0000012020207824 */ /* 0x000fe200078e0221 */
[----:B------:R-:W-:-:S02]  /*1ea10*/  LOP3.LUT R35, R5, 0x1c, RZ, 0xc0, !PT ;  /* 0x0000001c05237812 */ /* 0x000fc400078ec0ff */
[C---:B------:R-:W-:Y:S01]  /*1ea20*/  LOP3.LUT R34, R5.reuse, 0x3, RZ, 0xc0, !PT ;  /* 0x0000000305227812 */ /* 0x040fe200078ec0ff */
[----:B------:R-:W-:Y:S01]  /*1ea30*/  IMAD R30, R30, 0x8000, R32 ;  /* 0x000080001e1e7824 */ /* 0x000fe200078e0220 */
[----:B------:R-:W-:Y:S01]  /*1ea40*/  BAR.SYNC.DEFER_BLOCKING 0x0 ;  /* 0x0000000000007b1d */ /* 0x000fe20000010000 */
[----:B------:R-:W-:Y:S01]  /*1ea50*/  IMAD R28, R28, 0x120, R29 ;  /* 0x000001201c1c7824 */ /* 0x000fe200078e021d */
[----:B------:R-:W-:Y:S01]  /*1ea60*/  LOP3.LUT R32, R5, 0x3, RZ, 0xc0, !PT ;  /* 0x0000000305207812 */ /* 0x000fe200078ec0ff */
[----:B------:R-:W-:Y:S02]  /*1ea70*/  IMAD R34, R34, 0x120, R35 ;  /* 0x0000012022227824 */ /* 0x000fe400078e0223 */
[----:B------:R-:W-:Y:S01]  /*1ea80*/  IMAD.U32 R29, RZ, RZ, UR5 ;  /* 0x00000005ff1d7e24 */ /* 0x000fe2000f8e00ff */
[----:B------:R-:W-:Y:S01]  /*1ea90*/  LOP3.LUT R28, R28, 0x20, RZ, 0x3c, !PT ;  /* 0x000000201c1c7812 */ /* 0x000fe200078e3cff */
[----:B------:R-:W-:Y:S01]  /*1eaa0*/  IMAD R32, R32, 0x120, R33 ;  /* 0x0000012020207824 */ /* 0x000fe200078e0221 */
[----:B------:R-:W-:Y:S01]  /*1eab0*/  LOP3.LUT R34, R34, 0x40, RZ, 0x3c, !PT ;  /* 0x0000004022227812 */ /* 0x000fe200078e3cff */
[----:B------:R-:W-:-:S02]  /*1eac0*/  IMAD.U32 R5, RZ, RZ, UR5 ;  /* 0x00000005ff057e24 */ /* 0x000fc4000f8e00ff */
[----:B------:R-:W-:Y:S01]  /*1ead0*/  IMAD R31, R31, 0x8000, R28 ;  /* 0x000080001f1f7824 */ /* 0x000fe200078e021c */
[----:B------:R-:W-:Y:S01]  /*1eae0*/  LOP3.LUT R32, R32, 0x60, RZ, 0x3c, !PT ;  /* 0x0000006020207812 */ /* 0x000fe200078e3cff */
[----:B------:R-:W-:-:S04]  /*1eaf0*/  IMAD.U32 R28, RZ, RZ, UR5 ;  /* 0x00000005ff1c7e24 */ /* 0x000fc8000f8e00ff */
[----:B------:R-:W-:Y:S02]  /*1eb00*/  IMAD R28, R28, 0x8000, R34 ;  /* 0x000080001c1c7824 */ /* 0x000fe400078e0222 */
[----:B------:R-:W-:-:S03]  /*1eb10*/  IMAD R29, R29, 0x8000, R32 ;  /* 0x000080001d1d7824 */ /* 0x000fc600078e0220 */
[----:B------:R-:W-:Y:S04]  /*1eb20*/  LDS R112, [R28+0x50080] ;  /* 0x050080001c707984 */ /* 0x000fe80000000800 */
        /* <DEDUP_REMOVED lines=18> */
[----:B------:R-:W-:Y:S01]  /*1ec50*/  LDS R131, [R31+0x50c00] ;  /* 0x050c00001f837984 */ /* 0x000fe20000000800 */
[----:B--2---:R-:W-:-:S05]  /*1ec60*/  IMAD R5, R5, 0x10000, R6 ;  /* 0x0001000005057824 */ /* 0x004fca00078e0206 */
[----:B------:R-:W1:Y:S04]  /*1ec70*/  LDSM.16.M88.4 R72, [R5] ;  /* 0x000000000548783b */ /* 0x000e680000000200 */
[----:B------:R-:W2:Y:S04]  /*1ec80*/  LDSM.16.M88.4 R52, [R5+0x4000] ;  /* 0x004000000534783b */ /* 0x000ea80000000200 */
[----:B------:R-:W3:Y:S01]  /*1ec90*/  LDSM.16.M88.4 R92, [R5+0x8000] ;  /* 0x00800000055c783b */ /* 0x000ee20000000200 */
[C---:B-1----:R-:W-:Y:S03]  /*1eca0*/  HMMA.1688.F32.TF32 R88, R112.reuse, R72, R84 ;  /* 0x000000487058723c */ /* 0x042fe60000081054 */
[----:B------:R-:W1:Y:S05]  /*1ecb0*/  LDSM.16.M88.4 R84, [R5+0xc000] ;  /* 0x00c000000554783b */ /* 0x000e6a0000000200 */
[C---:B--2---:R-:W-:Y:S08]  /*1ecc0*/  HMMA.1688.F32.TF32 R44, R112.reuse, R52, R44 ;  /* 0x00000034702c723c */ /* 0x044ff0000008102c */
[----:B---3--:R-:W-:Y:S08]  /*1ecd0*/  HMMA.1688.F32.TF32 R40, R112, R92, R40 ;  /* 0x0000005c7028723c */ /* 0x008ff00000081028 */
[-C--:B------:R-:W-:Y:S08]  /*1ece0*/  HMMA.1688.F32.TF32 R76, R124, R72.reuse, R76 ;  /* 0x000000487c4c723c */ /* 0x080ff0000008104c */
[----:B------:R-:W-:Y:S08]  /*1ecf0*/  HMMA.1688.F32.TF32 R64, R100, R72, R64 ;  /* 0x000000486440723c */ /* 0x000ff00000081040 */
[----:B------:R-:W-:Y:S08]  /*1ed00*/  HMMA.1688.F32.TF32 R60, R124, R52, R60 ;  /* 0x000000347c3c723c */ /* 0x000ff0000008103c */
[----:B-1----:R-:W-:Y:S01]  /*1ed10*/  HMMA.1688.F32.TF32 R36, R112, R84, R36 ;  /* 0x000000547024723c */ /* 0x002fe20000081024 */
[----:B------:R-:W2:Y:S01]  /*1ed20*/  LDL R115, [R1+0x3d4] ;  /* 0x0003d40001737983 */ /* 0x000ea20000100800 */
[----:B------:R-:W-:-:S03]  /*1ed30*/  IMAD.U32 R6, RZ, RZ, UR5 ;  /* 0x00000005ff067e24 */ /* 0x000fc6000f8e00ff */
[----:B------:R-:W-:Y:S03]  /*1ed40*/  LDS R112, [R28+0x51000] ;  /* 0x051000001c707984 */ /* 0x000fe60000000800 */
[C---:B------:R-:W-:Y:S01]  /*1ed50*/  HMMA.1688.F32.TF32 R80, R124.reuse, R92, R80 ;  /* 0x0000005c7c50723c */ /* 0x040fe20000081050 */
[----:B------:R-:W-:Y:S04]  /*1ed60*/  LDS R114, [R28+0x51400] ;  /* 0x051400001c727984 */ /* 0x000fe80000000800 */
[----:B------:R-:W-:Y:S03]  /*1ed70*/  LDS R113, [R29+0x51000] ;  /* 0x051000001d717984 */ /* 0x000fe60000000800 */
[----:B------:R-:W-:Y:S01]  /*1ed80*/  HMMA.1688.F32.TF32 R120, R124, R84, R120 ;  /* 0x000000547c78723c */ /* 0x000fe20000081078 */
[----:B------:R-:W-:Y:S04]  /*1ed90*/  LDS R124, [R28+0x50800] ;  /* 0x050800001c7c7984 */ /* 0x000fe80000000800 */
[----:B------:R-:W-:Y:S03]  /*1eda0*/  LDS R126, [R28+0x50c00] ;  /* 0x050c00001c7e7984 */ /* 0x000fe60000000800 */
[C---:B------:R-:W-:Y:S01]  /*1edb0*/  HMMA.1688.F32.TF32 R48, R100.reuse, R52, R48 ;  /* 0x000000346430723c */ /* 0x040fe20000081030 */
[----:B------:R-:W-:Y:S04]  /*1edc0*/  LDS R125, [R29+0x50800] ;  /* 0x050800001d7d7984 */ /* 0x000fe80000000800 */
[----:B------:R-:W1:Y:S03]  /*1edd0*/  LDS R127, [R29+0x50c00] ;  /* 0x050c00001d7f7984 */ /* 0x000e660000000800 */
[C---:B------:R-:W-:Y:S08]  /*1ede0*/  HMMA.1688.F32.TF32 R116, R100.reuse, R92, R116 ;  /* 0x0000005c6474723c */ /* 0x040ff00000081074 */
[----:B------:R-:W-:Y:S01]  /*1edf0*/  HMMA.1688.F32.TF32 R108, R100, R84, R108 ;  /* 0x00000054646c723c */ /* 0x000fe2000008106c */
[----:B------:R-:W-:Y:S04]  /*1ee00*/  LDS R100, [R30+0x50880] ;  /* 0x050880001e647984 */ /* 0x000fe80000000800 */
[----:B------:R-:W-:Y:S03]  /*1ee10*/  LDS R102, [R30+0x50c80] ;  /* 0x050c80001e667984 */ /* 0x000fe60000000800 */
[C---:B------:R-:W-:Y:S01]  /*1ee20*/  HMMA.1688.F32.TF32 R68, R32.reuse, R72, R68 ;  /* 0x000000482044723c */ /* 0x040fe20000081044 */
[----:B------:R-:W-:Y:S04]  /*1ee30*/  LDS R101, [R31+0x50880] ;  /* 0x050880001f657984 */ /* 0x000fe80000000800 */
[----:B------:R-:W3:Y:S03]  /*1ee40*/  LDS R103, [R31+0x50c80] ;  /* 0x050c80001f677984 */ /* 0x000ee60000000800 */
[C---:B------:R-:W-:Y:S08]  /*1ee50*/  HMMA.1688.F32.TF32 R56, R32.reuse, R52, R56 ;  /* 0x000000342038723c */ /* 0x040ff00000081038 */
[C---:B------:R-:W-:Y:S08]  /*1ee60*/  HMMA.1688.F32.TF32 R104, R32.reuse, R92, R104 ;  /* 0x0000005c2068723c */ /* 0x040ff00000081068 */
[----:B------:R-:W-:Y:S01]  /*1ee70*/  HMMA.1688.F32.TF32 R96, R32, R84, R96 ;  /* 0x000000542060723c */ /* 0x000fe20000081060 */
[----:B------:R-:W-:Y:S04]  /*1ee80*/  LDS R32, [R28+0x50880] ;  /* 0x050880001c207984 */ /* 0x000fe80000000800 */
[----:B------:R-:W-:Y:S04]  /*1ee90*/  LDS R34, [R28+0x50c80] ;  /* 0x050c80001c227984 */ /* 0x000fe80000000800 */
[----:B------:R-:W-:Y:S04]  /*1eea0*/  LDS R33, [R29+0x50880] ;  /* 0x050880001d217984 */ /* 0x000fe80000000800 */
[----:B------:R-:W4:Y:S01]  /*1eeb0*/  LDS R35, [R29+0x50c80] ;  /* 0x050c80001d237984 */ /* 0x000f220000000800 */
[C---:B------:R-:W-:Y:S08]  /*1eec0*/  HMMA.1688.F32.TF32 R76, R128.reuse, R74, R76 ;  /* 0x0000004a804c723c */ /* 0x040ff0000008104c */
[C---:B------:R-:W-:Y:S08]  /*1eed0*/  HMMA.1688.F32.TF32 R60, R128.reuse, R54, R60 ;  /* 0x00000036803c723c */ /* 0x040ff0000008103c */
[C---:B------:R-:W-:Y:S08]  /*1eee0*/  HMMA.1688.F32.TF32 R80, R128.reuse, R94, R80 ;  /* 0x0000005e8050723c */ /* 0x040ff00000081050 */
[----:B------:R-:W-:Y:S01]  /*1eef0*/  HMMA.1688.F32.TF32 R120, R128, R86, R120 ;  /* 0x000000568078723c */ /* 0x000fe20000081078 */
[----:B------:R-:W-:Y:S04]  /*1ef00*/  LDS R128, [R30+0x56000] ;  /* 0x056000001e807984 */ /* 0x000fe80000000800 */
[----:B------:R-:W-:Y:S03]  /*1ef10*/  LDS R130, [R30+0x56400] ;  /* 0x056400001e827984 */ /* 0x000fe60000000800 */
[C---:B-1----:R-:W-:Y:S01]  /*1ef20*/  HMMA.1688.F32.TF32 R64, R124.reuse, R74, R64 ;  /* 0x0000004a7c40723c */ /* 0x042fe20000081040 */
[----:B------:R-:W-:Y:S04]  /*1ef30*/  LDS R129, [R31+0x56000] ;  /* 0x056000001f817984 */ /* 0x000fe80000000800 */
[----:B------:R-:W-:Y:S03]  /*1ef40*/  LDS R131, [R31+0x56400] ;  /* 0x056400001f837984 */ /* 0x000fe60000000800 */
[C---:B------:R-:W-:Y:S08]  /*1ef50*/  HMMA.1688.F32.TF32 R48, R124.reuse, R54, R48 ;  /* 0x000000367c30723c */ /* 0x040ff00000081030 */
[C---:B------:R-:W-:Y:S08]  /*1ef60*/  HMMA.1688.F32.TF32 R116, R124.reuse, R94, R116 ;  /* 0x0000005e7c74723c */ /* 0x040ff00000081074 */
[----:B------:R-:W-:Y:S01]  /*1ef70*/  HMMA.1688.F32.TF32 R108, R124, R86, R108 ;  /* 0x000000567c6c723c */ /* 0x000fe2000008106c */
[----:B------:R-:W-:Y:S04]  /*1ef80*/  LDS R124, [R30+0x51000] ;  /* 0x051000001e7c7984 */ /* 0x000fe80000000800 */
[----:B------:R-:W-:Y:S03]  /*1ef90*/  LDS R126, [R30+0x51400] ;  /* 0x051400001e7e7984 */ /* 0x000fe60000000800 */
[C---:B---3--:R-:W-:Y:S01]  /*1efa0*/  HMMA.1688.F32.TF32 R68, R100.reuse, R74, R68 ;  /* 0x0000004a6444723c */ /* 0x048fe20000081044 */
[----:B------:R-:W-:Y:S04]  /*1efb0*/  LDS R125, [R31+0x51000] ;  /* 0x051000001f7d7984 */ /* 0x000fe80000000800 */
[----:B------:R-:W-:Y:S03]  /*1efc0*/  LDS R127, [R31+0x51400] ;  /* 0x051400001f7f7984 */ /* 0x000fe60000000800 */
[C---:B------:R-:W-:Y:S08]  /*1efd0*/  HMMA.1688.F32.TF32 R56, R100.reuse, R54, R56 ;  /* 0x000000366438723c */ /* 0x040ff00000081038 */
[C---:B------:R-:W-:Y:S08]  /*1efe0*/  HMMA.1688.F32.TF32 R104, R100.reuse, R94, R104 ;  /* 0x0000005e6468723c */ /* 0x040ff00000081068 */
[----:B------:R-:W-:Y:S01]  /*1eff0*/  HMMA.1688.F32.TF32 R96, R100, R86, R96 ;  /* 0x000000566460723c */ /* 0x000fe20000081060 */
[----:B------:R-:W-:Y:S04]  /*1f000*/  LDS R100, [R30+0x51080] ;  /* 0x051080001e647984 */ /* 0x000fe80000000800 */
[----:B------:R-:W-:Y:S03]  /*1f010*/  LDS R102, [R30+0x51480] ;  /* 0x051480001e667984 */ /* 0x000fe60000000800 */
[C---:B----4-:R-:W-:Y:S01]  /*1f020*/  HMMA.1688.F32.TF32 R72, R32.reuse, R74, R88 ;  /* 0x0000004a2048723c */ /* 0x050fe20000081058 */
[----:B------:R-:W-:Y:S04]  /*1f030*/  LDS R88, [R28+0x51080] ;  /* 0x051080001c587984 */ /* 0x000fe80000000800 */
[----:B------:R-:W-:Y:S03]  /*1f040*/  LDS R90, [R28+0x51480] ;  /* 0x051480001c5a7984 */ /* 0x000fe60000000800 */
[C---:B------:R-:W-:Y:S01]  /*1f050*/  HMMA.1688.F32.TF32 R52, R32.reuse, R54, R44 ;  /* 0x000000362034723c */ /* 0x040fe2000008102c */
[----:B------:R-:W-:Y:S04]  /*1f060*/  LDS R89, [R29+0x51080] ;  /* 0x051080001d597984 */ /* 0x000fe80000000800 */
[----:B------:R-:W-:Y:S03]  /*1f070*/  LDS R91, [R29+0x51480] ;  /* 0x051480001d5b7984 */ /* 0x000fe60000000800 */
[C---:B------:R-:W-:Y:S01]  /*1f080*/  HMMA.1688.F32.TF32 R92, R32.reuse, R94, R40 ;  /* 0x0000005e205c723c */ /* 0x040fe20000081028 */
[----:B------:R-:W-:Y:S04]  /*1f090*/  LDS R101, [R31+0x51080] ;  /* 0x051080001f657984 */ /* 0x000fe80000000800 */
[----:B------:R-:W-:Y:S03]  /*1f0a0*/  LDS R103, [R31+0x51480] ;  /* 0x051480001f677984 */ /* 0x000fe60000000800 */
[----:B------:R-:W-:Y:S01]  /*1f0b0*/  HMMA.1688.F32.TF32 R84, R32, R86, R36 ;  /* 0x000000562054723c */ /* 0x000fe20000081024 */
[----:B--2---:R-:W-:-:S02]  /*1f0c0*/  IMAD R6, R6, 0x10000, R115 ;  /* 0x0001000006067824 */ /* 0x004fc400078e0273 */
[----:B------:R-:W-:Y:S04]  /*1f0d0*/  LDS R115, [R29+0x51400] ;  /* 0x051400001d737984 */ /* 0x000fe80000000800 */
[----:B------:R-:W1:Y:S04]  /*1f0e0*/  LDSM.16.M88.4 R44, [R6] ;  /* 0x00000000062c783b */ /* 0x000e680000000200 */
[----:B------:R-:W2:Y:S04]  /*1f0f0*/  LDSM.16.M88.4 R40, [R6+0x4000] ;  /* 0x004000000628783b */ /* 0x000ea80000000200 */
[----:B------:R-:W3:Y:S04]  /*1f100*/  LDSM.16.M88.4 R36, [R6+0x8000] ;  /* 0x008000000624783b */ /* 0x000ee80000000200 */
[----:B------:R-:W4:Y:S01]  /*1f110*/  LDSM.16.M88.4 R32, [R6+0xc000] ;  /* 0x00c000000620783b */ /* 0x000f220000000200 */
[C---:B-1----:R-:W-:Y:S08]  /*1f120*/  HMMA.1688.F32.TF32 R72, R88.reuse, R44, R72 ;  /* 0x0000002c5848723c */ /* 0x042ff00000081048 */
[C---:B--2---:R-:W-:Y:S08]  /*1f130*/  HMMA.1688.F32.TF32 R52, R88.reuse, R40, R52 ;  /* 0x000000285834723c */ /* 0x044ff00000081034 */
[----:B---3--:R-:W-:Y:S08]  /*1f140*/  HMMA.1688.F32.TF32 R92, R88, R36, R92 ;  /* 0x00000024585c723c */ /* 0x008ff0000008105c */
[-C--:B------:R-:W-:Y:S08]  /*1f150*/  HMMA.1688.F32.TF32 R76, R124, R44.reuse, R76 ;  /* 0x0000002c7c4c723c */ /* 0x080ff0000008104c */
[-C--:B------:R-:W-:Y:S08]  /*1f160*/  HMMA.1688.F32.TF32 R64, R112, R44.reuse, R64 ;  /* 0x0000002c7040723c */ /* 0x080ff00000081040 */
[----:B------:R-:W-:Y:S08]  /*1f170*/  HMMA.1688.F32.TF32 R68, R100, R44, R68 ;  /* 0x0000002c6444723c */ /* 0x000ff00000081044 */
[-C--:B------:R-:W-:Y:S08]  /*1f180*/  HMMA.1688.F32.TF32 R60, R124, R40.reuse, R60 ;  /* 0x000000287c3c723c */ /* 0x080ff0000008103c */
[-C--:B------:R-:W-:Y:S08]  /*1f190*/  HMMA.1688.F32.TF32 R48, R112, R40.reuse, R48 ;  /* 0x000000287030723c */ /* 0x080ff00000081030 */
[----:B------:R-:W-:Y:S08]  /*1f1a0*/  HMMA.1688.F32.TF32 R56, R100, R40, R56 ;  /* 0x000000286438723c */ /* 0x000ff00000081038 */
[C---:B------:R-:W-:Y:S08]  /*1f1b0*/  HMMA.1688.F32.TF32 R80, R124.reuse, R36, R80 ;  /* 0x000000247c50723c */ /* 0x040ff00000081050 */
[----:B----4-:R-:W-:Y:S01]  /*1f1c0*/  HMMA.1688.F32.TF32 R120, R124, R32, R120 ;  /* 0x000000207c78723c */ /* 0x010fe20000081078 */
[----:B------:R-:W-:Y:S04]  /*1f1d0*/  LDS R124, [R30+0x51800] ;  /* 0x051800001e7c7984 */ /* 0x000fe80000000800 */
[----:B------:R-:W-:Y:S03]  /*1f1e0*/  LDS R126, [R30+0x51c00] ;  /* 0x051c00001e7e7984 */ /* 0x000fe60000000800 */
[C---:B------:R-:W-:Y:S01]  /*1f1f0*/  HMMA.1688.F32.TF32 R116, R112.reuse, R36, R116 ;  /* 0x000000247074723c */ /* 0x040fe20000081074 */
[----:B------:R-:W-:Y:S04]  /*1f200*/  LDS R125, [R31+0x51800] ;  /* 0x051800001f7d7984 */ /* 0x000fe80000000800 */
[----:B------:R-:W1:Y:S03]  /*1f210*/  LDS R127, [R31+0x51c00] ;  /* 0x051c00001f7f7984 */ /* 0x000e660000000800 */
[----:B------:R-:W-:Y:S01]  /*1f220*/  HMMA.1688.F32.TF32 R108, R112, R32, R108 ;  /* 0x00000020706c723c */ /* 0x000fe2000008106c */
[----:B------:R-:W-:Y:S04]  /*1f230*/  LDS R112, [R28+0x51800] ;  /* 0x051800001c707984 */ /* 0x000fe80000000800 */
[----:B------:R-:W-:Y:S03]  /*1f240*/  LDS R114, [R28+0x51c00] ;  /* 0x051c00001c727984 */ /* 0x000fe60000000800 */
[C---:B------:R-:W-:Y:S01]  /*1f250*/  HMMA.1688.F32.TF32 R104, R100.reuse, R36, R104 ;  /* 0x000000246468723c */ /* 0x040fe20000081068 */
[----:B------:R-:W-:Y:S04]  /*1f260*/  LDS R113, [R29+0x51800] ;  /* 0x051800001d717984 */ /* 0x000fe80000000800 */
[----:B------:R-:W2:Y:S03]  /*1f270*/  LDS R115, [R29+0x51c00] ;  /* 0x051c00001d737984 */ /* 0x000ea60000000800 */
[-C--:B------:R-:W-:Y:S01]  /*1f280*/  HMMA.1688.F32.TF32 R96, R100, R32.reuse, R96 ;  /* 0x000000206460723c */ /* 0x080fe20000081060 */
[----:B------:R-:W-:Y:S04]  /*1f290*/  LDS R100, [R30+0x51880] ;  /* 0x051880001e647984 */ /* 0x000fe80000000800 */
[----:B------:R-:W-:Y:S03]  /*1f2a0*/  LDS R102, [R30+0x51c80] ;  /* 0x051c80001e667984 */ /* 0x000fe60000000800 */
[----:B------:R-:W-:Y:S01]  /*1f2b0*/  HMMA.1688.F32.TF32 R88, R88, R32, R84 ;  /* 0x000000205858723c */ /* 0x000fe20000081054 */
[----:B------:R-:W-:Y:S04]  /*1f2c0*/  LDS R101, [R31+0x51880] ;  /* 0x051880001f657984 */ /* 0x000fe80000000800 */
[----:B------:R-:W3:Y:S04]  /*1f2d0*/  LDS R103, [R31+0x51c80] ;  /* 0x051c80001f677984 */ /* 0x000ee80000000800 */
[----:B------:R-:W-:Y:S04]  /*1f2e0*/  LDS R84, [R28+0x51880] ;  /* 0x051880001c547984 */ /* 0x000fe80000000800 */
[----:B------:R-:W-:Y:S04]  /*1f2f0*/  LDS R86, [R28+0x51c80] ;  /* 0x051c80001c567984 */ /* 0x000fe80000000800 */
[----:B------:R-:W-:Y:S04]  /*1f300*/  LDS R85, [R29+0x51880] ;  /* 0x051880001d557984 */ /* 0x000fe80000000800 */
[----:B------:R-:W4:Y:S01]  /*1f310*/  LDS R87, [R29+0x51c80] ;  /* 0x051c80001d577984 */ /* 0x000f220000000800 */
[C---:B-1----:R-:W-:Y:S03]  /*1f320*/  HMMA.1688.F32.TF32 R76, R124.reuse, R46, R76 ;  /* 0x0000002e7c4c723c */ /* 0x042fe6000008104c */
[----:B------:R-:W-:Y:S04]  /*1f330*/  LDS R36, [R30+0x52080] ;  /* 0x052080001e247984 */ /* 0x000fe80000000800 */
[----:B------:R-:W-:Y:S01]  /*1f340*/  LDS R37, [R31+0x52080] ;  /* 0x052080001f257984 */ /* 0x000fe20000000800 */
[C---:B------:R-:W-:Y:S03]  /*1f350*/  HMMA.1688.F32.TF32 R60, R124.reuse, R42, R60 ;  /* 0x0000002a7c3c723c */ /* 0x040fe6000008103c */
[----:B------:R-:W-:Y:S04]  /*1f360*/  LDS R32, [R28+0x52080] ;  /* 0x052080001c207984 */ /* 0x000fe80000000800 */
[----:B------:R-:W-:Y:S01]  /*1f370*/  LDS R33, [R29+0x52080] ;  /* 0x052080001d217984 */ /* 0x000fe20000000800 */
[C---:B------:R-:W-:Y:S08]  /*1f380*/  HMMA.1688.F32.TF32 R80, R124.reuse, R38, R80 ;  /* 0x000000267c50723c */ /* 0x040ff00000081050 */
[----:B------:R-:W-:Y:S01]  /*1f390*/  HMMA.1688.F32.TF32 R120, R124, R34, R120 ;  /* 0x000000227c78723c */ /* 0x000fe20000081078 */
[----:B------:R-:W-:Y:S04]  /*1f3a0*/  LDS R124, [R30+0x52000] ;  /* 0x052000001e7c7984 */ /* 0x000fe80000000800 */
[----:B------:R-:W-:Y:S03]  /*1f3b0*/  LDS R126, [R30+0x52400] ;  /* 0x052400001e7e7984 */ /* 0x000fe60000000800 */
[C---:B--2---:R-:W-:Y:S01]  /*1f3c0*/  HMMA.1688.F32.TF32 R64, R112.reuse, R46, R64 ;  /* 0x0000002e7040723c */ /* 0x044fe20000081040 */
[----:B------:R-:W-:Y:S04]  /*1f3d0*/  LDS R125, [R31+0x52000] ;  /* 0x052000001f7d7984 */ /* 0x000fe80000000800 */
[----:B------:R-:W-:Y:S03]  /*1f3e0*/  LDS R127, [R31+0x52400] ;  /* 0x052400001f7f7984 */ /* 0x000fe60000000800 */
[C---:B------:R-:W-:Y:S08]  /*1f3f0*/  HMMA.1688.F32.TF32 R48, R112.reuse, R42, R48 ;  /* 0x0000002a7030723c */ /* 0x040ff00000081030 */
[C---:B------:R-:W-:Y:S08]  /*1f400*/  HMMA.1688.F32.TF32 R116, R112.reuse, R38, R116 ;  /* 0x000000267074723c */ /* 0x040ff00000081074 */
[----:B------:R-:W-:Y:S01]  /*1f410*/  HMMA.1688.F32.TF32 R108, R112, R34, R108 ;  /* 0x00000022706c723c */ /* 0x000fe2000008106c */
[----:B------:R-:W1:Y:S07]  /*1f420*/  LDSM.16.M88.4 R112, [R5+0x80] ;  /* 0x000080000570783b */ /* 0x000e6e0000000200 */
[C---:B---3--:R-:W-:Y:S08]  /*1f430*/  HMMA.1688.F32.TF32 R68, R100.reuse, R46, R68 ;  /* 0x0000002e6444723c */ /* 0x048ff00000081044 */
[C---:B------:R-:W-:Y:S08]  /*1f440*/  HMMA.1688.F32.TF32 R56, R100.reuse, R42, R56 ;  /* 0x0000002a6438723c */ /* 0x040ff00000081038 */
[C---:B------:R-:W-:Y:S08]  /*1f450*/  HMMA.1688.F32.TF32 R104, R100.reuse, R38, R104 ;  /* 0x000000266468723c */ /* 0x040ff00000081068 */
[----:B------:R-:W-:Y:S01]  /*1f460*/  HMMA.1688.F32.TF32 R96, R100, R34, R96 ;  /* 0x000000226460723c */ /* 0x000fe20000081060 */
[----:B------:R-:W2:Y:S07]  /*1f470*/  LDSM.16.M88.4 R100, [R5+0x4080] ;  /* 0x004080000564783b */ /* 0x000eae0000000200 */
[C---:B----4-:R-:W-:Y:S01]  /*1f480*/  HMMA.1688.F32.TF32 R72, R84.reuse, R46, R72 ;  /* 0x0000002e5448723c */ /* 0x050fe20000081048 */
[----:B------:R-:W3:Y:S07]  /*1f490*/  LDSM.16.M88.4 R44, [R5+0x8080] ;  /* 0x00808000052c783b */ /* 0x000eee0000000200 */
[C---:B------:R-:W-:Y:S01]  /*1f4a0*/  HMMA.1688.F32.TF32 R52, R84.reuse, R42, R52 ;  /* 0x0000002a5434723c */ /* 0x040fe20000081034 */
[----:B------:R-:W4:Y:S07]  /*1f4b0*/  LDSM.16.M88.4 R40, [R5+0xc080] ;  /* 0x00c080000528783b */ /* 0x000f2e0000000200 */
[C---:B------:R-:W-:Y:S01]  /*1f4c0*/  HMMA.1688.F32.TF32 R92, R84.reuse, R38, R92 ;  /* 0x00000026545c723c */ /* 0x040fe2000008105c */
[----:B------:R-:W-:Y:S04]  /*1f4d0*/  LDS R38, [R30+0x52480] ;  /* 0x052480001e267984 */ /* 0x000fe80000000800 */
[----:B------:R-:W-:Y:S03]  /*1f4e0*/  LDS R39, [R31+0x52480] ;  /* 0x052480001f277984 */ /* 0x000fe60000000800 */
[----:B------:R-:W-:Y:S01]  /*1f4f0*/  HMMA.1688.F32.TF32 R88, R84, R34, R88 ;  /* 0x000000225458723c */ /* 0x000fe20000081058 */
[----:B------:R-:W-:Y:S04]  /*1f500*/  LDS R84, [R28+0x52000] ;  /* 0x052000001c547984 */ /* 0x000fe80000000800 */
[----:B------:R-:W-:Y:S04]  /*1f510*/  LDS R86, [R28+0x52400] ;  /* 0x052400001c567984 */ /* 0x000fe80000000800 */
[----:B------:R-:W-:Y:S04]  /*1f520*/  LDS R85, [R29+0x52000] ;  /* 0x052000001d557984 */ /* 0x000fe80000000800 */
[----:B------:R-:W5:Y:S04]  /*1f530*/  LDS R87, [R29+0x52400] ;  /* 0x052400001d577984 */ /* 0x000f680000000800 */
[----:B------:R-:W-:Y:S04]  /*1f540*/  LDS R34, [R28+0x52480] ;  /* 0x052480001c227984 */ /* 0x000fe80000000800 */
[----:B------:R-:W5:Y:S01]  /*1f550*/  LDS R35, [R29+0x52480] ;  /* 0x052480001d237984 */ /* 0x000f620000000800 */
[C---:B-1----:R-:W-:Y:S08]  /*1f560*/  HMMA.1688.F32.TF32 R76, R124.reuse, R112, R76 ;  /* 0x000000707c4c723c */ /* 0x042ff0000008104c */
[C---:B--2---:R-:W-:Y:S08]  /*1f570*/  HMMA.1688.F32.TF32 R60, R124.reuse, R100, R60 ;  /* 0x000000647c3c723c */ /* 0x044ff0000008103c */
[C---:B---3--:R-:W-:Y:S08]  /*1f580*/  HMMA.1688.F32.TF32 R80, R124.reuse, R44, R80 ;  /* 0x0000002c7c50723c */ /* 0x048ff00000081050 */
[----:B----4-:R-:W-:Y:S01]  /*1f590*/  HMMA.1688.F32.TF32 R120, R124, R40, R120 ;  /* 0x000000287c78723c */ /* 0x010fe20000081078 */
[----:B------:R-:W-:Y:S04]  /*1f5a0*/  LDS R124, [R30+0x52800] ;  /* 0x052800001e7c7984 */ /* 0x000fe80000000800 */
[----:B------:R-:W-:Y:S03]  /*1f5b0*/  LDS R126, [R30+0x52c00] ;  /* 0x052c00001e7e7984 */ /* 0x000fe60000000800 */
[C---:B-----5:R-:W-:Y:S01]  /*1f5c0*/  HMMA.1688.F32.TF32 R64, R84.reuse, R112, R64 ;  /* 0x000000705440723c */ /* 0x060fe20000081040 */
[----:B------:R-:W-:Y:S04]  /*1f5d0*/  LDS R125, [R31+0x52800] ;  /* 0x052800001f7d7984 */ /* 0x000fe80000000800 */
[----:B------:R-:W1:Y:S03]  /*1f5e0*/  LDS R127, [R31+0x52c00] ;  /* 0x052c00001f7f7984 */ /* 0x000e660000000800 */
[C---:B------:R-:W-:Y:S08]  /*1f5f0*/  HMMA.1688.F32.TF32 R48, R84.reuse, R100, R48 ;  /* 0x000000645430723c */ /* 0x040ff00000081030 */
[C---:B------:R-:W-:Y:S08]  /*1f600*/  HMMA.1688.F32.TF32 R116, R84.reuse, R44, R116 ;  /* 0x0000002c5474723c */ /* 0x040ff00000081074 */
[----:B------:R-:W-:Y:S01]  /*1f610*/  HMMA.1688.F32.TF32 R108, R84, R40, R108 ;  /* 0x00000028546c723c */ /* 0x000fe2000008106c */
[----:B------:R-:W-:Y:S04]  /*1f620*/  LDS R84, [R28+0x52800] ;  /* 0x052800001c547984 */ /* 0x000fe80000000800 */
[----:B------:R-:W-:Y:S03]  /*1f630*/  LDS R86, [R28+0x52c00] ;  /* 0x052c00001c567984 */ /* 0x000fe60000000800 */
[C---:B------:R-:W-:Y:S01]  /*1f640*/  HMMA.1688.F32.TF32 R68, R36.reuse, R112, R68 ;  /* 0x000000702444723c */ /* 0x040fe20000081044 */
[----:B------:R-:W-:Y:S04]  /*1f650*/  LDS R85, [R29+0x52800] ;  /* 0x052800001d557984 */ /* 0x000fe80000000800 */
[----:B------:R-:W2:Y:S03]  /*1f660*/  LDS R87, [R29+0x52c00] ;  /* 0x052c00001d577984 */ /* 0x000ea60000000800 */
[C---:B------:R-:W-:Y:S08]  /*1f670*/  HMMA.1688.F32.TF32 R56, R36.reuse, R100, R56 ;  /* 0x000000642438723c */ /* 0x040ff00000081038 */
        /* <DEDUP_REMOVED lines=8> */
[C---:B------:R-:W-:Y:S01]  /*1f700*/  HMMA.1688.F32.TF32 R92, R32.reuse, R44, R92 ;  /* 0x0000002c205c723c */ /* 0x040fe2000008105c */
[----:B------:R-:W-:Y:S04]  /*1f710*/  LDS R44, [R28+0x53000] ;  /* 0x053000001c2c7984 */ /* 0x000fe80000000800 */
[----:B------:R-:W-:Y:S03]  /*1f720*/  LDS R45, [R29+0x53000] ;  /* 0x053000001d2d7984 */ /* 0x000fe60000000800 */
[----:B------:R-:W-:Y:S01]  /*1f730*/  HMMA.1688.F32.TF32 R88, R32, R40, R88 ;  /* 0x000000282058723c */ /* 0x000fe20000081058 */
[----:B------:R-:W-:Y:S04]  /*1f740*/  LDS R32, [R28+0x52880] ;  /* 0x052880001c207984 */ /* 0x000fe80000000800 */
[----:B------:R-:W-:Y:S04]  /*1f750*/  LDS R34, [R28+0x52c80] ;  /* 0x052c80001c227984 */ /* 0x000fe80000000800 */
[----:B------:R-:W-:Y:S04]  /*1f760*/  LDS R33, [R29+0x52880] ;  /* 0x052880001d217984 */ /* 0x000fe80000000800 */
[----:B------:R-:W4:Y:S01]  /*1f770*/  LDS R35, [R29+0x52c80] ;  /* 0x052c80001d237984 */ /* 0x000f220000000800 */
[C---:B-1----:R-:W-:Y:S03]  /*1f780*/  HMMA.1688.F32.TF32 R76, R124.reuse, R114, R76 ;  /* 0x000000727c4c723c */ /* 0x042fe6000008104c */
[----:B------:R-:W-:Y:S04]  /*1f790*/  LDS R40, [R30+0x53080] ;  /* 0x053080001e287984 */ /* 0x000fe80000000800 */
[----:B------:R-:W-:Y:S01]  /*1f7a0*/  LDS R41, [R31+0x53080] ;  /* 0x053080001f297984 */ /* 0x000fe20000000800 */
[C---:B------:R-:W-:Y:S08]  /*1f7b0*/  HMMA.1688.F32.TF32 R60, R124.reuse, R102, R60 ;  /* 0x000000667c3c723c */ /* 0x040ff0000008103c */
        /* <DEDUP_REMOVED lines=10> */
[----:B------:R-:W-:Y:S07]  /*1f860*/  LDSM.16.M88.4 R84, [R6+0x8080] ;  /* 0x008080000654783b */ /* 0x000fee0000000200 */
[C---:B---3--:R-:W-:Y:S08]  /*1f870*/  HMMA.1688.F32.TF32 R68, R36.reuse, R114, R68 ;  /* 0x000000722444723c */ /* 0x048ff00000081044 */
[C---:B------:R-:W-:Y:S08]  /*1f880*/  HMMA.1688.F32.TF32 R56, R36.reuse, R102, R56 ;  /* 0x000000662438723c */ /* 0x040ff00000081038 */
[C---:B------:R-:W-:Y:S08]  /*1f890*/  HMMA.1688.F32.TF32 R104, R36.reuse, R46, R104 ;  /* 0x0000002e2468723c */ /* 0x040ff00000081068 */
[----:B------:R-:W-:Y:S01]  /*1f8a0*/  HMMA.1688.F32.TF32 R96, R36, R42, R96 ;  /* 0x0000002a2460723c */ /* 0x000fe20000081060 */
[----:B------:R-:W-:Y:S07]  /*1f8b0*/  LDSM.16.M88.4 R36, [R6+0xc080] ;  /* 0x00c080000624783b */ /* 0x000fee0000000200 */
[C---:B----4-:R-:W-:Y:S01]  /*1f8c0*/  HMMA.1688.F32.TF32 R72, R32.reuse, R114, R72 ;  /* 0x000000722048723c */ /* 0x050fe20000081048 */
[----:B------:R-:W1:Y:S07]  /*1f8d0*/  LDSM.16.M88.4 R112, [R6+0x80] ;  /* 0x000080000670783b */ /* 0x000e6e0000000200 */
[C---:B------:R-:W-:Y:S01]  /*1f8e0*/  HMMA.1688.F32.TF32 R52, R32.reuse, R102, R52 ;  /* 0x000000662034723c */ /* 0x040fe20000081034 */
[----:B------:R-:W2:Y:S07]  /*1f8f0*/  LDSM.16.M88.4 R100, [R6+0x4080] ;  /* 0x004080000664783b */ /* 0x000eae0000000200 */
[C---:B------:R-:W-:Y:S01]  /*1f900*/  HMMA.1688.F32.TF32 R92, R32.reuse, R46, R92 ;  /* 0x0000002e205c723c */ /* 0x040fe2000008105c */
[----:B------:R-:W-:Y:S04]  /*1f910*/  LDS R46, [R28+0x53400] ;  /* 0x053400001c2e7984 */ /* 0x000fe80000000800 */
[----:B------:R-:W3:Y:S03]  /*1f920*/  LDS R47, [R29+0x53400] ;  /* 0x053400001d2f7984 */ /* 0x000ee60000000800 */
[----:B------:R-:W-:Y:S01]  /*1f930*/  HMMA.1688.F32.TF32 R88, R32, R42, R88 ;  /* 0x0000002a2058723c */ /* 0x000fe20000081058 */
[----:B------:R-:W-:Y:S04]  /*1f940*/  LDS R42, [R30+0x53480] ;  /* 0x053480001e2a7984 */ /* 0x000fe80000000800 */
[----:B------:R-:W4:Y:S04]  /*1f950*/  LDS R43, [R31+0x53480] ;  /* 0x053480001f2b7984 */ /* 0x000f280000000800 */
[----:B------:R-:W-:Y:S04]  /*1f960*/  LDS R32, [R28+0x53080] ;  /* 0x053080001c207984 */ /* 0x000fe80000000800 */
[----:B------:R-:W-:Y:S04]  /*1f970*/  LDS R34, [R28+0x53480] ;  /* 0x053480001c227984 */ /* 0x000fe80000000800 */
[----:B------:R-:W-:Y:S04]  /*1f980*/  LDS R33, [R29+0x53080] ;  /* 0x053080001d217984 */ /* 0x000fe80000000800 */
[----:B------:R-:W5:Y:S01]  /*1f990*/  LDS R35, [R29+0x53480] ;  /* 0x053480001d237984 */ /* 0x000f620000000800 */
[C---:B-1----:R-:W-:Y:S08]  /*1f9a0*/  HMMA.1688.F32.TF32 R76, R124.reuse, R112, R76 ;  /* 0x000000707c4c723c */ /* 0x042ff0000008104c */
[C---:B--2---:R-:W-:Y:S08]  /*1f9b0*/  HMMA.1688.F32.TF32 R60, R124.reuse, R100, R60 ;  /* 0x000000647c3c723c */ /* 0x044ff0000008103c */
[C---:B------:R-:W-:Y:S08]  /*1f9c0*/  HMMA.1688.F32.TF32 R80, R124.reuse, R84, R80 ;  /* 0x000000547c50723c */ /* 0x040ff00000081050 */
[----:B------:R-:W-:Y:S01]  /*1f9d0*/  HMMA.1688.F32.TF32 R120, R124, R36, R120 ;  /* 0x000000247c78723c */ /* 0x000fe20000081078 */
[----:B------:R-:W-:Y:S04]  /*1f9e0*/  LDS R124, [R30+0x53800] ;  /* 0x053800001e7c7984 */ /* 0x000fe80000000800 */
[----:B------:R-:W-:Y:S03]  /*1f9f0*/  LDS R126, [R30+0x53c00] ;  /* 0x053c00001e7e7984 */ /* 0x000fe60000000800 */
[C---:B---3--:R-:W-:Y:S01]  /*1fa00*/  HMMA.1688.F32.TF32 R64, R44.reuse, R112, R64 ;  /* 0x000000702c40723c */ /* 0x048fe20000081040 */
[----:B------:R-:W-:Y:S04]  /*1fa10*/  LDS R125, [R31+0x53800] ;  /* 0x053800001f7d7984 */ /* 0x000fe80000000800 */
[----:B------:R-:W1:Y:S03]  /*1fa20*/  LDS R127, [R31+0x53c00] ;  /* 0x053c00001f7f7984 */ /* 0x000e660000000800 */
[C---:B------:R-:W-:Y:S08]  /*1fa30*/  HMMA.1688.F32.TF32 R48, R44.reuse, R100, R48 ;  /* 0x000000642c30723c */ /* 0x040ff00000081030 */
[C---:B------:R-:W-:Y:S08]  /*1fa40*/  HMMA.1688.F32.TF32 R116, R44.reuse, R84, R116 ;  /* 0x000000542c74723c */ /* 0x040ff00000081074 */
[----:B------:R-:W-:Y:S01]  /*1fa50*/  HMMA.1688.F32.TF32 R108, R44, R36, R108 ;  /* 0x000000242c6c723c */ /* 0x000fe2000008106c */
[----:B------:R-:W-:Y:S04]  /*1fa60*/  LDS R44, [R28+0x53800] ;  /* 0x053800001c2c7984 */ /* 0x000fe80000000800 */
[----:B------:R-:W-:Y:S03]  /*1fa70*/  LDS R46, [R28+0x53c00] ;  /* 0x053c00001c2e7984 */ /* 0x000fe60000000800 */
[C---:B----4-:R-:W-:Y:S01]  /*1fa80*/  HMMA.1688.F32.TF32 R68, R40.reuse, R112, R68 ;  /* 0x000000702844723c */ /* 0x050fe20000081044 */
[----:B------:R-:W-:Y:S04]  /*1fa90*/  LDS R45, [R29+0x53800] ;  /* 0x053800001d2d7984 */ /* 0x000fe80000000800 */
[----:B------:R-:W2:Y:S03]  /*1faa0*/  LDS R47, [R29+0x53c00] ;  /* 0x053c00001d2f7984 */ /* 0x000ea60000000800 */
[C---:B------:R-:W-:Y:S08]  /*1fab0*/  HMMA.1688.F32.TF32 R56, R40.reuse, R100, R56 ;  /* 0x000000642838723c */ /* 0x040ff00000081038 */
[C---:B------:R-:W-:Y:S08]  /*1fac0*/  HMMA.1688.F32.TF32 R104, R40.reuse, R84, R104 ;  /* 0x000000542868723c */ /* 0x040ff00000081068 */
[----:B------:R-:W-:Y:S01]  /*1fad0*/  HMMA.1688.F32.TF32 R96, R40, R36, R96 ;  /* 0x000000242860723c */ /* 0x000fe20000081060 */
[----:B------:R-:W-:Y:S04]  /*1fae0*/  LDS R40, [R30+0x53880] ;  /* 0x053880001e287984 */ /* 0x000fe80000000800 */
[----:B------:R-:W-:Y:S03]  /*1faf0*/  LDS R42, [R30+0x53c80] ;  /* 0x053c80001e2a7984 */ /* 0x000fe60000000800 */
[C---:B-----5:R-:W-:Y:S01]  /*1fb00*/  HMMA.1688.F32.TF32 R72, R32.reuse, R112, R72 ;  /* 0x000000702048723c */ /* 0x060fe20000081048 */
        /* <DEDUP_REMOVED lines=138> */
[C---:B------:R-:W-:Y:S01]  /*203b0*/  HMMA.1688.F32.TF32 R52, R32.reuse, R100, R52 ;  /* 0x000000642034723c */ /* 0x040fe20000081034 */
[----:B------:R-:W-:Y:S04]  /*203c0*/  LDS R100, [R28+0x56800] ;  /* 0x056800001c647984 */ /* 0x000fe80000000800 */
[----:B------:R-:W-:Y:S03]  /*203d0*/  LDS R101, [R29+0x56800] ;  /* 0x056800001d657984 */ /* 0x000fe60000000800 */
        /* <DEDUP_REMOVED lines=14> */
[----:B------:R-:W-:Y:S07]  /*204c0*/  LDSM.16.M88.4 R124, [R5+0xc180] ;  /* 0x00c18000057c783b */ /* 0x000fee0000000200 */
[C---:B--2---:R-:W-:Y:S08]  /*204d0*/  HMMA.1688.F32.TF32 R64, R44.reuse, R114, R64 ;  /* 0x000000722c40723c */ /* 0x044ff00000081040 */
        /* <DEDUP_REMOVED lines=8> */
[----:B------:R-:W-:Y:S07]  /*20560*/  LDSM.16.M88.4 R40, [R5+0x8180] ;  /* 0x008180000528783b */ /* 0x000fee0000000200 */
[C---:B----4-:R-:W-:Y:S01]  /*20570*/  HMMA.1688.F32.TF32 R72, R32.reuse, R114, R72 ;  /* 0x000000722048723c */ /* 0x050fe20000081048 */
[----:B------:R-:W2:Y:S07]  /*20580*/  LDSM.16.M88.4 R112, [R5+0x180] ;  /* 0x000180000570783b */ /* 0x000eae0000000200 */
[C---:B------:R-:W-:Y:S01]  /*20590*/  HMMA.1688.F32.TF32 R92, R32.reuse, R86, R92 ;  /* 0x00000056205c723c */ /* 0x040fe2000008105c */
[----:B------:R-:W-:Y:S04]  /*205a0*/  LDS R86, [R28+0x56400] ;  /* 0x056400001c567984 */ /* 0x000fe80000000800 */
[----:B------:R-:W3:Y:S03]  /*205b0*/  LDS R87, [R29+0x56400] ;  /* 0x056400001d577984 */ /* 0x000ee60000000800 */
[C---:B------:R-:W-:Y:S01]  /*205c0*/  HMMA.1688.F32.TF32 R88, R32.reuse, R38, R88 ;  /* 0x000000262058723c */ /* 0x040fe20000081058 */
[----:B------:R-:W-:Y:S04]  /*205d0*/  LDS R38, [R30+0x56480] ;  /* 0x056480001e267984 */ /* 0x000fe80000000800 */
[----:B------:R-:W4:Y:S03]  /*205e0*/  LDS R39, [R31+0x56480] ;  /* 0x056480001f277984 */ /* 0x000f260000000800 */
[----:B------:R-:W-:Y:S01]  /*205f0*/  HMMA.1688.F32.TF32 R52, R32, R102, R52 ;  /* 0x000000662034723c */ /* 0x000fe20000081034 */
[----:B------:R-:W-:Y:S04]  /*20600*/  LDS R32, [R28+0x56080] ;  /* 0x056080001c207984 */ /* 0x000fe80000000800 */
[----:B------:R-:W-:Y:S04]  /*20610*/  LDS R34, [R28+0x56480] ;  /* 0x056480001c227984 */ /* 0x000fe80000000800 */
[----:B------:R-:W-:Y:S04]  /*20620*/  LDS R33, [R29+0x56080] ;  /* 0x056080001d217984 */ /* 0x000fe80000000800 */
[----:B------:R-:W5:Y:S01]  /*20630*/  LDS R35, [R29+0x56480] ;  /* 0x056480001d237984 */ /* 0x000f620000000800 */
[C---:B-1----:R-:W-:Y:S03]  /*20640*/  HMMA.1688.F32.TF32 R60, R128.reuse, R44, R60 ;  /* 0x0000002c803c723c */ /* 0x042fe6000008103c */
[----:B------:R-:W-:Y:S04]  /*20650*/  LDS R102, [R28+0x56c00] ;  /* 0x056c00001c667984 */ /* 0x000fe80000000800 */
[----:B------:R-:W-:Y:S01]  /*20660*/  LDS R103, [R29+0x56c00] ;  /* 0x056c00001d677984 */ /* 0x000fe20000000800 */
        /* <DEDUP_REMOVED lines=20> */
[----:B------:R-:W-:Y:S04]  /*207b0*/  LDS R38, [R28+0x56c80] ;  /* 0x056c80001c267984 */ /* 0x000fe80000000800 */
[----:B------:R-:W-:Y:S04]  /*207c0*/  LDS R37, [R29+0x56880] ;  /* 0x056880001d257984 */ /* 0x000fe80000000800 */
[----:B------:R-:W3:Y:S01]  /*207d0*/  LDS R39, [R29+0x56c80] ;  /* 0x056c80001d277984 */ /* 0x000ee20000000800 */
[C---:B-----5:R-:W-:Y:S08]  /*207e0*/  HMMA.1688.F32.TF32 R72, R32.reuse, R112, R72 ;  /* 0x000000702048723c */ /* 0x060ff00000081048 */
[C---:B------:R-:W-:Y:S01]  /*207f0*/  HMMA.1688.F32.TF32 R52, R32.reuse, R44, R52 ;  /* 0x0000002c2034723c */ /* 0x040fe20000081034 */
[----:B------:R-:W-:Y:S04]  /*20800*/  LDS R44, [R28+0x57080] ;  /* 0x057080001c2c7984 */ /* 0x000fe80000000800 */
[----:B------:R-:W-:Y:S03]  /*20810*/  LDS R45, [R29+0x57080] ;  /* 0x057080001d2d7984 */ /* 0x000fe60000000800 */
[C---:B------:R-:W-:Y:S01]  /*20820*/  HMMA.1688.F32.TF32 R92, R32.reuse, R40, R92 ;  /* 0x00000028205c723c */ /* 0x040fe2000008105c */
[----:B------:R-:W-:Y:S04]  /*20830*/  LDS R40, [R28+0x57000] ;  /* 0x057000001c287984 */ /* 0x000fe80000000800 */
[----:B------:R-:W-:Y:S03]  /*20840*/  LDS R41, [R29+0x57000] ;  /* 0x057000001d297984 */ /* 0x000fe60000000800 */
[----:B------:R-:W-:Y:S01]  /*20850*/  HMMA.1688.F32.TF32 R88, R32, R124, R88 ;  /* 0x0000007c2058723c */ /* 0x000fe20000081058 */
[----:B------:R-:W-:Y:S04]  /*20860*/  LDSM.16.M88.4 R32, [R6+0x8180] ;  /* 0x008180000620783b */ /* 0x000fe80000000200 */
[----:B------:R-:W-:Y:S03]  /*20870*/  LDS R124, [R28+0x57800] ;  /* 0x057800001c7c7984 */ /* 0x000fe60000000800 */
[-C--:B-1----:R-:W-:Y:S01]  /*20880*/  HMMA.1688.F32.TF32 R76, R128, R114.reuse, R76 ;  /* 0x00000072804c723c */ /* 0x082fe2000008104c */
[----:B------:R-:W-:Y:S01]  /*20890*/  UIMAD UR6, UR4, -0x80, UR7 ;  /* 0xffffff80040678a4 */ /* 0x000fe2000f8e0207 */
[----:B------:R-:W-:Y:S06]  /*208a0*/  LDS R125, [R29+0x57800] ;  /* 0x057800001d7d7984 */ /* 0x000fec0000000800 */
[-C--:B------:R-:W-:Y:S08]  /*208b0*/  HMMA.1688.F32.TF32 R64, R100, R114.reuse, R64 ;  /* 0x000000726440723c */ /* 0x080ff00000081040 */
[----:B--2---:R-:W-:Y:S08]  /*208c0*/  HMMA.1688.F32.TF32 R68, R84, R114, R68 ;  /* 0x000000725444723c */ /* 0x004ff00000081044 */
[C---:B------:R-:W-:Y:S08]  /*208d0*/  HMMA.1688.F32.TF32 R48, R100.reuse, R46, R48 ;  /* 0x0000002e6430723c */ /* 0x040ff00000081030 */
[C---:B------:R-:W-:Y:S08]  /*208e0*/  HMMA.1688.F32.TF32 R116, R100.reuse, R42, R116 ;  /* 0x0000002a6474723c */ /* 0x040ff00000081074 */
[----:B------:R-:W-:Y:S01]  /*208f0*/  HMMA.1688.F32.TF32 R108, R100, R126, R108 ;  /* 0x0000007e646c723c */ /* 0x000fe2000008106c */
[----:B------:R-:W-:Y:S07]  /*20900*/  LDSM.16.M88.4 R100, [R6+0x4180] ;  /* 0x004180000664783b */ /* 0x000fee0000000200 */
[C---:B------:R-:W-:Y:S08]  /*20910*/  HMMA.1688.F32.TF32 R56, R84.reuse, R46, R56 ;  /* 0x0000002e5438723c */ /* 0x040ff00000081038 */
[C---:B------:R-:W-:Y:S08]  /*20920*/  HMMA.1688.F32.TF32 R104, R84.reuse, R42, R104 ;  /* 0x0000002a5468723c */ /* 0x040ff00000081068 */
[----:B------:R-:W-:Y:S01]  /*20930*/  HMMA.1688.F32.TF32 R96, R84, R126, R96 ;  /* 0x0000007e5460723c */ /* 0x000fe20000081060 */
[----:B------:R-:W-:Y:S07]  /*20940*/  LDSM.16.M88.4 R84, [R6+0x180] ;  /* 0x000180000654783b */ /* 0x000fee0000000200 */
[C---:B---3--:R-:W-:Y:S01]  /*20950*/  HMMA.1688.F32.TF32 R112, R36.reuse, R114, R72 ;  /* 0x000000722470723c */ /* 0x048fe20000081048 */
[----:B------:R1:W-:Y:S07]  /*20960*/  LDSM.16.M88.4 R72, [R6+0xc180] ;  /* 0x00c180000648783b */ /* 0x0003ee0000000200 */
[C---:B------:R-:W-:Y:S01]  /*20970*/  HMMA.1688.F32.TF32 R52, R36.reuse, R46, R52 ;  /* 0x0000002e2434723c */ /* 0x040fe20000081034 */
[----:B-1----:R-:W2:Y:S07]  /*20980*/  LDL.LU R6, [R1+0x3c4] ;  /* 0x0003c40001067983 */ /* 0x002eae0000300800 */
[C---:B------:R-:W-:Y:S08]  /*20990*/  HMMA.1688.F32.TF32 R92, R36.reuse, R42, R92 ;  /* 0x0000002a245c723c */ /* 0x040ff0000008105c */
[----:B------:R-:W-:Y:S01]  /*209a0*/  HMMA.1688.F32.TF32 R88, R36, R126, R88 ;  /* 0x0000007e2458723c */ /* 0x000fe20000081058 */
[----:B------:R-:W-:Y:S04]  /*209b0*/  LDS R36, [R30+0x57080] ;  /* 0x057080001e247984 */ /* 0x000fe80000000800 */
[----:B------:R-:W-:Y:S03]  /*209c0*/  LDS R38, [R30+0x57480] ;  /* 0x057480001e267984 */ /* 0x000fe60000000800 */
[C---:B------:R-:W-:Y:S01]  /*209d0*/  HMMA.1688.F32.TF32 R60, R128.reuse, R46, R60 ;  /* 0x0000002e803c723c */ /* 0x040fe2000008103c */
[----:B------:R-:W-:Y:S04]  /*209e0*/  LDS R37, [R31+0x57080] ;  /* 0x057080001f257984 */ /* 0x000fe80000000800 */
[----:B------:R-:W1:Y:S03]  /*209f0*/  LDS R39, [R31+0x57480] ;  /* 0x057480001f277984 */ /* 0x000e660000000800 */
[C---:B------:R-:W-:Y:S01]  /*20a00*/  HMMA.1688.F32.TF32 R80, R128.reuse, R42, R80 ;  /* 0x0000002a8050723c */ /* 0x040fe20000081050 */
[----:B------:R-:W-:Y:S04]  /*20a10*/  LDS R42, [R28+0x57400] ;  /* 0x057400001c2a7984 */ /* 0x000fe80000000800 */
[----:B------:R-:W-:Y:S03]  /*20a20*/  LDS R43, [R29+0x57400] ;  /* 0x057400001d2b7984 */ /* 0x000fe60000000800 */
[----:B------:R-:W-:Y:S01]  /*20a30*/  HMMA.1688.F32.TF32 R120, R128, R126, R120 ;  /* 0x0000007e8078723c */ /* 0x000fe20000081078 */
[----:B------:R-:W-:Y:S04]  /*20a40*/  LDS R128, [R30+0x57000] ;  /* 0x057000001e807984 */ /* 0x000fe80000000800 */
[----:B------:R-:W-:Y:S04]  /*20a50*/  LDS R130, [R30+0x57400] ;  /* 0x057400001e827984 */ /* 0x000fe80000000800 */
[----:B------:R-:W-:Y:S04]  /*20a60*/  LDS R129, [R31+0x57000] ;  /* 0x057000001f817984 */ /* 0x000fe80000000800 */
[----:B------:R-:W3:Y:S04]  /*20a70*/  LDS R131, [R31+0x57400] ;  /* 0x057400001f837984 */ /* 0x000ee80000000800 */
[----:B------:R-:W-:Y:S04]  /*20a80*/  LDS R46, [R28+0x57480] ;  /* 0x057480001c2e7984 */ /* 0x000fe80000000800 */
[----:B------:R-:W4:Y:S04]  /*20a90*/  LDS R47, [R29+0x57480] ;  /* 0x057480001d2f7984 */ /* 0x000f280000000800 */
[----:B------:R-:W-:Y:S01]  /*20aa0*/  LDS R126, [R28+0x57c00] ;  /* 0x057c00001c7e7984 */ /* 0x000fe20000000800 */
[----:B-1----:R-:W-:Y:S01]  /*20ab0*/  HMMA.1688.F32.TF32 R68, R36, R84, R68 ;  /* 0x000000542444723c */ /* 0x002fe20000081044 */
[----:B------:R-:W-:-:S02]  /*20ac0*/  ISETP.GE.AND P1, PT, R3, UR6, PT ;  /* 0x0000000603007c0c */ /* 0x000fc4000bf26270 */
[----:B------:R-:W-:Y:S05]  /*20ad0*/  LDS R127, [R29+0x57c00] ;  /* 0x057c00001d7f7984 */ /* 0x000fea0000000800 */
[C---:B------:R-:W-:Y:S08]  /*20ae0*/  HMMA.1688.F32.TF32 R56, R36.reuse, R100, R56 ;  /* 0x000000642438723c */ /* 0x040ff00000081038 */
[C---:B------:R-:W-:Y:S08]  /*20af0*/  HMMA.1688.F32.TF32 R104, R36.reuse, R32, R104 ;  /* 0x000000202468723c */ /* 0x040ff00000081068 */
[----:B------:R-:W-:Y:S01]  /*20b00*/  HMMA.1688.F32.TF32 R96, R36, R72, R96 ;  /* 0x000000482460723c */ /* 0x000fe20000081060 */
[----:B------:R-:W-:Y:S04]  /*20b10*/  LDS R36, [R28+0x57880] ;  /* 0x057880001c247984 */ /* 0x000fe80000000800 */
[----:B------:R1:W-:Y:S03]  /*20b20*/  LDS R38, [R28+0x57c80] ;  /* 0x057c80001c267984 */ /* 0x0003e60000000800 */
[-C--:B---3--:R-:W-:Y:S01]  /*20b30*/  HMMA.1688.F32.TF32 R60, R128, R100.reuse, R60 ;  /* 0x00000064803c723c */ /* 0x088fe2000008103c */
[----:B------:R-:W-:Y:S04]  /*20b40*/  LDS R37, [R29+0x57880] ;  /* 0x057880001d257984 */ /* 0x000fe80000000800 */
[----:B-1----:R-:W3:Y:S03]  /*20b50*/  LDL.LU R28, [R1+0x3bc] ;  /* 0x0003bc00011c7983 */ /* 0x002ee60000300800 */
[-C--:B------:R-:W-:Y:S01]  /*20b60*/  HMMA.1688.F32.TF32 R48, R40, R100.reuse, R48 ;  /* 0x000000642830723c */ /* 0x080fe20000081030 */
[----:B------:R-:W-:Y:S07]  /*20b70*/  LDS R39, [R29+0x57c80] ;  /* 0x057c80001d277984 */ /* 0x000fee0000000800 */
[----:B----4-:R-:W-:Y:S01]  /*20b80*/  HMMA.1688.F32.TF32 R52, R44, R100, R52 ;  /* 0x000000642c34723c */ /* 0x010fe20000081034 */
[----:B------:R-:W4:Y:S04]  /*20b90*/  LDL.LU R100, [R1+0x3ac] ;  /* 0x0003ac0001647983 */ /* 0x000f280000300800 */
[----:B------:R-:W5:Y:S03]  /*20ba0*/  LDL.LU R101, [R1+0x3b8] ;  /* 0x0003b80001657983 */ /* 0x000f660000300800 */
[C---:B------:R-:W-:Y:S08]  /*20bb0*/  HMMA.1688.F32.TF32 R76, R128.reuse, R84, R76 ;  /* 0x00000054804c723c */ /* 0x040ff0000008104c */
[C---:B------:R-:W-:Y:S08]  /*20bc0*/  HMMA.1688.F32.TF32 R80, R128.reuse, R32, R80 ;  /* 0x000000208050723c */ /* 0x040ff00000081050 */
[----:B------:R-:W-:Y:S01]  /*20bd0*/  HMMA.1688.F32.TF32 R120, R128, R72, R120 ;  /* 0x000000488078723c */ /* 0x000fe20000081078 */
[----:B------:R-:W-:Y:S04]  /*20be0*/  LDS R128, [R30+0x57800] ;  /* 0x057800001e807984 */ /* 0x000fe80000000800 */
[----:B------:R-:W-:Y:S03]  /*20bf0*/  LDS R130, [R30+0x57c00] ;  /* 0x057c00001e827984 */ /* 0x000fe60000000800 */
[C---:B------:R-:W-:Y:S01]  /*20c00*/  HMMA.1688.F32.TF32 R64, R40.reuse, R84, R64 ;  /* 0x000000542840723c */ /* 0x040fe20000081040 */
[----:B------:R-:W-:Y:S04]  /*20c10*/  LDS R129, [R31+0x57800] ;  /* 0x057800001f817984 */ /* 0x000fe80000000800 */
[----:B------:R-:W-:Y:S03]  /*20c20*/  LDS R131, [R31+0x57c00] ;  /* 0x057c00001f837984 */ /* 0x000fe60000000800 */
[C---:B------:R-:W-:Y:S08]  /*20c30*/  HMMA.1688.F32.TF32 R116, R40.reuse, R32, R116 ;  /* 0x000000202874723c */ /* 0x040ff00000081074 */
[----:B------:R-:W-:Y:S01]  /*20c40*/  HMMA.1688.F32.TF32 R108, R40, R72, R108 ;  /* 0x00000048286c723c */ /* 0x000fe2000008106c */
[----:B------:R-:W-:Y:S04]  /*20c50*/  LDS R40, [R30+0x57880] ;  /* 0x057880001e287984 */ /* 0x000fe80000000800 */
[----:B------:R1:W-:Y:S03]  /*20c60*/  LDS R42, [R30+0x57c80] ;  /* 0x057c80001e2a7984 */ /* 0x0003e60000000800 */
[----:B------:R-:W-:Y:S01]  /*20c70*/  HMMA.1688.F32.TF32 R92, R44, R32, R92 ;  /* 0x000000202c5c723c */ /* 0x000fe2000008105c */
[----:B------:R-:W-:Y:S01]  /*20c80*/  LDS R41, [R31+0x57880] ;  /* 0x057880001f297984 */ /* 0x000fe20000000800 */
[----:B-1----:R-:W-:-:S03]  /*20c90*/  IMAD.MOV.U32 R30, RZ, RZ, 0x7f ;  /* 0x0000007fff1e7424 */ /* 0x002fc600078e00ff */
[----:B------:R1:W2:Y:S02]  /*20ca0*/  LDS R43, [R31+0x57c80] ;  /* 0x057c80001f2b7984 */ /* 0x0002a40000000800 */
[----:B------:R-:W-:Y:S02]  /*20cb0*/  IADD3 R30, R30, c[0x0][0x180], RZ ;  /* 0x000060001e1e7a10 */ /* 0x000fe40007ffe0ff */
[----:B------:R-:W4:Y:S02]  /*20cc0*/  LDL.LU R32, [R1+0x39c] ;  /* 0x00039c0001207983 */ /* 0x000f240000300800 */
[----:B------:R-:W-:Y:S02]  /*20cd0*/  SHF.R.S32.HI R5, RZ, 0x1f, R30 ;  /* 0x0000001fff057819 */ /* 0x000fe4000001141e */
[----:B-1----:R-:W4:Y:S02]  /*20ce0*/  LDL.LU R31, [R1+0x3a8] ;  /* 0x0003a800011f7983 */ /* 0x002f240000300800 */
[----:B------:R-:W-:-:S02]  /*20cf0*/  LEA.HI R5, R5, R30, RZ, 0x7 ;  /* 0x0000001e05057211 */ /* 0x000fc400078f38ff */
[----:B------:R-:W4:Y:S02]  /*20d00*/  LDL.LU R30, [R1+0x398] ;  /* 0x00039800011e7983 */ /* 0x000f240000300800 */
[----:B------:R-:W-:-:S04]  /*20d10*/  SHF.R.S32.HI R5, RZ, 0x7, R5 ;  /* 0x00000007ff057819 */ /* 0x000fc80000011405 */
[----:B------:R-:W-:Y:S02]  /*20d20*/  IADD3 R5, R5, -0x5, RZ ;  /* 0xfffffffb05057810 */ /* 0x000fe40007ffe0ff */
[----:B------:R-:W-:Y:S02]  /*20d30*/  LOP3.LUT R29, R3, 0x4, RZ, 0xfc, !PT ;  /* 0x00000004031d7812 */ /* 0x000fe400078efcff */
[----:B------:R-:W-:Y:S02]  /*20d40*/  ISETP.LE.AND P0, PT, R5, UR4, PT ;  /* 0x0000000405007c0c */ /* 0x000fe4000bf03270 */
[----:B------:R-:W-:Y:S01]  /*20d50*/  SEL R5, RZ, 0x4, P1 ;  /* 0x00000004ff057807 */ /* 0x000fe20000800000 */
[----:B------:R-:W-:Y:S01]  /*20d60*/  UIADD3 UR8, UR8, 0x1, URZ ;  /* 0x0000000108087890 */ /* 0x000fe2000fffe03f */
[----:B------:R-:W-:Y:S02]  /*20d70*/  ISETP.GE.AND P1, PT, R29, UR6, PT ;  /* 0x000000061d007c0c */ /* 0x000fe4000bf26270 */
[----:B------:R-:W-:Y:S01]  /*20d80*/  SEL R5, R5, RZ, !P0 ;  /* 0x000000ff05057207 */ /* 0x000fe20004000000 */
[----:B------:R-:W-:-:S03]  /*20d90*/  UISETP.GT.AND UP0, UPT, UR8, 0x4, UPT ;  /* 0x000000040800788c */ /* 0x000fc6000bf04270 */
[----:B------:R-:W-:Y:S02]  /*20da0*/  ISETP.NE.U32.AND P2, PT, R5, RZ, PT ;  /* 0x000000ff0500720c */ /* 0x000fe40003f45070 */
[----:B------:R-:W-:Y:S01]  /*20db0*/  SEL R5, RZ, 0x4, P1 ;  /* 0x00000004ff057807 */ /* 0x000fe20000800000 */
[----:B------:R-:W-:-:S03]  /*20dc0*/  USEL UR8, UR8, URZ, !UP0 ;  /* 0x0000003f08087287 */ /* 0x000fc6000c000000 */
[----:B------:R-:W-:-:S04]  /*20dd0*/  SEL R5, R5, RZ, !P0 ;  /* 0x000000ff05057207 */ /* 0x000fc80004000000 */
[----:B------:R-:W-:Y:S01]  /*20de0*/  ISETP.NE.U32.AND P1, PT, R5, RZ, PT ;  /* 0x000000ff0500720c */ /* 0x000fe20003f25070 */
[----:B------:R-:W-:-:S04]  /*20df0*/  IMAD.U32 R5, RZ, RZ, UR8 ;  /* 0x00000008ff057e24 */ /* 0x000fc8000f8e00ff */
[----:B------:R-:W-:Y:S01]  /*20e00*/  IMAD R5, R5, 0x8000, R2 ;  /* 0x0000800005057824 */ /* 0x000fe200078e0202 */
[----:B--2---:R-:W-:-:S05]  /*20e10*/  IADD3 R6, P3, R6, UR14, RZ ;  /* 0x0000000e06067c10 */ /* 0x004fca000ff7e0ff */
[----:B------:R-:W-:Y:S01]  /*20e20*/  STL [R1+0x3c4], R6 ;  /* 0x0003c40601007387 */ /* 0x000fe20000100800 */
[----:B---3--:R-:W-:-:S05]  /*20e30*/  IADD3.X R28, R28, UR9, RZ, P3, !PT ;  /* 0x000000091c1c7c10 */ /* 0x008fca0009ffe4ff */
[----:B------:R-:W-:Y:S01]  /*20e40*/  IMAD.MOV.U32 R29, RZ, RZ, R28 ;  /* 0x000000ffff1d7224 */ /* 0x000fe200078e001c */
[----:B-----5:R-:W-:-:S05]  /*20e50*/  IADD3 R101, P4, R101, UR14, RZ ;  /* 0x0000000e65657c10 */ /* 0x020fca000ff9e0ff */
[----:B------:R-:W-:Y:S01]  /*20e60*/  STL [R1+0x3b8], R101 ;  /* 0x0003b86501007387 */ /* 0x000fe20000100800 */
[----:B----4-:R-:W-:-:S03]  /*20e70*/  IADD3.X R100, R100, UR9, RZ, P4, !PT ;  /* 0x0000000964647c10 */ /* 0x010fc6000a7fe4ff */
[----:B------:R1:W-:Y:S02]  /*20e80*/  STL [R1+0x3bc], R28 ;  /* 0x0003bc1c01007387 */ /* 0x0003e40000100800 */
[----:B-1----:R-:W-:Y:S02]  /*20e90*/  IMAD.MOV.U32 R28, RZ, RZ, R6 ;  /* 0x000000ffff1c7224 */ /* 0x002fe400078e0006 */
[----:B------:R-:W-:Y:S01]  /*20ea0*/  BAR.SYNC.DEFER_BLOCKING 0x0 ;  /* 0x0000000000007b1d */ /* 0x000fe20000010000 */
[----:B------:R-:W-:-:S05]  /*20eb0*/  LOP3.LUT R6, R3, 0x8, RZ, 0xfc, !PT ;  /* 0x0000000803067812 */ /* 0x000fca00078efcff */
[----:B------:R-:W-:Y:S01]  /*20ec0*/  @!PT LDS RZ, [RZ] ;  /* 0x00000000fffff984 */ /* 0x000fe20000000800 */
[----:B------:R-:W-:Y:S01]  /*20ed0*/  @!PT LDS RZ, [RZ] ;  /* 0x00000000fffff984 */ /* 0x000fe20000000800 */
[----:B------:R-:W-:Y:S01]  /*20ee0*/  @!PT LDS RZ, [RZ] ;  /* 0x00000000fffff984 */ /* 0x000fe20000000800 */
[----:B------:R1:W-:Y:S02]  /*20ef0*/  LDGSTS.E [R5+0x50000], [R28.64], P2 ;  /* 0x500000001c057fae */ /* 0x0003e4000912184c */
[----:B-1----:R-:W-:Y:S02]  /*20f00*/  IMAD.MOV.U32 R28, RZ, RZ, R101 ;  /* 0x000000ffff1c7224 */ /* 0x002fe400078e0065 */
[----:B------:R-:W-:-:S05]  /*20f10*/  IMAD.MOV.U32 R29, RZ, RZ, R100 ;  /* 0x000000ffff1d7224 */ /* 0x000fca00078e0064 */
[----:B------:R1:W-:Y:S01]  /*20f20*/  LDGSTS.E [R5+0x50400], [R28.64], P1 ;  /* 0x504000001c057fae */ /* 0x0003e2000892184c */
[----:B------:R-:W-:Y:S02]  /*20f30*/  ISETP.GE.AND P1, PT, R6, UR6, PT ;  /* 0x0000000606007c0c */ /* 0x000fe4000bf26270 */
[----:B------:R-:W-:Y:S02]  /*20f40*/  LOP3.LUT R101, R3, 0xc, RZ, 0xfc, !PT ;  /* 0x0000000c03657812 */ /* 0x000fe400078efcff */
[----:B------:R-:W-:Y:S02]  /*20f50*/  SEL R6, RZ, 0x4, P1 ;  /* 0x00000004ff067807 */ /* 0x000fe40000800000 */
[----:B------:R-:W-:Y:S02]  /*20f60*/  ISETP.GE.AND P1, PT, R101, UR6, PT ;  /* 0x0000000665007c0c */ /* 0x000fe4000bf26270 */
[----:B------:R-:W-:-:S04]  /*20f70*/  SEL R6, R6, RZ, !P0 ;  /* 0x000000ff06067207 */ /* 0x000fc80004000000 */
[----:B------:R-:W-:Y:S02]  /*20f80*/  ISETP.NE.U32.AND P2, PT, R6, RZ, PT ;  /* 0x000000ff0600720c */ /* 0x000fe40003f45070 */
[----:B------:R-:W-:Y:S02]  /*20f90*/  SEL R6, RZ, 0x4, P1 ;  /* 0x00000004ff067807 */ /* 0x000fe40000800000 */
[----:B------:R-:W-:Y:S02]  /*20fa0*/  IADD3 R31, P3, R31, UR14, RZ ;  /* 0x0000000e1f1f7c10 */ /* 0x000fe4000ff7e0ff */
[----:B------:R-:W-:Y:S02]  /*20fb0*/  SEL R6, R6, RZ, !P0 ;  /* 0x000000ff06067207 */ /* 0x000fe40004000000 */
[----:B------:R-:W-:Y:S02]  /*20fc0*/  IADD3.X R32, R32, UR9, RZ, P3, !PT ;  /* 0x0000000920207c10 */ /* 0x000fe40009ffe4ff */
[----:B------:R-:W-:-:S02]  /*20fd0*/  ISETP.NE.U32.AND P1, PT, R6, RZ, PT ;  /* 0x000000ff0600720c */ /* 0x000fc40003f25070 */
[----:B------:R-:W-:Y:S01]  /*20fe0*/  IADD3 R30, P4, R30, UR14, RZ ;  /* 0x0000000e1e1e7c10 */ /* 0x000fe2000ff9e0ff */
[----:B-1----:R-:W-:Y:S01]  /*20ff0*/  IMAD.MOV.U32 R28, RZ, RZ, R31 ;  /* 0x000000ffff1c7224 */ /* 0x002fe200078e001f */
[----:B------:R-:W-:Y:S01]  /*21000*/  STL [R1+0x3ac], R100 ;  /* 0x0003ac6401007387 */ /* 0x000fe20000100800 */
[----:B------:R-:W-:Y:S01]  /*21010*/  IMAD.MOV.U32 R29, RZ, RZ, R32 ;  /* 0x000000ffff1d7224 */ /* 0x000fe200078e0020 */
[----:B------:R-:W-:Y:S01]  /*21020*/  IADD3.X R7, R7, UR9, RZ, P4, !PT ;  /* 0x0000000907077c10 */ /* 0x000fe2000a7fe4ff */
[----:B------:R-:W-:Y:S01]  /*21030*/  IMAD.MOV.U32 R6, RZ, RZ, R30 ;  /* 0x000000ffff067224 */ /* 0x000fe200078e001e */
[----:B------:R1:W-:Y:S04]  /*21040*/  STL [R1+0x3a8], R31 ;  /* 0x0003a81f01007387 */ /* 0x0003e80000100800 */
[----:B------:R2:W-:Y:S04]  /*21050*/  LDGSTS.E [R5+0x50800], [R28.64], P2 ;  /* 0x508000001c057fae */ /* 0x0005e8000912184c */
[----:B------:R3:W-:Y:S01]  /*21060*/  LDGSTS.E [R5+0x50c00], [R6.64], P1 ;  /* 0x50c0000006057fae */ /* 0x0007e2000892184c */
[----:B-1----:R-:W-:-:S04]  /*21070*/  LOP3.LUT R31, R3, 0x10, RZ, 0xfc, !PT ;  /* 0x00000010031f7812 */ /* 0x002fc800078efcff */
[----:B------:R-:W-:Y:S01]  /*21080*/  ISETP.GE.AND P1, PT, R31, UR6, PT ;  /* 0x000000061f007c0c */ /* 0x000fe2000bf26270 */
[----:B------:R-:W-:Y:S04]  /*21090*/  STL [R1+0x39c], R32 ;  /* 0x00039c2001007387 */ /* 0x000fe80000100800 */
[----:B------:R1:W-:Y:S01]  /*210a0*/  STL [R1+0x398], R30 ;  /* 0x0003981e01007387 */ /* 0x0003e20000100800 */
[----:B---3--:R-:W-:Y:S02]  /*210b0*/  SEL R6, RZ, 0x4, P1 ;  /* 0x00000004ff067807 */ /* 0x008fe40000800000 */
[----:B------:R-:W-:Y:S01]  /*210c0*/  IADD3 R10, P3, R10, UR14, RZ ;  /* 0x0000000e0a0a7c10 */ /* 0x000fe2000ff7e0ff */
[----:B------:R-:W3:Y:S01]  /*210d0*/  LDL.LU R33, [R1+0x3c0] ;  /* 0x0003c00001217983 */ /* 0x000ee20000300800 */
[----:B------:R-:W-:-:S02]  /*210e0*/  SEL R6, R6, RZ, !P0 ;  /* 0x000000ff06067207 */ /* 0x000fc40004000000 */
[----:B-1----:R-:W-:Y:S02]  /*210f0*/  LOP3.LUT R30, R3, 0x14, RZ, 0xfc, !PT ;  /* 0x00000014031e7812 */ /* 0x002fe400078efcff */
[----:B------:R-:W-:Y:S01]  /*21100*/  IADD3 R12, P4, R12, UR14, RZ ;  /* 0x0000000e0c0c7c10 */ /* 0x000fe2000ff9e0ff */
[----:B--2---:R-:W-:Y:S01]  /*21110*/  IMAD.MOV.U32 R28, RZ, RZ, R10 ;  /* 0x000000ffff1c7224 */ /* 0x004fe200078e000a */
[----:B------:R-:W-:Y:S01]  /*21120*/  ISETP.GE.AND P1, PT, R30, UR6, PT ;  /* 0x000000061e007c0c */ /* 0x000fe2000bf26270 */
[----:B------:R-:W-:Y:S01]  /*21130*/  HMMA.1688.F32.TF32 R68, R40, R86, R68 ;  /* 0x000000562844723c */ /* 0x000fe20000081044 */
[----:B------:R-:W-:Y:S01]  /*21140*/  ISETP.NE.U32.AND P2, PT, R6, RZ, PT ;  /* 0x000000ff0600720c */ /* 0x000fe20003f45070 */
[----:B------:R-:W2:Y:S01]  /*21150*/  LDL.LU R32, [R1+0x3b0] ;  /* 0x0003b00001207983 */ /* 0x000ea20000300800 */
[----:B------:R-:W-:-:S04]  /*21160*/  SEL R6, RZ, 0x4, P1 ;  /* 0x00000004ff067807 */ /* 0x000fc80000800000 */
[----:B------:R-:W-:Y:S02]  /*21170*/  SEL R6, R6, RZ, !P0 ;  /* 0x000000ff06067207 */ /* 0x000fe40004000000 */
[----:B------:R-:W-:Y:S02]  /*21180*/  IADD3.X R16, R16, UR9, RZ, P3, !PT ;  /* 0x0000000910107c10 */ /* 0x000fe40009ffe4ff */
[----:B------:R-:W-:Y:S02]  /*21190*/  ISETP.NE.U32.AND P1, PT, R6, RZ, PT ;  /* 0x000000ff0600720c */ /* 0x000fe40003f25070 */
[----:B------:R-:W-:Y:S01]  /*211a0*/  IADD3.X R13, R13, UR9, RZ, P4, !PT ;  /* 0x000000090d0d7c10 */ /* 0x000fe2000a7fe4ff */
[----:B------:R-:W-:Y:S01]  /*211b0*/  IMAD.MOV.U32 R29, RZ, RZ, R16 ;  /* 0x000000ffff1d7224 */ /* 0x000fe200078e0010 */
[----:B------:R-:W-:-:S04]  /*211c0*/  LOP3.LUT R31, R3, 0x18, RZ, 0xfc, !PT ;  /* 0x00000018031f7812 */ /* 0x000fc800078efcff */
[----:B------:R1:W-:Y:S05]  /*211d0*/  LDGSTS.E [R5+0x51000], [R28.64], P2 ;  /* 0x510000001c057fae */ /* 0x0003ea000912184c */
[----:B------:R4:W-:Y:S01]  /*211e0*/  LDGSTS.E [R5+0x51400], [R12.64], P1 ;  /* 0x514000000c057fae */ /* 0x0009e2000892184c */
[----:B------:R-:W-:Y:S02]  /*211f0*/  ISETP.GE.AND P1, PT, R31, UR6, PT ;  /* 0x000000061f007c0c */ /* 0x000fe4000bf26270 */
[----:B------:R-:W-:Y:S02]  /*21200*/  LOP3.LUT R30, R3, 0x1c, RZ, 0xfc, !PT ;  /* 0x0000001c031e7812 */ /* 0x000fe400078efcff */
[----:B------:R-:W-:-:S02]  /*21210*/  SEL R6, RZ, 0x4, P1 ;  /* 0x00000004ff067807 */ /* 0x000fc40000800000 */
        /* <DEDUP_REMOVED lines=9> */
[----:B-1----:R-:W-:Y:S02]  /*212b0*/  IMAD.MOV.U32 R28, RZ, RZ, R17 ;  /* 0x000000ffff1c7224 */ /* 0x002fe400078e0011 */
[----:B------:R-:W-:Y:S01]  /*212c0*/  IMAD.MOV.U32 R29, RZ, RZ, R24 ;  /* 0x000000ffff1d7224 */ /* 0x000fe200078e0018 */
[----:B------:R-:W-:Y:S02]  /*212d0*/  IADD3.X R21, R21, UR9, RZ, P4, !PT ;  /* 0x0000000915157c10 */ /* 0x000fe4000a7fe4ff */
[----:B------:R-:W-:Y:S02]  /*212e0*/  LOP3.LUT R31, R3, 0x20, RZ, 0xfc, !PT ;  /* 0x00000020031f7812 */ /* 0x000fe400078efcff */
[----:B------:R1:W-:Y:S04]  /*212f0*/  LDGSTS.E [R5+0x51800], [R28.64], P2 ;  /* 0x518000001c057fae */ /* 0x0003e8000912184c */
[----:B------:R4:W-:Y:S01]  /*21300*/  LDGSTS.E [R5+0x51c00], [R20.64], P1 ;  /* 0x51c0000014057fae */ /* 0x0009e2000892184c */
[----:B------:R-:W-:-:S02]  /*21310*/  ISETP.GE.AND P1, PT, R31, UR6, PT ;  /* 0x000000061f007c0c */ /* 0x000fc4000bf26270 */
[----:B------:R-:W-:Y:S02]  /*21320*/  LOP3.LUT R30, R3, 0x24, RZ, 0xfc, !PT ;  /* 0x00000024031e7812 */ /* 0x000fe400078efcff */
[----:B------:R-:W-:Y:S02]  /*21330*/  SEL R6, RZ, 0x4, P1 ;  /* 0x00000004ff067807 */ /* 0x000fe40000800000 */
[----:B------:R-:W-:Y:S02]  /*21340*/  ISETP.GE.AND P1, PT, R30, UR6, PT ;  /* 0x000000061e007c0c */ /* 0x000fe4000bf26270 */
[----:B------:R-:W-:Y:S02]  /*21350*/  SEL R6, R6, RZ, !P0 ;  /* 0x000000ff06067207 */ /* 0x000fe40004000000 */
[----:B------:R-:W-:Y:S02]  /*21360*/  IADD3 R25, P3, R25, UR14, RZ ;  /* 0x0000000e19197c10 */ /* 0x000fe4000ff7e0ff */
[----:B------:R-:W-:-:S02]  /*21370*/  ISETP.NE.U32.AND P2, PT, R6, RZ, PT ;  /* 0x000000ff0600720c */ /* 0x000fc40003f45070 */
[----:B------:R-:W-:Y:S02]  /*21380*/  SEL R6, RZ, 0x4, P1 ;  /* 0x00000004ff067807 */ /* 0x000fe40000800000 */
[----:B------:R-:W-:Y:S02]  /*21390*/  IADD3.X R27, R27, UR9, RZ, P3, !PT ;  /* 0x000000091b1b7c10 */ /* 0x000fe40009ffe4ff */
[----:B------:R-:W-:Y:S02]  /*213a0*/  SEL R6, R6, RZ, !P0 ;  /* 0x000000ff06067207 */ /* 0x000fe40004000000 */
[----:B------:R-:W-:Y:S02]  /*213b0*/  IADD3 R135, P4, R135, UR14, RZ ;  /* 0x0000000e87877c10 */ /* 0x000fe4000ff9e0ff */
[----:B------:R-:W-:Y:S01]  /*213c0*/  ISETP.NE.U32.AND P1, PT, R6, RZ, PT ;  /* 0x000000ff0600720c */ /* 0x000fe20003f25070 */
[----:B-1----:R-:W-:Y:S01]  /*213d0*/  IMAD.MOV.U32 R28, RZ, RZ, R25 ;  /* 0x000000ffff1c7224 */ /* 0x002fe200078e0019 */
[----:B------:R-:W-:Y:S01]  /*213e0*/  IADD3.X R134, R134, UR9, RZ, P4, !PT ;  /* 0x0000000986867c10 */ /* 0x000fe2000a7fe4ff */
[----:B------:R-:W-:Y:S01]  /*213f0*/  IMAD.MOV.U32 R29, RZ, RZ, R27 ;  /* 0x000000ffff1d7224 */ /* 0x000fe200078e001b */
[----:B------:R-:W-:-:S04]  /*21400*/  LOP3.LUT R31, R3, 0x28, RZ, 0xfc, !PT ;  /* 0x00000028031f7812 */ /* 0x000fc800078efcff */
[----:B------:R1:W-:Y:S01]  /*21410*/  LDGSTS.E [R5+0x52000], [R28.64], P2 ;  /* 0x520000001c057fae */ /* 0x0003e2000912184c */
[----:B------:R-:W-:Y:S01]  /*21420*/  LOP3.LUT R30, R3, 0x2c, RZ, 0xfc, !PT ;  /* 0x0000002c031e7812 */ /* 0x000fe200078efcff */
[----:B-1----:R-:W-:Y:S02]  /*21430*/  IMAD.MOV.U32 R28, RZ, RZ, R135 ;  /* 0x000000ffff1c7224 */ /* 0x002fe400078e0087 */
[----:B------:R-:W-:-:S05]  /*21440*/  IMAD.MOV.U32 R29, RZ, RZ, R134 ;  /* 0x000000ffff1d7224 */ /* 0x000fca00078e0086 */
[----:B------:R1:W-:Y:S01]  /*21450*/  LDGSTS.E [R5+0x52400], [R28.64], P1 ;  /* 0x524000001c057fae */ /* 0x0003e2000892184c */
[----:B------:R-:W-:-:S04]  /*21460*/  ISETP.GE.AND P1, PT, R31, UR6, PT ;  /* 0x000000061f007c0c */ /* 0x000fc8000bf26270 */
[----:B------:R-:W-:Y:S02]  /*21470*/  SEL R6, RZ, 0x4, P1 ;  /* 0x00000004ff067807 */ /* 0x000fe40000800000 */
[----:B------:R-:W-:Y:S02]  /*21480*/  ISETP.GE.AND P1, PT, R30, UR6, PT ;  /* 0x000000061e007c0c */ /* 0x000fe4000bf26270 */
[----:B------:R-:W-:Y:S02]  /*21490*/  SEL R6, R6, RZ, !P0 ;  /* 0x000000ff06067207 */ /* 0x000fe40004000000 */
[----:B------:R-:W-:Y:S02]  /*214a0*/  IADD3 R139, P3, R139, UR14, RZ ;  /* 0x0000000e8b8b7c10 */ /* 0x000fe4000ff7e0ff */
[----:B------:R-:W-:Y:S02]  /*214b0*/  ISETP.NE.U32.AND P2, PT, R6, RZ, PT ;  /* 0x000000ff0600720c */ /* 0x000fe40003f45070 */
[----:B------:R-:W-:-:S02]  /*214c0*/  SEL R6, RZ, 0x4, P1 ;  /* 0x00000004ff067807 */ /* 0x000fc40000800000 */
        /* <DEDUP_REMOVED lines=174> */
[----:B------:R-:W-:Y:S01]  /*21fb0*/  SEL R6, RZ, 0x4, P1 ;  /* 0x00000004ff067807 */ /* 0x000fe20000800000 */
[----:B------:R-:W-:Y:S01]  /*21fc0*/  HMMA.1688.F32.TF32 R56, R40, R102, R56 ;  /* 0x000000662838723c */ /* 0x000fe20000081038 */
[----:B------:R-:W-:Y:S02]  /*21fd0*/  ISETP.GE.AND P1, PT, R30, UR6, PT ;  /* 0x000000061e007c0c */ /* 0x000fe4000bf26270 */
[----:B------:R-:W-:-:S05]  /*21fe0*/  SEL R6, R6, RZ, !P0 ;  /* 0x000000ff06067207 */ /* 0x000fca0004000000 */
[----:B------:R-:W-:Y:S01]  /*21ff0*/  HMMA.1688.F32.TF32 R104, R40, R34, R104 ;  /* 0x000000222868723c */ /* 0x000fe20000081068 */
[----:B------:R-:W-:Y:S02]  /*22000*/  ISETP.NE.U32.AND P2, PT, R6, RZ, PT ;  /* 0x000000ff0600720c */ /* 0x000fe40003f45070 */
[----:B------:R-:W-:-:S05]  /*22010*/  SEL R6, RZ, 0x4, P1 ;  /* 0x00000004ff067807 */ /* 0x000fca0000800000 */
[----:B------:R-:W-:Y:S01]  /*22020*/  HMMA.1688.F32.TF32 R96, R40, R74, R96 ;  /* 0x0000004a2860723c */ /* 0x000fe20000081060 */
[----:B------:R-:W-:-:S07]  /*22030*/  IADD3 R211, P3, R211, UR14, RZ ;  /* 0x0000000ed3d37c10 */ /* 0x000fce000ff7e0ff */
[----:B------:R-:W-:Y:S01]  /*22040*/  HMMA.1688.F32.TF32 R80, R128, R34, R80 ;  /* 0x000000228050723c */ /* 0x000fe20000081050 */
[----:B------:R-:W-:-:S07]  /*22050*/  SEL R6, R6, RZ, !P0 ;  /* 0x000000ff06067207 */ /* 0x000fce0004000000 */
[----:B------:R-:W-:Y:S01]  /*22060*/  HMMA.1688.F32.TF32 R116, R124, R34, R116 ;  /* 0x000000227c74723c */ /* 0x000fe20000081074 */
[----:B------:R-:W-:-:S07]  /*22070*/  IADD3.X R210, R210, UR9, RZ, P3, !PT ;  /* 0x00000009d2d27c10 */ /* 0x000fce0009ffe4ff */
[----:B------:R-:W-:Y:S01]  /*22080*/  HMMA.1688.F32.TF32 R40, R36, R34, R92 ;  /* 0x000000222428723c */ /* 0x000fe2000008105c */
[----:B------:R-:W5:Y:S01]  /*22090*/  LDL.LU R35, [R1+0x3b4] ;  /* 0x0003b40001237983 */ /* 0x000f620000300800 */
[----:B------:R-:W-:Y:S02]  /*220a0*/  IADD3 R215, P4, R215, UR14, RZ ;  /* 0x0000000ed7d77c10 */ /* 0x000fe4000ff9e0ff */
[----:B------:R-:W-:Y:S01]  /*220b0*/  ISETP.NE.U32.AND P1, PT, R6, RZ, PT ;  /* 0x000000ff0600720c */ /* 0x000fe20003f25070 */
[----:B-1----:R-:W-:Y:S01]  /*220c0*/  IMAD.MOV.U32 R28, RZ, RZ, R211 ;  /* 0x000000ffff1c7224 */ /* 0x002fe200078e00d3 */
[----:B------:R-:W-:Y:S01]  /*220d0*/  IADD3.X R214, R214, UR9, RZ, P4, !PT ;  /* 0x00000009d6d67c10 */ /* 0x000fe2000a7fe4ff */
[----:B------:R-:W-:Y:S01]  /*220e0*/  IMAD.MOV.U32 R29, RZ, RZ, R210 ;  /* 0x000000ffff1d7224 */ /* 0x000fe200078e00d2 */
[----:B------:R-:W5:Y:S01]  /*220f0*/  LDL.LU R34, [R1+0x3a4] ;  /* 0x0003a40001227983 */ /* 0x000f620000300800 */
[----:B------:R-:W-:-:S03]  /*22100*/  LOP3.LUT R30, R3, 0x78, RZ, 0xfc, !PT ;  /* 0x00000078031e7812 */ /* 0x000fc600078efcff */
[----:B------:R1:W-:Y:S04]  /*22110*/  LDGSTS.E [R5+0x57000], [R28.64], P2 ;  /* 0x570000001c057fae */ /* 0x0003e8000912184c */
[----:B------:R-:W5:Y:S01]  /*22120*/  LDL.LU R31, [R1+0x394] ;  /* 0x00039400011f7983 */ /* 0x000f620000300800 */
[----:B-1----:R-:W-:Y:S02]  /*22130*/  IMAD.MOV.U32 R28, RZ, RZ, R215 ;  /* 0x000000ffff1c7224 */ /* 0x002fe400078e00d7 */
[----:B------:R-:W-:-:S05]  /*22140*/  IMAD.MOV.U32 R29, RZ, RZ, R214 ;  /* 0x000000ffff1d7224 */ /* 0x000fca00078e00d6 */
[----:B------:R1:W-:Y:S01]  /*22150*/  LDGSTS.E [R5+0x57400], [R28.64], P1 ;  /* 0x574000001c057fae */ /* 0x0003e2000892184c */
[----:B------:R-:W-:Y:S02]  /*22160*/  ISETP.GE.AND P1, PT, R30, UR6, PT ;  /* 0x000000061e007c0c */ /* 0x000fe4000bf26270 */
[----:B------:R-:W-:Y:S02]  /*22170*/  LOP3.LUT R30, R3, 0x7c, RZ, 0xfc, !PT ;  /* 0x0000007c031e7812 */ /* 0x000fe400078efcff */
[----:B------:R-:W-:Y:S02]  /*22180*/  SEL R6, RZ, 0x4, P1 ;  /* 0x00000004ff067807 */ /* 0x000fe40000800000 */
[----:B------:R-:W-:Y:S02]  /*22190*/  ISETP.GE.AND P1, PT, R30, UR6, PT ;  /* 0x000000061e007c0c */ /* 0x000fe4000bf26270 */
[----:B------:R-:W5:Y:S01]  /*221a0*/  LDL.LU R30, [R1+0x3a0] ;  /* 0x0003a000011e7983 */ /* 0x000f620000300800 */
[----:B------:R-:W-:-:S02]  /*221b0*/  SEL R6, R6, RZ, !P0 ;  /* 0x000000ff06067207 */ /* 0x000fc40004000000 */
[----:B------:R-:W-:Y:S02]  /*221c0*/  IADD3 R219, P3, R219, UR14, RZ ;  /* 0x0000000edbdb7c10 */ /* 0x000fe4000ff7e0ff */
[----:B------:R-:W-:Y:S02]  /*221d0*/  ISETP.NE.U32.AND P2, PT, R6, RZ, PT ;  /* 0x000000ff0600720c */ /* 0x000fe40003f45070 */
[----:B------:R-:W-:Y:S02]  /*221e0*/  SEL R6, RZ, 0x4, P1 ;  /* 0x00000004ff067807 */ /* 0x000fe40000800000 */
[----:B------:R-:W-:Y:S02]  /*221f0*/  IADD3.X R218, R218, UR9, RZ, P3, !PT ;  /* 0x00000009dada7c10 */ /* 0x000fe40009ffe4ff */
[----:B------:R-:W-:Y:S02]  /*22200*/  SEL R6, R6, RZ, !P0 ;  /* 0x000000ff06067207 */ /* 0x000fe40004000000 */
[----:B------:R-:W-:-:S02]  /*22210*/  IADD3 R223, P4, R223, UR14, RZ ;  /* 0x0000000edfdf7c10 */ /* 0x000fc4000ff9e0ff */
[----:B------:R-:W-:Y:S01]  /*22220*/  ISETP.NE.U32.AND P1, PT, R6, RZ, PT ;  /* 0x000000ff0600720c */ /* 0x000fe20003f25070 */
[----:B-1----:R-:W-:Y:S01]  /*22230*/  IMAD.MOV.U32 R28, RZ, RZ, R219 ;  /* 0x000000ffff1c7224 */ /* 0x002fe200078e00db */
[----:B------:R-:W-:Y:S01]  /*22240*/  IADD3.X R222, R222, UR9, RZ, P4, !PT ;  /* 0x00000009dede7c10 */ /* 0x000fe2000a7fe4ff */
[----:B------:R-:W-:Y:S01]  /*22250*/  IMAD.MOV.U32 R29, RZ, RZ, R218 ;  /* 0x000000ffff1d7224 */ /* 0x000fe200078e00da */
[C---:B------:R-:W-:Y:S04]  /*22260*/  HMMA.1688.F32.TF32 R112, R44.reuse, R84, R112 ;  /* 0x000000542c70723c */ /* 0x040fe80000081070 */
[----:B------:R1:W-:Y:S04]  /*22270*/  LDGSTS.E [R5+0x57800], [R28.64], P2 ;  /* 0x578000001c057fae */ /* 0x0003e8000912184c */
[----:B------:R-:W-:Y:S01]  /*22280*/  HMMA.1688.F32.TF32 R88, R44, R72, R88 ;  /* 0x000000482c58723c */ /* 0x000fe20000081058 */
[----:B-1----:R-:W-:-:S07]  /*22290*/  IMAD.MOV.U32 R28, RZ, RZ, R223 ;  /* 0x000000ffff1c7224 */ /* 0x002fce00078e00df */
[----:B------:R-:W-:Y:S01]  /*222a0*/  HMMA.1688.F32.TF32 R44, R36, R102, R52 ;  /* 0x00000066242c723c */ /* 0x000fe20000081034 */
[----:B------:R-:W-:-:S05]  /*222b0*/  IMAD.MOV.U32 R29, RZ, RZ, R222 ;  /* 0x000000ffff1d7224 */ /* 0x000fca00078e00de */
[----:B------:R4:W-:Y:S01]  /*222c0*/  LDGSTS.E [R5+0x57c00], [R28.64], P1 ;  /* 0x57c000001c057fae */ /* 0x0009e2000892184c */
[C---:B------:R-:W-:Y:S02]  /*222d0*/  LOP3.LUT R53, R3.reuse, 0x2, RZ, 0xfc, !PT ;  /* 0x0000000203357812 */ /* 0x040fe400078efcff */
[----:B------:R-:W-:Y:S02]  /*222e0*/  LOP3.LUT R52, R3, 0x6, RZ, 0xfc, !PT ;  /* 0x0000000603347812 */ /* 0x000fe400078efcff */
[----:B------:R-:W-:Y:S02]  /*222f0*/  ISETP.GE.AND P1, PT, R53, UR6, PT ;  /* 0x0000000635007c0c */ /* 0x000fe4000bf26270 */
[----:B------:R-:W-:Y:S02]  /*22300*/  ISETP.GE.AND P2, PT, R52, UR6, PT ;  /* 0x0000000634007c0c */ /* 0x000fe4000bf46270 */
[----:B------:R-:W-:Y:S02]  /*22310*/  SEL R6, RZ, 0x4, P1 ;  /* 0x00000004ff067807 */ /* 0x000fe40000800000 */
[----:B----4-:R-:W-:-:S02]  /*22320*/  SEL R5, RZ, 0x4, P2 ;  /* 0x00000004ff057807 */ /* 0x010fc40001000000 */
[----:B------:R-:W-:Y:S02]  /*22330*/  SEL R6, R6, RZ, !P0 ;  /* 0x000000ff06067207 */ /* 0x000fe40004000000 */
[----:B------:R-:W-:Y:S02]  /*22340*/  SEL R5, R5, RZ, !P0 ;  /* 0x000000ff05057207 */ /* 0x000fe40004000000 */
[----:B---3--:R-:W-:Y:S02]  /*22350*/  IADD3 R33, P3, R33, UR14, RZ ;  /* 0x0000000e21217c10 */ /* 0x008fe4000ff7e0ff */
[----:B------:R-:W-:Y:S02]  /*22360*/  ISETP.NE.U32.AND P1, PT, R6, RZ, PT ;  /* 0x000000ff0600720c */ /* 0x000fe40003f25070 */
[----:B------:R-:W-:Y:S01]  /*22370*/  ISETP.NE.U32.AND P2, PT, R5, RZ, PT ;  /* 0x000000ff0500720c */ /* 0x000fe20003f45070 */
[----:B------:R-:W-:Y:S01]  /*22380*/  IMAD.U32 R5, RZ, RZ, UR8 ;  /* 0x00000008ff057e24 */ /* 0x000fe2000f8e00ff */
[----:B------:R-:W-:Y:S01]  /*22390*/  LOP3.LUT R52, R2, 0x40, RZ, 0x3c, !PT ;  /* 0x0000004002347812 */ /* 0x000fe200078e3cff */
[----:B------:R-:W-:Y:S01]  /*223a0*/  IMAD.MOV.U32 R28, RZ, RZ, R33 ;  /* 0x000000ffff1c7224 */ /* 0x000fe200078e0021 */
[----:B------:R1:W-:Y:S03]  /*223b0*/  STL [R1+0x3c0], R33 ;  /* 0x0003c02101007387 */ /* 0x0003e60000100800 */
[----:B------:R-:W-:Y:S01]  /*223c0*/  IMAD R5, R5, 0x8000, R52 ;  /* 0x0000800005057824 */ /* 0x000fe200078e0234 */
[----:B--2---:R-:W-:-:S02]  /*223d0*/  IADD3 R32, P4, R32, UR14, RZ ;  /* 0x0000000e20207c10 */ /* 0x004fc4000ff9e0ff */
[----:B-1----:R-:W-:-:S03]  /*223e0*/  LOP3.LUT R33, R3, 0xa, RZ, 0xfc, !PT ;  /* 0x0000000a03217812 */ /* 0x002fc600078efcff */
[----:B------:R1:W-:Y:S01]  /*223f0*/  STL [R1+0x3b0], R32 ;  /* 0x0003b02001007387 */ /* 0x0003e20000100800 */
[----:B-----5:R-:W-:-:S05]  /*22400*/  IADD3.X R35, R35, UR9, RZ, P3, !PT ;  /* 0x0000000923237c10 */ /* 0x020fca0009ffe4ff */
[----:B------:R-:W-:Y:S01]  /*22410*/  IMAD.MOV.U32 R29, RZ, RZ, R35 ;  /* 0x000000ffff1d7224 */ /* 0x000fe200078e0023 */
[----:B------:R-:W-:-:S04]  /*22420*/  IADD3.X R34, R34, UR9, RZ, P4, !PT ;  /* 0x0000000922227c10 */ /* 0x000fc8000a7fe4ff */
[----:B------:R2:W-:Y:S01]  /*22430*/  LDGSTS.E [R5+0x50200], [R28.64], P1 ;  /* 0x502000001c057fae */ /* 0x0005e2000892184c */
[----:B------:R-:W-:-:S04]  /*22440*/  ISETP.GE.AND P1, PT, R33, UR6, PT ;  /* 0x0000000621007c0c */ /* 0x000fc8000bf26270 */
[----:B------:R-:W-:Y:S01]  /*22450*/  SEL R6, RZ, 0x4, P1 ;  /* 0x00000004ff067807 */ /* 0x000fe20000800000 */
[----:B--2---:R-:W-:Y:S01]  /*22460*/  IMAD.MOV.U32 R28, RZ, RZ, R32 ;  /* 0x000000ffff1c7224 */ /* 0x004fe200078e0020 */
[----:B-1----:R-:W-:Y:S01]  /*22470*/  LOP3.LUT R32, R3, 0xe, RZ, 0xfc, !PT ;  /* 0x0000000e03207812 */ /* 0x002fe200078efcff */
[----:B------:R-:W-:Y:S01]  /*22480*/  IMAD.MOV.U32 R29, RZ, RZ, R34 ;  /* 0x000000ffff1d7224 */ /* 0x000fe200078e0022 */
[----:B------:R-:W-:Y:S02]  /*22490*/  SEL R6, R6, RZ, !P0 ;  /* 0x000000ff06067207 */ /* 0x000fe40004000000 */
[----:B------:R-:W-:Y:S02]  /*224a0*/  ISETP.GE.AND P1, PT, R32, UR6, PT ;  /* 0x0000000620007c0c */ /* 0x000fe4000bf26270 */
[----:B------:R1:W-:Y:S01]  /*224b0*/  LDGSTS.E [R5+0x50600], [R28.64], P2 ;  /* 0x506000001c057fae */ /* 0x0003e2000912184c */
[----:B------:R-:W-:Y:S02]  /*224c0*/  ISETP.NE.U32.AND P2, PT, R6, RZ, PT ;  /* 0x000000ff0600720c */ /* 0x000fe40003f45070 */
[----:B------:R-:W-:-:S04]  /*224d0*/  SEL R6, RZ, 0x4, P1 ;  /* 0x00000004ff067807 */ /* 0x000fc80000800000 */
[----:B------:R-:W-:Y:S02]  /*224e0*/  SEL R6, R6, RZ, !P0 ;  /* 0x000000ff06067207 */ /* 0x000fe40004000000 */
[----:B------:R-:W-:Y:S02]  /*224f0*/  IADD3 R30, P3, R30, UR14, RZ ;  /* 0x0000000e1e1e7c10 */ /* 0x000fe4000ff7e0ff */
[----:B------:R-:W-:Y:S02]  /*22500*/  ISETP.NE.U32.AND P1, PT, R6, RZ, PT ;  /* 0x000000ff0600720c */ /* 0x000fe40003f25070 */
[----:B------:R-:W-:Y:S02]  /*22510*/  IADD3.X R31, R31, UR9, RZ, P3, !PT ;  /* 0x000000091f1f7c10 */ /* 0x000fe40009ffe4ff */
[----:B------:R-:W-:Y:S01]  /*22520*/  IADD3 R8, P4, R8, UR14, RZ ;  /* 0x0000000e08087c10 */ /* 0x000fe2000ff9e0ff */
[----:B------:R-:W-:Y:S01]  /*22530*/  STL [R1+0x3b4], R35 ;  /* 0x0003b42301007387 */ /* 0x000fe20000100800 */
[----:B-1----:R-:W-:-:S02]  /*22540*/  IMAD.MOV.U32 R28, RZ, RZ, R30 ;  /* 0x000000ffff1c7224 */ /* 0x002fc400078e001e */
[----:B------:R-:W-:Y:S01]  /*22550*/  IMAD.MOV.U32 R29, RZ, RZ, R31 ;  /* 0x000000ffff1d7224 */ /* 0x000fe200078e001f */
[----:B------:R-:W-:Y:S01]  /*22560*/  STL [R1+0x3a4], R34 ;  /* 0x0003a42201007387 */ /* 0x000fe20000100800 */
[----:B------:R-:W-:-:S03]  /*22570*/  IADD3.X R9, R9, UR9, RZ, P4, !PT ;  /* 0x0000000909097c10 */ /* 0x000fc6000a7fe4ff */
[----:B------:R-:W-:Y:S04]  /*22580*/  STL [R1+0x3a0], R30 ;  /* 0x0003a01e01007387 */ /* 0x000fe80000100800 */
[----:B------:R1:W-:Y:S04]  /*22590*/  STL [R1+0x394], R31 ;  /* 0x0003941f01007387 */ /* 0x0003e80000100800 */
[----:B------:R2:W-:Y:S04]  /*225a0*/  LDGSTS.E [R5+0x50a00], [R28.64], P2 ;  /* 0x50a000001c057fae */ /* 0x0005e8000912184c */
[----:B------:R3:W-:Y:S01]  /*225b0*/  LDGSTS.E [R5+0x50e00], [R8.64], P1 ;  /* 0x50e0000008057fae */ /* 0x0007e2000892184c */
[----:B-1----:R-:W-:-:S02]  /*225c0*/  LOP3.LUT R31, R3, 0x12, RZ, 0xfc, !PT ;  /* 0x00000012031f7812 */ /* 0x002fc400078efcff */
[----:B------:R-:W-:Y:S01]  /*225d0*/  LOP3.LUT R30, R3, 0x16, RZ, 0xfc, !PT ;  /* 0x00000016031e7812 */ /* 0x000fe200078efcff */
[----:B------:R-:W2:Y:S01]  /*225e0*/  LDL.LU R72, [R1+0x14] ;  /* 0x0000140001487983 */ /* 0x000ea20000300800 */
[----:B------:R-:W-:Y:S02]  /*225f0*/  ISETP.GE.AND P1, PT, R31, UR6, PT ;  /* 0x000000061f007c0c */ /* 0x000fe4000bf26270 */
[----:B------:R-:W-:Y:S01]  /*22600*/  IADD3 R11, P3, R11, UR14, RZ ;  /* 0x0000000e0b0b7c10 */ /* 0x000fe2000ff7e0ff */
[----:B------:R-:W5:Y:S01]  /*22610*/  LDL.LU R55, [R1+0x18] ;  /* 0x0000180001377983 */ /* 0x000f620000300800 */
[----:B------:R-:W-:Y:S02]  /*22620*/  SEL R6, RZ, 0x4, P1 ;  /* 0x00000004ff067807 */ /* 0x000fe40000800000 */
[----:B------:R-:W-:Y:S02]  /*22630*/  ISETP.GE.AND P1, PT, R30, UR6, PT ;  /* 0x000000061e007c0c */ /* 0x000fe4000bf26270 */
[----:B------:R-:W-:Y:S01]  /*22640*/  IADD3 R14, P4, R14, UR14, RZ ;  /* 0x0000000e0e0e7c10 */ /* 0x000fe2000ff9e0ff */
[----:B--2---:R-:W-:Y:S01]  /*22650*/  IMAD.MOV.U32 R28, RZ, RZ, R11 ;  /* 0x000000ffff1c7224 */ /* 0x004fe200078e000b */
[----:B------:R-:W-:Y:S01]  /*22660*/  SEL R6, R6, RZ, !P0 ;  /* 0x000000ff06067207 */ /* 0x000fe20004000000 */
[----:B------:R-:W2:Y:S03]  /*22670*/  LDL.LU R54, [R1+0x54] ;  /* 0x0000540001367983 */ /* 0x000ea60000300800 */
[----:B------:R-:W-:Y:S01]  /*22680*/  ISETP.NE.U32.AND P2, PT, R6, RZ, PT ;  /* 0x000000ff0600720c */ /* 0x000fe20003f45070 */
[----:B------:R-:W2:Y:S01]  /*22690*/  LDL.LU R53, [R1+0x58] ;  /* 0x0000580001357983 */ /* 0x000ea20000300800 */
[----:B------:R-:W-:-:S02]  /*226a0*/  SEL R6, RZ, 0x4, P1 ;  /* 0x00000004ff067807 */ /* 0x000fc40000800000 */
[----:B------:R-:W-:Y:S01]  /*226b0*/  IADD3.X R18, R18, UR9, RZ, P3, !PT ;  /* 0x0000000912127c10 */ /* 0x000fe20009ffe4ff */
[----:B------:R-:W2:Y:S01]  /*226c0*/  LDL.LU R52, [R1+0x94] ;  /* 0x0000940001347983 */ /* 0x000ea20000300800 */
[----:B------:R-:W-:Y:S02]  /*226d0*/  SEL R6, R6, RZ, !P0 ;  /* 0x000000ff06067207 */ /* 0x000fe40004000000 */
[----:B------:R-:W-:Y:S01]  /*226e0*/  IADD3.X R15, R15, UR9, RZ, P4, !PT ;  /* 0x000000090f0f7c10 */ /* 0x000fe2000a7fe4ff */
[----:B------:R-:W-:Y:S01]  /*226f0*/  IMAD.MOV.U32 R29, RZ, RZ, R18 ;  /* 0x000000ffff1d7224 */ /* 0x000fe200078e0012 */
[----:B------:R-:W-:Y:S01]  /*22700*/  ISETP.NE.U32.AND P1, PT, R6, RZ, PT ;  /* 0x000000ff0600720c */ /* 0x000fe20003f25070 */
[----:B------:R-:W2:Y:S01]  /*22710*/  LDL.LU R35, [R1+0x98] ;  /* 0x0000980001237983 */ /* 0x000ea20000300800 */
[----:B------:R-:W-:-:S03]  /*22720*/  LOP3.LUT R31, R3, 0x1a, RZ, 0xfc, !PT ;  /* 0x0000001a031f7812 */ /* 0x000fc600078efcff */
[----:B------:R1:W-:Y:S01]  /*22730*/  LDGSTS.E [R5+0x51200], [R28.64], P2 ;  /* 0x512000001c057fae */ /* 0x0003e2000912184c */
[----:B------:R-:W-:Y:S02]  /*22740*/  LOP3.LUT R30, R3, 0x1e, RZ, 0xfc, !PT ;  /* 0x0000001e031e7812 */ /* 0x000fe400078efcff */
[----:B------:R-:W-:Y:S01]  /*22750*/  IADD3 R19, P3, R19, UR14, RZ ;  /* 0x0000000e13137c10 */ /* 0x000fe2000ff7e0ff */
[----:B------:R-:W2:Y:S04]  /*22760*/  LDL.LU R34, [R1+0xd4] ;  /* 0x0000d40001227983 */ /* 0x000ea80000300800 */
[----:B------:R3:W-:Y:S01]  /*22770*/  LDGSTS.E [R5+0x51600], [R14.64], P1 ;  /* 0x516000000e057fae */ /* 0x0007e2000892184c */
[----:B------:R-:W-:Y:S02]  /*22780*/  ISETP.GE.AND P1, PT, R31, UR6, PT ;  /* 0x000000061f007c0c */ /* 0x000fe4000bf26270 */
[----:B------:R-:W-:-:S02]  /*22790*/  IADD3.X R26, R26, UR9, RZ, P3, !PT ;  /* 0x000000091a1a7c10 */ /* 0x000fc40009ffe4ff */
[----:B------:R-:W-:Y:S01]  /*227a0*/  IADD3 R22, P4, R22, UR14, RZ ;  /* 0x0000000e16167c10 */ /* 0x000fe2000ff9e0ff */
[----:B-1----:R-:W-:Y:S01]  /*227b0*/  IMAD.MOV.U32 R28, RZ, RZ, R19 ;  /* 0x000000ffff1c7224 */ /* 0x002fe200078e0013 */
[----:B------:R-:W-:Y:S01]  /*227c0*/  SEL R6, RZ, 0x4, P1 ;  /* 0x00000004ff067807 */ /* 0x000fe20000800000 */
[----:B------:R-:W2:Y:S01]  /*227d0*/  LDL.LU R33, [R1+0xd8] ;  /* 0x0000d80001217983 */ /* 0x000ea20000300800 */
[----:B------:R-:W-:Y:S02]  /*227e0*/  ISETP.GE.AND P1, PT, R30, UR6, PT ;  /* 0x000000061e007c0c */ /* 0x000fe4000bf26270 */
[----:B------:R-:W-:Y:S01]  /*227f0*/  SEL R6, R6, RZ, !P0 ;  /* 0x000000ff06067207 */ /* 0x000fe20004000000 */
[----:B------:R-:W-:Y:S01]  /*22800*/  IMAD.MOV.U32 R29, RZ, RZ, R26 ;  /* 0x000000ffff1d7224 */ /* 0x000fe200078e001a */
[----:B------:R-:W-:Y:S01]  /*22810*/  IADD3.X R23, R23, UR9, RZ, P4, !PT ;  /* 0x0000000917177c10 */ /* 0x000fe2000a7fe4ff */
[----:B------:R-:W2:Y:S01]  /*22820*/  LDL.LU R32, [R1+0x114] ;  /* 0x0001140001207983 */ /* 0x000ea20000300800 */
[----:B------:R-:W-:-:S02]  /*22830*/  ISETP.NE.U32.AND P2, PT, R6, RZ, PT ;  /* 0x000000ff0600720c */ /* 0x000fc40003f45070 */
[----:B------:R-:W-:-:S04]  /*22840*/  SEL R6, RZ, 0x4, P1 ;  /* 0x00000004ff067807 */ /* 0x000fc80000800000 */
[----:B------:R-:W-:-:S04]  /*22850*/  SEL R6, R6, RZ, !P0 ;  /* 0x000000ff06067207 */ /* 0x000fc80004000000 */
[----:B------:R-:W-:Y:S02]  /*22860*/  ISETP.NE.U32.AND P1, PT, R6, RZ, PT ;  /* 0x000000ff0600720c */ /* 0x000fe40003f25070 */
[C---:B------:R-:W-:Y:S01]  /*22870*/  LOP3.LUT R31, R3.reuse, 0x22, RZ, 0xfc, !PT ;  /* 0x00000022031f7812 */ /* 0x040fe200078efcff */
[----:B------:R1:W-:Y:S01]  /*22880*/  LDGSTS.E [R5+0x51a00], [R28.64], P2 ;  /* 0x51a000001c057fae */ /* 0x0003e2000912184c */
[----:B------:R-:W-:-:S09]  /*22890*/  LOP3.LUT R30, R3, 0x26, RZ, 0xfc, !PT ;  /* 0x00000026031e7812 */ /* 0x000fd200078efcff */
        /* <DEDUP_REMOVED lines=221> */
[----:B------:R-:W-:Y:S02]  /*23670*/  ISETP.GE.AND P1, PT, R31, UR6, PT ;  /* 0x000000061f007c0c */ /* 0x000fe4000bf26270 */
[----:B------:R-:W-:Y:S01]  /*23680*/  IADD3 R221, P3, R221, UR14, RZ ;  /* 0x0000000edddd7c10 */ /* 0x000fe2000ff7e0ff */
[----:B------:R-:W4:Y:S01]  /*23690*/  LDL.LU R31, [R1+0x118] ;  /* 0x00011800011f7983 */ /* 0x000f220000300800 */
[----:B------:R-:W-:Y:S02]  /*236a0*/  SEL R6, RZ, 0x4, P1 ;  /* 0x00000004ff067807 */ /* 0x000fe40000800000 */
[----:B------:R-:W-:Y:S02]  /*236b0*/  ISETP.GE.AND P1, PT, R30, UR6, PT ;  /* 0x000000061e007c0c */ /* 0x000fe4000bf26270 */
[----:B------:R-:W2:Y:S01]  /*236c0*/  S2R R30, SR_TID.X ;  /* 0x00000000001e7919 */ /* 0x000ea20000002100 */
[----:B------:R-:W-:-:S04]  /*236d0*/  SEL R6, R6, RZ, !P0 ;  /* 0x000000ff06067207 */ /* 0x000fc80004000000 */
[----:B------:R-:W-:Y:S02]  /*236e0*/  ISETP.NE.U32.AND P2, PT, R6, RZ, PT ;  /* 0x000000ff0600720c */ /* 0x000fe40003f45070 */
[----:B------:R-:W-:Y:S02]  /*236f0*/  SEL R6, RZ, 0x4, P1 ;  /* 0x00000004ff067807 */ /* 0x000fe40000800000 */
[----:B------:R-:W-:Y:S02]  /*23700*/  IADD3.X R220, R220, UR9, RZ, P3, !PT ;  /* 0x00000009dcdc7c10 */ /* 0x000fe40009ffe4ff */
[----:B------:R-:W-:Y:S02]  /*23710*/  SEL R6, R6, RZ, !P0 ;  /* 0x000000ff06067207 */ /* 0x000fe40004000000 */
[----:B------:R-:W-:Y:S02]  /*23720*/  IADD3 R225, P4, R225, UR14, RZ ;  /* 0x0000000ee1e17c10 */ /* 0x000fe4000ff9e0ff */
[----:B------:R-:W-:Y:S01]  /*23730*/  ISETP.NE.U32.AND P1, PT, R6, RZ, PT ;  /* 0x000000ff0600720c */ /* 0x000fe20003f25070 */
[----:B-1----:R-:W-:Y:S01]  /*23740*/  IMAD.MOV.U32 R28, RZ, RZ, R221 ;  /* 0x000000ffff1c7224 */ /* 0x002fe200078e00dd */
[----:B------:R-:W-:Y:S01]  /*23750*/  IADD3.X R224, R224, UR9, RZ, P4, !PT ;  /* 0x00000009e0e07c10 */ /* 0x000fe2000a7fe4ff */
[----:B------:R-:W-:-:S05]  /*23760*/  IMAD.MOV.U32 R29, RZ, RZ, R220 ;  /* 0x000000ffff1d7224 */ /* 0x000fca00078e00dc */
[----:B------:R1:W-:Y:S01]  /*23770*/  LDGSTS.E [R5+0x57a00], [R28.64], P2 ;  /* 0x57a000001c057fae */ /* 0x0003e2000912184c */
[----:B--2---:R-:W-:Y:S01]  /*23780*/  LOP3.LUT R30, R30, 0x7f, RZ, 0xc0, !PT ;  /* 0x0000007f1e1e7812 */ /* 0x004fe200078ec0ff */
[----:B-1----:R-:W-:Y:S02]  /*23790*/  IMAD.MOV.U32 R28, RZ, RZ, R225 ;  /* 0x000000ffff1c7224 */ /* 0x002fe400078e00e1 */
[----:B------:R-:W-:-:S05]  /*237a0*/  IMAD.MOV.U32 R29, RZ, RZ, R224 ;  /* 0x000000ffff1d7224 */ /* 0x000fca00078e00e0 */
[----:B------:R3:W-:Y:S01]  /*237b0*/  LDGSTS.E [R5+0x57e00], [R28.64], P1 ;  /* 0x57e000001c057fae */ /* 0x0007e2000892184c */
[----:B------:R-:W-:-:S03]  /*237c0*/  ISETP.GE.AND P1, PT, R30, UR6, PT ;  /* 0x000000061e007c0c */ /* 0x000fc6000bf26270 */
[----:B------:R-:W2:Y:S04]  /*237d0*/  LDL.LU R30, [R1+0x154] ;  /* 0x00015400011e7983 */ /* 0x000ea80000300800 */
[----:B------:R-:W2:Y:S01]  /*237e0*/  LDL.LU R6, [R1+0x158] ;  /* 0x0001580001067983 */ /* 0x000ea20000300800 */
[----:B---3--:R-:W-:-:S03]  /*237f0*/  SEL R5, RZ, 0x4, P1 ;  /* 0x00000004ff057807 */ /* 0x008fc60000800000 */
[----:B------:R-:W0:Y:S01]  /*23800*/  LDGDEPBAR ;  /* 0x00000000000079af */ /* 0x000e220000000000 */
[----:B------:R-:W-:Y:S02]  /*23810*/  SEL R5, R5, RZ, !P0 ;  /* 0x000000ff05057207 */ /* 0x000fe40004000000 */
[----:B------:R-:W-:Y:S02]  /*23820*/  IADD3 R227, P1, R227, UR11, RZ ;  /* 0x0000000be3e37c10 */ /* 0x000fe4000ff3e0ff */
[----:B------:R-:W-:Y:S02]  /*23830*/  ISETP.NE.U32.AND P0, PT, R5, RZ, PT ;  /* 0x000000ff0500720c */ /* 0x000fe40003f05070 */
[----:B------:R-:W-:Y:S01]  /*23840*/  IADD3 R243, P2, R243, UR11, RZ ;  /* 0x0000000bf3f37c10 */ /* 0x000fe2000ff5e0ff */
[----:B------:R-:W-:Y:S01]  /*23850*/  IMAD.U32 R5, RZ, RZ, UR8 ;  /* 0x00000008ff057e24 */ /* 0x000fe2000f8e00ff */
[----:B------:R-:W-:Y:S02]  /*23860*/  IADD3.X R226, R226, UR10, RZ, P1, !PT ;  /* 0x0000000ae2e27c10 */ /* 0x000fe40008ffe4ff */
[----:B-----5:R-:W-:-:S02]  /*23870*/  IADD3 R55, P1, R55, UR11, RZ ;  /* 0x0000000b37377c10 */ /* 0x020fc4000ff3e0ff */
[----:B------:R-:W-:Y:S02]  /*23880*/  IADD3.X R242, R242, UR10, RZ, P2, !PT ;  /* 0x0000000af2f27c10 */ /* 0x000fe400097fe4ff */
[----:B------:R-:W-:Y:S01]  /*23890*/  IADD3 R53, P2, R53, UR11, RZ ;  /* 0x0000000b35357c10 */ /* 0x000fe2000ff5e0ff */
[----:B------:R-:W-:Y:S01]  /*238a0*/  IMAD R5, R5, 0x10000, R4 ;  /* 0x0001000005057824 */ /* 0x000fe200078e0204 */
[----:B------:R-:W-:Y:S01]  /*238b0*/  IADD3.X R72, R72, UR10, RZ, P1, !PT ;  /* 0x0000000a48487c10 */ /* 0x000fe20008ffe4ff */
[----:B------:R-:W-:Y:S02]  /*238c0*/  IMAD.MOV.U32 R28, RZ, RZ, R227 ;  /* 0x000000ffff1c7224 */ /* 0x000fe400078e00e3 */
[----:B------:R-:W-:Y:S01]  /*238d0*/  IMAD.MOV.U32 R29, RZ, RZ, R226 ;  /* 0x000000ffff1d7224 */ /* 0x000fe200078e00e2 */
[----:B------:R-:W-:Y:S01]  /*238e0*/  IADD3.X R54, R54, UR10, RZ, P2, !PT ;  /* 0x0000000a36367c10 */ /* 0x000fe200097fe4ff */
[----:B------:R1:W-:Y:S01]  /*238f0*/  STL [R1+0x18], R55 ;  /* 0x0000183701007387 */ /* 0x0003e20000100800 */
[-C--:B------:R-:W-:Y:S03]  /*23900*/  HMMA.1688.F32.TF32 R76, R128, R86.reuse, R76 ;  /* 0x00000056804c723c */ /* 0x080fe6000008104c */
[----:B------:R3:W-:Y:S04]  /*23910*/  LDGSTS.E [R5], [R28.64], P0 ;  /* 0x000000001c057fae */ /* 0x0007e8000812184c */
[----:B------:R-:W-:Y:S01]  /*23920*/  STL [R1+0x14], R72 ;  /* 0x0000144801007387 */ /* 0x000fe20000100800 */
[----:B------:R-:W-:Y:S03]  /*23930*/  HMMA.1688.F32.TF32 R64, R124, R86, R64 ;  /* 0x000000567c40723c */ /* 0x000fe60000081040 */
[----:B------:R5:W-:Y:S01]  /*23940*/  STL [R1+0x58], R53 ;  /* 0x0000583501007387 */ /* 0x000be20000100800 */
[----:B---3--:R-:W-:-:S04]  /*23950*/  IMAD.MOV.U32 R28, RZ, RZ, R243 ;  /* 0x000000ffff1c7224 */ /* 0x008fc800078e00f3 */
[----:B------:R-:W-:Y:S01]  /*23960*/  HMMA.1688.F32.TF32 R84, R36, R86, R112 ;  /* 0x000000562454723c */ /* 0x000fe20000081070 */
[----:B------:R-:W-:Y:S01]  /*23970*/  IMAD.MOV.U32 R29, RZ, RZ, R242 ;  /* 0x000000ffff1d7224 */ /* 0x000fe200078e00f2 */
[----:B------:R3:W-:Y:S06]  /*23980*/  STL [R1+0x54], R54 ;  /* 0x0000543601007387 */ /* 0x0007ec0000100800 */
[-C--:B------:R-:W-:Y:S01]  /*23990*/  HMMA.1688.F32.TF32 R120, R128, R74.reuse, R120 ;  /* 0x0000004a8078723c */ /* 0x080fe20000081078 */
[----:B------:R1:W-:Y:S07]  /*239a0*/  LDGSTS.E [R5+0x1000], [R28.64], P0 ;  /* 0x010000001c057fae */ /* 0x0003ee000812184c */
[----:B------:R-:W-:Y:S01]  /*239b0*/  HMMA.1688.F32.TF32 R36, R36, R74, R88 ;  /* 0x0000004a2424723c */ /* 0x000fe20000081058 */
[----:B------:R-:W2:Y:S01]  /*239c0*/  LDL.LU R88, [R1+0x194] ;  /* 0x0001940001587983 */ /* 0x000ea20000300800 */
[----:B------:R-:W-:-:S06]  /*239d0*/  IADD3 R35, P1, R35, UR11, RZ ;  /* 0x0000000b23237c10 */ /* 0x000fcc000ff3e0ff */
[----:B------:R-:W-:Y:S01]  /*239e0*/  HMMA.1688.F32.TF32 R108, R124, R74, R108 ;  /* 0x0000004a7c6c723c */ /* 0x000fe2000008106c */
[----:B------:R-:W2:Y:S01]  /*239f0*/  LDL.LU R75, [R1+0x198] ;  /* 0x00019800014b7983 */ /* 0x000ea20000300800 */
[----:B-1----:R-:W-:Y:S02]  /*23a00*/  IMAD.MOV.U32 R28, RZ, RZ, R55 ;  /* 0x000000ffff1c7224 */ /* 0x002fe400078e0037 */
[----:B------:R-:W-:Y:S01]  /*23a10*/  IMAD.MOV.U32 R29, RZ, RZ, R72 ;  /* 0x000000ffff1d7224 */ /* 0x000fe200078e0048 */
[----:B------:R-:W2:Y:S01]  /*23a20*/  LDL.LU R74, [R1+0x1d4] ;  /* 0x0001d400014a7983 */ /* 0x000ea20000300800 */
[----:B------:R-:W-:-:S03]  /*23a30*/  IADD3 R33, P2, R33, UR11, RZ ;  /* 0x0000000b21217c10 */ /* 0x000fc6000ff5e0ff */
[----:B------:R-:W2:Y:S01]  /*23a40*/  LDL.LU R73, [R1+0x1d8] ;  /* 0x0001d80001497983 */ /* 0x000ea20000300800 */
[----:B------:R-:W-:-:S03]  /*23a50*/  IADD3.X R52, R52, UR10, RZ, P1, !PT ;  /* 0x0000000a34347c10 */ /* 0x000fc60008ffe4ff */
[----:B------:R1:W-:Y:S01]  /*23a60*/  LDGSTS.E [R5+0x2000], [R28.64], P0 ;  /* 0x020000001c057fae */ /* 0x0003e2000812184c */
[----:B------:R-:W-:-:S03]  /*23a70*/  IADD3.X R34, R34, UR10, RZ, P2, !PT ;  /* 0x0000000a22227c10 */ /* 0x000fc600097fe4ff */
[----:B------:R-:W2:Y:S01]  /*23a80*/  LDL.LU R55, [R1+0x218] ;  /* 0x0002180001377983 */ /* 0x000ea20000300800 */
[----:B-1----:R-:W-:Y:S02]  /*23a90*/  IMAD.MOV.U32 R28, RZ, RZ, R53 ;  /* 0x000000ffff1c7224 */ /* 0x002fe400078e0035 */
[----:B------:R-:W-:Y:S01]  /*23aa0*/  IMAD.MOV.U32 R29, RZ, RZ, R54 ;  /* 0x000000ffff1d7224 */ /* 0x000fe200078e0036 */
[----:B-----5:R-:W5:Y:S04]  /*23ab0*/  LDL.LU R53, [R1+0x258] ;  /* 0x0002580001357983 */ /* 0x020f680000300800 */
[----:B------:R-:W-:Y:S04]  /*23ac0*/  STL [R1+0x98], R35 ;  /* 0x0000982301007387 */ /* 0x000fe80000100800 */
[----:B------:R1:W-:Y:S04]  /*23ad0*/  LDGSTS.E [R5+0x3000], [R28.64], P0 ;  /* 0x030000001c057fae */ /* 0x0003e8000812184c */
[----:B------:R3:W-:Y:S04]  /*23ae0*/  STL [R1+0x94], R52 ;  /* 0x0000943401007387 */ /* 0x0007e80000100800 */
[----:B------:R-:W-:Y:S01]  /*23af0*/  STL [R1+0xd8], R33 ;  /* 0x0000d82101007387 */ /* 0x000fe20000100800 */
[----:B-1----:R-:W-:-:S03]  /*23b00*/  IMAD.MOV.U32 R28, RZ, RZ, R35 ;  /* 0x000000ffff1c7224 */ /* 0x002fc600078e0023 */
[----:B------:R-:W5:Y:S01]  /*23b10*/  LDL.LU R72, [R1+0x214] ;  /* 0x0002140001487983 */ /* 0x000f620000300800 */
[----:B------:R-:W-:-:S03]  /*23b20*/  IMAD.MOV.U32 R29, RZ, RZ, R52 ;  /* 0x000000ffff1d7224 */ /* 0x000fc600078e0034 */
[----:B------:R1:W-:Y:S04]  /*23b30*/  STL [R1+0xd4], R34 ;  /* 0x0000d42201007387 */ /* 0x0003e80000100800 */
[----:B---3--:R-:W3:Y:S04]  /*23b40*/  LDL.LU R54, [R1+0x254] ;  /* 0x0002540001367983 */ /* 0x008ee80000300800 */
[----:B------:R-:W3:Y:S04]  /*23b50*/  LDL.LU R52, [R1+0x294] ;  /* 0x0002940001347983 */ /* 0x000ee80000300800 */
[----:B------:R1:W-:Y:S04]  /*23b60*/  LDGSTS.E [R5+0x4000], [R28.64], P0 ;  /* 0x040000001c057fae */ /* 0x0003e8000812184c */
[----:B------:R-:W3:Y:S01]  /*23b70*/  LDL.LU R35, [R1+0x298] ;  /* 0x0002980001237983 */ /* 0x000ee20000300800 */
[----:B-1----:R-:W-:-:S02]  /*23b80*/  IMAD.MOV.U32 R28, RZ, RZ, R33 ;  /* 0x000000ffff1c7224 */ /* 0x002fc400078e0021 */
[----:B------:R-:W-:Y:S02]  /*23b90*/  IMAD.MOV.U32 R29, RZ, RZ, R34 ;  /* 0x000000ffff1d7224 */ /* 0x000fe400078e0022 */
[----:B------:R-:W3:Y:S04]  /*23ba0*/  LDL.LU R34, [R1+0x2d4] ;  /* 0x0002d40001227983 */ /* 0x000ee80000300800 */
[----:B------:R-:W3:Y:S04]  /*23bb0*/  LDL.LU R33, [R1+0x2d8] ;  /* 0x0002d80001217983 */ /* 0x000ee80000300800 */
[----:B------:R1:W-:Y:S01]  /*23bc0*/  LDGSTS.E [R5+0x5000], [R28.64], P0 ;  /* 0x050000001c057fae */ /* 0x0003e2000812184c */
[----:B----4-:R-:W-:-:S04]  /*23bd0*/  IADD3 R31, P1, R31, UR11, RZ ;  /* 0x0000000b1f1f7c10 */ /* 0x010fc8000ff3e0ff */
[----:B------:R-:W-:Y:S01]  /*23be0*/  IADD3.X R32, R32, UR10, RZ, P1, !PT ;  /* 0x0000000a20207c10 */ /* 0x000fe20008ffe4ff */
[----:B-1----:R-:W-:Y:S01]  /*23bf0*/  IMAD.MOV.U32 R28, RZ, RZ, R31 ;  /* 0x000000ffff1c7224 */ /* 0x002fe200078e001f */
[----:B------:R-:W-:Y:S03]  /*23c00*/  STL [R1+0x118], R31 ;  /* 0x0001181f01007387 */ /* 0x000fe60000100800 */
[----:B------:R-:W-:Y:S01]  /*23c10*/  IMAD.MOV.U32 R29, RZ, RZ, R32 ;  /* 0x000000ffff1d7224 */ /* 0x000fe200078e0020 */
[----:B------:R1:W-:Y:S04]  /*23c20*/  STL [R1+0x114], R32 ;  /* 0x0001142001007387 */ /* 0x0003e80000100800 */
[----:B------:R4:W-:Y:S01]  /*23c30*/  LDGSTS.E [R5+0x6000], [R28.64], P0 ;  /* 0x060000001c057fae */ /* 0x0009e2000812184c */
[----:B--2---:R-:W-:-:S04]  /*23c40*/  IADD3 R6, P2, R6, UR11, RZ ;  /* 0x0000000b06067c10 */ /* 0x004fc8000ff5e0ff */
[----:B------:R-:W-:Y:S01]  /*23c50*/  IADD3.X R30, R30, UR10, RZ, P2, !PT ;  /* 0x0000000a1e1e7c10 */ /* 0x000fe200097fe4ff */
[----:B------:R-:W-:Y:S01]  /*23c60*/  STL [R1+0x158], R6 ;  /* 0x0001580601007387 */ /* 0x000fe20000100800 */
[----:B----4-:R-:W-:-:S03]  /*23c70*/  IMAD.MOV.U32 R28, RZ, RZ, R6 ;  /* 0x000000ffff1c7224 */ /* 0x010fc600078e0006 */
[----:B------:R2:W-:Y:S01]  /*23c80*/  STL [R1+0x154], R30 ;  /* 0x0001541e01007387 */ /* 0x0005e20000100800 */
[----:B------:R-:W-:-:S03]  /*23c90*/  IMAD.MOV.U32 R29, RZ, RZ, R30 ;  /* 0x000000ffff1d7224 */ /* 0x000fc600078e001e */
[----:B-1----:R-:W4:Y:S04]  /*23ca0*/  LDL.LU R32, [R1+0x314] ;  /* 0x0003140001207983 */ /* 0x002f280000300800 */
[----:B------:R-:W4:Y:S04]  /*23cb0*/  LDL.LU R31, [R1+0x318] ;  /* 0x00031800011f7983 */ /* 0x000f280000300800 */
[----:B--2---:R-:W2:Y:S04]  /*23cc0*/  LDL.LU R30, [R1+0x354] ;  /* 0x00035400011e7983 */ /* 0x004ea80000300800 */
[----:B------:R-:W2:Y:S04]  /*23cd0*/  LDL.LU R6, [R1+0x358] ;  /* 0x0003580001067983 */ /* 0x000ea80000300800 */
[----:B------:R1:W-:Y:S01]  /*23ce0*/  LDGSTS.E [R5+0x7000], [R28.64], P0 ;  /* 0x070000001c057fae */ /* 0x0003e2000812184c */
[----:B------:R-:W-:-:S04]  /*23cf0*/  IADD3 R75, P1, R75, UR11, RZ ;  /* 0x0000000b4b4b7c10 */ /* 0x000fc8000ff3e0ff */
[----:B------:R-:W-:Y:S01]  /*23d00*/  IADD3.X R88, R88, UR10, RZ, P1, !PT ;  /* 0x0000000a58587c10 */ /* 0x000fe20008ffe4ff */
[----:B-1----:R-:W-:Y:S01]  /*23d10*/  IMAD.MOV.U32 R28, RZ, RZ, R75 ;  /* 0x000000ffff1c7224 */ /* 0x002fe200078e004b */
[----:B------:R-:W-:-:S03]  /*23d20*/  IADD3 R73, P2, R73, UR11, RZ ;  /* 0x0000000b49497c10 */ /* 0x000fc6000ff5e0ff */
[----:B------:R-:W-:Y:S01]  /*23d30*/  IMAD.MOV.U32 R29, RZ, RZ, R88 ;  /* 0x000000ffff1d7224 */ /* 0x000fe200078e0058 */
[----:B------:R-:W-:-:S04]  /*23d40*/  IADD3.X R74, R74, UR10, RZ, P2, !PT ;  /* 0x0000000a4a4a7c10 */ /* 0x000fc800097fe4ff */
[----:B------:R1:W-:Y:S01]  /*23d50*/  LDGSTS.E [R5+0x8000], [R28.64], P0 ;  /* 0x080000001c057fae */ /* 0x0003e2000812184c */
[----:B------:R-:W-:-:S03]  /*23d60*/  IADD3 R55, P1, R55, UR11, RZ ;  /* 0x0000000b37377c10 */ /* 0x000fc6000ff3e0ff */
[----:B------:R-:W-:Y:S01]  /*23d70*/  STL [R1+0x198], R75 ;  /* 0x0001984b01007387 */ /* 0x000fe20000100800 */
[----:B-1----:R-:W-:Y:S02]  /*23d80*/  IMAD.MOV.U32 R28, RZ, RZ, R73 ;  /* 0x000000ffff1c7224 */ /* 0x002fe400078e0049 */
[----:B------:R-:W-:Y:S01]  /*23d90*/  IMAD.MOV.U32 R29, RZ, RZ, R74 ;  /* 0x000000ffff1d7224 */ /* 0x000fe200078e004a */
[----:B-----5:R-:W-:Y:S01]  /*23da0*/  IADD3 R53, P2, R53, UR11, RZ ;  /* 0x0000000b35357c10 */ /* 0x020fe2000ff5e0ff */
[----:B------:R-:W-:Y:S04]  /*23db0*/  STL [R1+0x194], R88 ;  /* 0x0001945801007387 */ /* 0x000fe80000100800 */
[----:B------:R1:W-:Y:S04]  /*23dc0*/  LDGSTS.E [R5+0x9000], [R28.64], P0 ;  /* 0x090000001c057fae */ /* 0x0003e8000812184c */
[----:B------:R-:W-:Y:S01]  /*23dd0*/  STL [R1+0x1d8], R73 ;  /* 0x0001d84901007387 */ /* 0x000fe20000100800 */
[----:B------:R-:W-:Y:S01]  /*23de0*/  IADD3.X R72, R72, UR10, RZ, P1, !PT ;  /* 0x0000000a48487c10 */ /* 0x000fe20008ffe4ff */
[----:B-1----:R-:W-:-:S02]  /*23df0*/  IMAD.MOV.U32 R28, RZ, RZ, R55 ;  /* 0x000000ffff1c7224 */ /* 0x002fc400078e0037 */
[----:B------:R-:W-:Y:S02]  /*23e00*/  STL [R1+0x1d4], R74 ;  /* 0x0001d44a01007387 */ /* 0x000fe40000100800 */
[----:B------:R-:W-:Y:S02]  /*23e10*/  IMAD.MOV.U32 R29, RZ, RZ, R72 ;  /* 0x000000ffff1d7224 */ /* 0x000fe400078e0048 */
[----:B------:R1:W-:Y:S01]  /*23e20*/  STL [R1+0x218], R55 ;  /* 0x0002183701007387 */ /* 0x0003e20000100800 */
[----:B---3--:R-:W-:-:S03]  /*23e30*/  IADD3.X R54, R54, UR10, RZ, P2, !PT ;  /* 0x0000000a36367c10 */ /* 0x008fc600097fe4ff */
[----:B------:R-:W-:Y:S04]  /*23e40*/  STL [R1+0x214], R72 ;  /* 0x0002144801007387 */ /* 0x000fe80000100800 */
[----:B------:R3:W-:Y:S04]  /*23e50*/  STL [R1+0x258], R53 ;  /* 0x0002583501007387 */ /* 0x0007e80000100800 */
[----:B------:R5:W-:Y:S01]  /*23e60*/  LDGSTS.E [R5+0xa000], [R28.64], P0 ;  /* 0x0a0000001c057fae */ /* 0x000be2000812184c */
[----:B------:R-:W-:-:S04]  /*23e70*/  IADD3 R35, P1, R35, UR11, RZ ;  /* 0x0000000b23237c10 */ /* 0x000fc8000ff3e0ff */
[----:B------:R-:W-:Y:S01]  /*23e80*/  IADD3.X R52, R52, UR10, RZ, P1, !PT ;  /* 0x0000000a34347c10 */ /* 0x000fe20008ffe4ff */
[----:B------:R1:W-:Y:S04]  /*23e90*/  STL [R1+0x254], R54 ;  /* 0x0002543601007387 */ /* 0x0003e80000100800 */
[----:B------:R-:W-:Y:S01]  /*23ea0*/  STL [R1+0x298], R35 ;  /* 0x0002982301007387 */ /* 0x000fe20000100800 */
[----:B-----5:R-:W-:Y:S02]  /*23eb0*/  IMAD.MOV.U32 R28, RZ, RZ, R53 ;  /* 0x000000ffff1c7224 */ /* 0x020fe400078e0035 */
[----:B------:R-:W-:Y:S01]  /*23ec0*/  IMAD.MOV.U32 R29, RZ, RZ, R54 ;  /* 0x000000ffff1d7224 */ /* 0x000fe200078e0036 */
[----:B------:R-:W-:Y:S01]  /*23ed0*/  IADD3 R33, P2, R33, UR11, RZ ;  /* 0x0000000b21217c10 */ /* 0x000fe2000ff5e0ff */
[----:B------:R2:W-:Y:S03]  /*23ee0*/  STL [R1+0x294], R52 ;  /* 0x0002943401007387 */ /* 0x0005e60000100800 */
[----:B------:R-:W-:Y:S01]  /*23ef0*/  IADD3.X R34, R34, UR10, RZ, P2, !PT ;  /* 0x0000000a22227c10 */ /* 0x000fe200097fe4ff */
[----:B------:R-:W-:Y:S04]  /*23f00*/  STL [R1+0x2d8], R33 ;  /* 0x0002d82101007387 */ /* 0x000fe80000100800 */
[----:B-1----:R-:W5:Y:S04]  /*23f10*/  LDL.LU R55, [R1+0x20] ;  /* 0x0000200001377983 */ /* 0x002f680000300800 */
[----:B------:R1:W-:Y:S04]  /*23f20*/  LDGSTS.E [R5+0xb000], [R28.64], P0 ;  /* 0x0b0000001c057fae */ /* 0x0003e8000812184c */
[----:B------:R2:W-:Y:S04]  /*23f30*/  STL [R1+0x2d4], R34 ;  /* 0x0002d42201007387 */ /* 0x0005e80000100800 */
[----:B---3--:R-:W5:Y:S01]  /*23f40*/  LDL.LU R53, [R1+0x60] ;  /* 0x0000600001357983 */ /* 0x008f620000300800 */
[----:B-1----:R-:W-:-:S03]  /*23f50*/  IMAD.MOV.U32 R28, RZ, RZ, R35 ;  /* 0x000000ffff1c7224 */ /* 0x002fc600078e0023 */
[----:B------:R-:W5:Y:S01]  /*23f60*/  LDL.LU R72, [R1+0x1c] ;  /* 0x00001c0001487983 */ /* 0x000f620000300800 */
[----:B------:R-:W-:-:S03]  /*23f70*/  IMAD.MOV.U32 R29, RZ, RZ, R52 ;  /* 0x000000ffff1d7224 */ /* 0x000fc600078e0034 */
[----:B------:R-:W5:Y:S04]  /*23f80*/  LDL.LU R54, [R1+0x5c] ;  /* 0x00005c0001367983 */ /* 0x000f680000300800 */
[----:B------:R1:W-:Y:S02]  /*23f90*/  LDGSTS.E [R5+0xc000], [R28.64], P0 ;  /* 0x0c0000001c057fae */ /* 0x0003e4000812184c */
[----:B-1----:R-:W-:Y:S02]  /*23fa0*/  IMAD.MOV.U32 R28, RZ, RZ, R33 ;  /* 0x000000ffff1c7224 */ /* 0x002fe400078e0021 */
[----:B------:R-:W-:-:S05]  /*23fb0*/  IMAD.MOV.U32 R29, RZ, RZ, R34 ;  /* 0x000000ffff1d7224 */ /* 0x000fca00078e0022 */
[----:B------:R1:W-:Y:S01]  /*23fc0*/  LDGSTS.E [R5+0xd000], [R28.64], P0 ;  /* 0x0d0000001c057fae */ /* 0x0003e2000812184c */
[----:B----4-:R-:W-:-:S04]  /*23fd0*/  IADD3 R31, P1, R31, UR11, RZ ;  /* 0x0000000b1f1f7c10 */ /* 0x010fc8000ff3e0ff */
[----:B------:R-:W-:Y:S02]  /*23fe0*/  IADD3.X R32, R32, UR10, RZ, P1, !PT ;  /* 0x0000000a20207c10 */ /* 0x000fe40008ffe4ff */
[----:B--2---:R-:W-:Y:S01]  /*23ff0*/  IADD3 R6, P2, R6, UR11, RZ ;  /* 0x0000000b06067c10 */ /* 0x004fe2000ff5e0ff */
[----:B------:R-:W-:Y:S03]  /*24000*/  STL [R1+0x318], R31 ;  /* 0x0003181f01007387 */ /* 0x000fe60000100800 */
[----:B------:R-:W-:Y:S01]  /*24010*/  IADD3.X R30, R30, UR10, RZ, P2, !PT ;  /* 0x0000000a1e1e7c10 */ /* 0x000fe200097fe4ff */
[----:B------:R2:W-:Y:S01]  /*24020*/  STL [R1+0x314], R32 ;  /* 0x0003142001007387 */ /* 0x0005e20000100800 */
[----:B-1----:R-:W-:-:S03]  /*24030*/  IMAD.MOV.U32 R28, RZ, RZ, R31 ;  /* 0x000000ffff1c7224 */ /* 0x002fc600078e001f */
[----:B------:R1:W-:Y:S01]  /*24040*/  STL [R1+0x358], R6 ;  /* 0x0003580601007387 */ /* 0x0003e20000100800 */
[----:B------:R-:W-:-:S03]  /*24050*/  IMAD.MOV.U32 R29, RZ, RZ, R32 ;  /* 0x000000ffff1d7224 */ /* 0x000fc600078e0020 */
[----:B------:R4:W-:Y:S04]  /*24060*/  STL [R1+0x354], R30 ;  /* 0x0003541e01007387 */ /* 0x0009e80000100800 */
[----:B------:R-:W3:Y:S04]  /*24070*/  LDL.LU R52, [R1+0x9c] ;  /* 0x00009c0001347983 */ /* 0x000ee80000300800 */
[----:B------:R-:W3:Y:S04]  /*24080*/  LDL.LU R35, [R1+0xa0] ;  /* 0x0000a00001237983 */ /* 0x000ee80000300800 */
[----:B------:R-:W3:Y:S04]  /*24090*/  LDL.LU R34, [R1+0xdc] ;  /* 0x0000dc0001227983 */ /* 0x000ee80000300800 */
[----:B------:R1:W-:Y:S04]  /*240a0*/  LDGSTS.E [R5+0xe000], [R28.64], P0 ;  /* 0x0e0000001c057fae */ /* 0x0003e8000812184c */
[----:B------:R-:W3:Y:S04]  /*240b0*/  LDL.LU R33, [R1+0xe0] ;  /* 0x0000e00001217983 */ /* 0x000ee80000300800 */
[----:B--2---:R-:W2:Y:S01]  /*240c0*/  LDL.LU R32, [R1+0x11c] ;  /* 0x00011c0001207983 */ /* 0x004ea20000300800 */
[----:B-1----:R-:W-:-:S02]  /*240d0*/  IMAD.MOV.U32 R28, RZ, RZ, R6 ;  /* 0x000000ffff1c7224 */ /* 0x002fc400078e0006 */
[----:B------:R-:W-:Y:S01]  /*240e0*/  IMAD.MOV.U32 R29, RZ, RZ, R30 ;  /* 0x000000ffff1d7224 */ /* 0x000fe200078e001e */
[----:B------:R-:W-:Y:S01]  /*240f0*/  LOP3.LUT R6, R4, 0x10, RZ, 0x3c, !PT ;  /* 0x0000001004067812 */ /* 0x000fe200078e3cff */
[----:B------:R-:W2:Y:S04]  /*24100*/  LDL.LU R31, [R1+0x120] ;  /* 0x00012000011f7983 */ /* 0x000ea80000300800 */
[----:B------:R1:W-:Y:S04]  /*24110*/  LDGSTS.E [R5+0xf000], [R28.64], P0 ;  /* 0x0f0000001c057fae */ /* 0x0003e8000812184c */
[----:B----4-:R-:W2:Y:S01]  /*24120*/  LDL.LU R30, [R1+0x15c] ;  /* 0x00015c00011e7983 */ /* 0x010ea20000300800 */
[----:B-1----:R-:W-:-:S04]  /*24130*/  IMAD.U32 R5, RZ, RZ, UR8 ;  /* 0x00000008ff057e24 */ /* 0x002fc8000f8e00ff */
[----:B------:R-:W-:Y:S02]  /*24140*/  IMAD R5, R5, 0x10000, R6 ;  /* 0x0001000005057824 */ /* 0x000fe400078e0206 */
[----:B------:R-:W2:Y:S01]  /*24150*/  LDL.LU R6, [R1+0x160] ;  /* 0x0001600001067983 */ /* 0x000ea20000300800 */
[----:B------:R-:W-:Y:S02]  /*24160*/  IADD3 R229, P1, R229, UR11, RZ ;  /* 0x0000000be5e57c10 */ /* 0x000fe4000ff3e0ff */
[----:B------:R-:W-:Y:S02]  /*24170*/  IADD3 R245, P2, R245, UR11, RZ ;  /* 0x0000000bf5f57c10 */ /* 0x000fe4000ff5e0ff */
[----:B------:R-:W-:Y:S01]  /*24180*/  IADD3.X R228, R228, UR10, RZ, P1, !PT ;  /* 0x0000000ae4e47c10 */ /* 0x000fe20008ffe4ff */
[----:B------:R-:W-:Y:S01]  /*24190*/  IMAD.MOV.U32 R28, RZ, RZ, R229 ;  /* 0x000000ffff1c7224 */ /* 0x000fe200078e00e5 */
[----:B------:R-:W-:-:S03]  /*241a0*/  IADD3.X R244, R244, UR10, RZ, P2, !PT ;  /* 0x0000000af4f47c10 */ /* 0x000fc600097fe4ff */
[----:B------:R-:W-:-:S05]  /*241b0*/  IMAD.MOV.U32 R29, RZ, RZ, R228 ;  /* 0x000000ffff1d7224 */ /* 0x000fca00078e00e4 */
[----:B------:R1:W-:Y:S02]  /*241c0*/  LDGSTS.E [R5+0x200], [R28.64], P0 ;  /* 0x002000001c057fae */ /* 0x0003e4000812184c */
[----:B-1----:R-:W-:Y:S02]  /*241d0*/  IMAD.MOV.U32 R28, RZ, RZ, R245 ;  /* 0x000000ffff1c7224 */ /* 0x002fe400078e00f5 */
[----:B------:R-:W-:-:S05]  /*241e0*/  IMAD.MOV.U32 R29, RZ, RZ, R244 ;  /* 0x000000ffff1d7224 */ /* 0x000fca00078e00f4 */
[----:B------:R1:W-:Y:S01]  /*241f0*/  LDGSTS.E [R5+0x1200], [R28.64], P0 ;  /* 0x012000001c057fae */ /* 0x0003e2000812184c */
[----:B-----5:R-:W-:-:S05]  /*24200*/  IADD3 R55, P1, R55, UR11, RZ ;  /* 0x0000000b37377c10 */ /* 0x020fca000ff3e0ff */
[----:B------:R5:W-:Y:S01]  /*24210*/  STL [R1+0x20], R55 ;  /* 0x0000203701007387 */ /* 0x000be20000100800 */
[----:B------:R-:W-:Y:S02]  /*24220*/  IADD3 R53, P2, R53, UR11, RZ ;  /* 0x0000000b35357c10 */ /* 0x000fe4000ff5e0ff */
[----:B------:R-:W-:Y:S02]  /*24230*/  IADD3.X R72, R72, UR10, RZ, P1, !PT ;  /* 0x0000000a48487c10 */ /* 0x000fe40008ffe4ff */
[----:B------:R-:W-:-:S03]  /*24240*/  IADD3.X R54, R54, UR10, RZ, P2, !PT ;  /* 0x0000000a36367c10 */ /* 0x000fc600097fe4ff */
[----:B------:R-:W-:Y:S01]  /*24250*/  STL [R1+0x1c], R72 ;  /* 0x00001c4801007387 */ /* 0x000fe20000100800 */
[----:B-1----:R-:W-:-:S03]  /*24260*/  IMAD.MOV.U32 R28, RZ, RZ, R55 ;  /* 0x000000ffff1c7224 */ /* 0x002fc600078e0037 */
[----:B------:R1:W-:Y:S01]  /*24270*/  STL [R1+0x60], R53 ;  /* 0x0000603501007387 */ /* 0x0003e20000100800 */
[----:B------:R-:W-:-:S03]  /*24280*/  IMAD.MOV.U32 R29, RZ, RZ, R72 ;  /* 0x000000ffff1d7224 */ /* 0x000fc600078e0048 */
[----:B------:R1:W-:Y:S04]  /*24290*/  STL [R1+0x5c], R54 ;  /* 0x00005c3601007387 */ /* 0x0003e80000100800 */
[----:B------:R-:W4:Y:S04]  /*242a0*/  LDL.LU R88, [R1+0x19c] ;  /* 0x00019c0001587983 */ /* 0x000f280000300800 */
[----:B------:R-:W4:Y:S04]  /*242b0*/  LDL.LU R75, [R1+0x1a0] ;  /* 0x0001a000014b7983 */ /* 0x000f280000300800 */
[----:B------:R1:W-:Y:S04]  /*242c0*/  LDGSTS.E [R5+0x2200], [R28.64], P0 ;  /* 0x022000001c057fae */ /* 0x0003e8000812184c */
[----:B------:R-:W4:Y:S04]  /*242d0*/  LDL.LU R74, [R1+0x1dc] ;  /* 0x0001dc00014a7983 */ /* 0x000f280000300800 */
[----:B------:R-:W4:Y:S01]  /*242e0*/  LDL.LU R73, [R1+0x1e0] ;  /* 0x0001e00001497983 */ /* 0x000f220000300800 */
[----:B-1----:R-:W-:-:S03]  /*242f0*/  IMAD.MOV.U32 R28, RZ, RZ, R53 ;  /* 0x000000ffff1c7224 */ /* 0x002fc600078e0035 */
[----:B-----5:R-:W5:Y:S01]  /*24300*/  LDL.LU R55, [R1+0x220] ;  /* 0x0002200001377983 */ /* 0x020f620000300800 */
[----:B------:R-:W-:-:S03]  /*24310*/  IMAD.MOV.U32 R29, RZ, RZ, R54 ;  /* 0x000000ffff1d7224 */ /* 0x000fc600078e0036 */
[----:B------:R-:W5:Y:S04]  /*24320*/  LDL.LU R53, [R1+0x260] ;  /* 0x0002600001357983 */ /* 0x000f680000300800 */
[----:B------:R1:W-:Y:S01]  /*24330*/  LDGSTS.E [R5+0x3200], [R28.64], P0 ;  /* 0x032000001c057fae */ /* 0x0003e2000812184c */
[----:B---3--:R-:W-:-:S04]  /*24340*/  IADD3 R35, P1, R35, UR11, RZ ;  /* 0x0000000b23237c10 */ /* 0x008fc8000ff3e0ff */
[----:B------:R-:W-:Y:S01]  /*24350*/  IADD3.X R52, R52, UR10, RZ, P1, !PT ;  /* 0x0000000a34347c10 */ /* 0x000fe20008ffe4ff */
[----:B------:R-:W-:Y:S01]  /*24360*/  STL [R1+0xa0], R35 ;  /* 0x0000a02301007387 */ /* 0x000fe20000100800 */
[----:B-1----:R-:W-:Y:S01]  /*24370*/  IMAD.MOV.U32 R28, RZ, RZ, R35 ;  /* 0x000000ffff1c7224 */ /* 0x002fe200078e0023 */
[----:B------:R-:W-:Y:S02]  /*24380*/  IADD3 R33, P2, R33, UR11, RZ ;  /* 0x0000000b21217c10 */ /* 0x000fe4000ff5e0ff */
[----:B------:R-:W-:Y:S01]  /*24390*/  IMAD.MOV.U32 R29, RZ, RZ, R52 ;  /* 0x000000ffff1d7224 */ /* 0x000fe200078e0034 */
[----:B------:R1:W-:Y:S01]  /*243a0*/  STL [R1+0x9c], R52 ;  /* 0x00009c3401007387 */ /* 0x0003e20000100800 */
[----:B------:R-:W-:-:S03]  /*243b0*/  IADD3.X R34, R34, UR10, RZ, P2, !PT ;  /* 0x0000000a22227c10 */ /* 0x000fc600097fe4ff */
[----:B------:R-:W-:Y:S04]  /*243c0*/  STL [R1+0xe0], R33 ;  /* 0x0000e02101007387 */ /* 0x000fe80000100800 */
[----:B------:R-:W3:Y:S01]  /*243d0*/  LDL.LU R72, [R1+0x21c] ;  /* 0x00021c0001487983 */ /* 0x000ee20000300800 */
[----:B--2---:R-:W-:-:S03]  /*243e0*/  IADD3 R31, P1, R31, UR11, RZ ;  /* 0x0000000b1f1f7c10 */ /* 0x004fc6000ff3e0ff */
[----:B------:R2:W-:Y:S01]  /*243f0*/  STL [R1+0xdc], R34 ;  /* 0x0000dc2201007387 */ /* 0x0005e20000100800 */
[----:B------:R-:W-:-:S03]  /*24400*/  IADD3.X R32, R32, UR10, RZ, P1, !PT ;  /* 0x0000000a20207c10 */ /* 0x000fc60008ffe4ff */
[----:B------:R-:W3:Y:S04]  /*24410*/  LDL.LU R54, [R1+0x25c] ;  /* 0x00025c0001367983 */ /* 0x000ee80000300800 */
[----:B------:R2:W-:Y:S04]  /*24420*/  LDGSTS.E [R5+0x4200], [R28.64], P0 ;  /* 0x042000001c057fae */ /* 0x0005e8000812184c */
[----:B-1----:R-:W3:Y:S04]  /*24430*/  LDL.LU R52, [R1+0x29c] ;  /* 0x00029c0001347983 */ /* 0x002ee80000300800 */
[----:B------:R-:W3:Y:S01]  /*24440*/  LDL.LU R35, [R1+0x2a0] ;  /* 0x0002a00001237983 */ /* 0x000ee20000300800 */
[----:B--2---:R-:W-:Y:S01]  /*24450*/  IMAD.MOV.U32 R28, RZ, RZ, R33 ;  /* 0x000000ffff1c7224 */ /* 0x004fe200078e0021 */
[----:B------:R-:W-:Y:S01]  /*24460*/  IADD3 R6, P2, R6, UR11, RZ ;  /* 0x0000000b06067c10 */ /* 0x000fe2000ff5e0ff */
[----:B------:R-:W-:-:S02]  /*24470*/  IMAD.MOV.U32 R29, RZ, RZ, R34 ;  /* 0x000000ffff1d7224 */ /* 0x000fc400078e0022 */
[----:B------:R-:W2:Y:S01]  /*24480*/  LDL.LU R34, [R1+0x2dc] ;  /* 0x0002dc0001227983 */ /* 0x000ea20000300800 */
[----:B------:R-:W-:-:S03]  /*24490*/  IADD3.X R30, R30, UR10, RZ, P2, !PT ;  /* 0x0000000a1e1e7c10 */ /* 0x000fc600097fe4ff */
[----:B------:R-:W2:Y:S04]  /*244a0*/  LDL.LU R33, [R1+0x2e0] ;  /* 0x0002e00001217983 */ /* 0x000ea80000300800 */
[----:B------:R1:W-:Y:S04]  /*244b0*/  LDGSTS.E [R5+0x5200], [R28.64], P0 ;  /* 0x052000001c057fae */ /* 0x0003e8000812184c */
[----:B------:R-:W-:Y:S04]  /*244c0*/  STL [R1+0x120], R31 ;  /* 0x0001201f01007387 */ /* 0x000fe80000100800 */
[----:B------:R1:W-:Y:S02]  /*244d0*/  STL [R1+0x11c], R32 ;  /* 0x00011c2001007387 */ /* 0x0003e40000100800 */
[----:B-1----:R-:W-:-:S02]  /*244e0*/  IMAD.MOV.U32 R28, RZ, RZ, R31 ;  /* 0x000000ffff1c7224 */ /* 0x002fc400078e001f */
[----:B------:R-:W-:Y:S01]  /*244f0*/  IMAD.MOV.U32 R29, RZ, RZ, R32 ;  /* 0x000000ffff1d7224 */ /* 0x000fe200078e0020 */
[----:B------:R-:W-:Y:S04]  /*24500*/  STL [R1+0x160], R6 ;  /* 0x0001600601007387 */ /* 0x000fe80000100800 */
[----:B------:R1:W-:Y:S04]  /*24510*/  STL [R1+0x15c], R30 ;  /* 0x00015c1e01007387 */ /* 0x0003e80000100800 */
[----:B------:R1:W-:Y:S04]  /*24520*/  LDGSTS.E [R5+0x6200], [R28.64], P0 ;  /* 0x062000001c057fae */ /* 0x0003e8000812184c */
[----:B------:R-:W2:Y:S04]  /*24530*/  LDL.LU R32, [R1+0x31c] ;  /* 0x00031c0001207983 */ /* 0x000ea80000300800 */
[----:B------:R-:W2:Y:S01]  /*24540*/  LDL.LU R31, [R1+0x320] ;  /* 0x00032000011f7983 */ /* 0x000ea20000300800 */
[----:B-1----:R-:W-:-:S02]  /*24550*/  IMAD.MOV.U32 R29, RZ, RZ, R30 ;  /* 0x000000ffff1d7224 */ /* 0x002fc400078e001e */
[----:B------:R-:W-:Y:S01]  /*24560*/  IMAD.MOV.U32 R28, RZ, RZ, R6 ;  /* 0x000000ffff1c7224 */ /* 0x000fe200078e0006 */
[----:B------:R-:W2:Y:S04]  /*24570*/  LDL.LU R30, [R1+0x35c] ;  /* 0x00035c00011e7983 */ /* 0x000ea80000300800 */
[----:B------:R-:W2:Y:S04]  /*24580*/  LDL.LU R6, [R1+0x360] ;  /* 0x0003600001067983 */ /* 0x000ea80000300800 */
[----:B------:R1:W-:Y:S01]  /*24590*/  LDGSTS.E [R5+0x7200], [R28.64], P0 ;  /* 0x072000001c057fae */ /* 0x0003e2000812184c */
[----:B----4-:R-:W-:-:S04]  /*245a0*/  IADD3 R75, P1, R75, UR11, RZ ;  /* 0x0000000b4b4b7c10 */ /* 0x010fc8000ff3e0ff */
[----:B------:R-:W-:Y:S01]  /*245b0*/  IADD3.X R88, R88, UR10, RZ, P1, !PT ;  /* 0x0000000a58587c10 */ /* 0x000fe20008ffe4ff */
[----:B-1----:R-:W-:-:S04]  /*245c0*/  IMAD.MOV.U32 R28, RZ, RZ, R75 ;  /* 0x000000ffff1c7224 */ /* 0x002fc800078e004b */
[----:B------:R-:W-:Y:S01]  /*245d0*/  IMAD.MOV.U32 R29, RZ, RZ, R88 ;  /* 0x000000ffff1d7224 */ /* 0x000fe200078e0058 */
[----:B------:R-:W-:-:S04]  /*245e0*/  IADD3 R73, P2, R73, UR11, RZ ;  /* 0x0000000b49497c10 */ /* 0x000fc8000ff5e0ff */
[----:B------:R1:W-:Y:S01]  /*245f0*/  LDGSTS.E [R5+0x8200], [R28.64], P0 ;  /* 0x082000001c057fae */ /* 0x0003e2000812184c */
[----:B------:R-:W-:Y:S02]  /*24600*/  IADD3.X R74, R74, UR10, RZ, P2, !PT ;  /* 0x0000000a4a4a7c10 */ /* 0x000fe400097fe4ff */
[----:B-----5:R-:W-:Y:S01]  /*24610*/  IADD3 R55, P1, R55, UR11, RZ ;  /* 0x0000000b37377c10 */ /* 0x020fe2000ff3e0ff */
[----:B------:R-:W-:Y:S01]  /*24620*/  STL [R1+0x1a0], R75 ;  /* 0x0001a04b01007387 */ /* 0x000fe20000100800 */
[----:B------:R-:W-:Y:S01]  /*24630*/  IADD3 R53, P2, R53, UR11, RZ ;  /* 0x0000000b35357c10 */ /* 0x000fe2000ff5e0ff */
[----:B-1----:R-:W-:Y:S02]  /*24640*/  IMAD.MOV.U32 R28, RZ, RZ, R73 ;  /* 0x000000ffff1c7224 */ /* 0x002fe400078e0049 */
[----:B------:R-:W-:Y:S01]  /*24650*/  IMAD.MOV.U32 R29, RZ, RZ, R74 ;  /* 0x000000ffff1d7224 */ /* 0x000fe200078e004a */
[----:B------:R-:W-:Y:S04]  /*24660*/  STL [R1+0x19c], R88 ;  /* 0x00019c5801007387 */ /* 0x000fe80000100800 */
[----:B------:R-:W-:Y:S04]  /*24670*/  STL [R1+0x1e0], R73 ;  /* 0x0001e04901007387 */ /* 0x000fe80000100800 */
[----:B------:R1:W-:Y:S04]  /*24680*/  LDGSTS.E [R5+0x9200], [R28.64], P0 ;  /* 0x092000001c057fae */ /* 0x0003e8000812184c */
[----:B------:R-:W-:Y:S04]  /*24690*/  STL [R1+0x1dc], R74 ;  /* 0x0001dc4a01007387 */ /* 0x000fe80000100800 */
[----:B------:R4:W-:Y:S01]  /*246a0*/  STL [R1+0x220], R55 ;  /* 0x0002203701007387 */ /* 0x0009e20000100800 */
[----:B-1----:R-:W-:Y:S01]  /*246b0*/  IMAD.MOV.U32 R28, RZ, RZ, R55 ;  /* 0x000000ffff1c7224 */ /* 0x002fe200078e0037 */
[----:B---3--:R-:W-:-:S05]  /*246c0*/  IADD3.X R72, R72, UR10, RZ, P1, !PT ;  /* 0x0000000a48487c10 */ /* 0x008fca0008ffe4ff */
[----:B------:R-:W-:Y:S01]  /*246d0*/  IMAD.MOV.U32 R29, RZ, RZ, R72 ;  /* 0x000000ffff1d7224 */ /* 0x000fe200078e0048 */
[----:B------:R-:W-:Y:S01]  /*246e0*/  IADD3.X R54, R54, UR10, RZ, P2, !PT ;  /* 0x0000000a36367c10 */ /* 0x000fe200097fe4ff */
[----:B------:R-:W-:Y:S04]  /*246f0*/  STL [R1+0x21c], R72 ;  /* 0x00021c4801007387 */ /* 0x000fe80000100800 */
[----:B------:R1:W-:Y:S01]  /*24700*/  STL [R1+0x260], R53 ;  /* 0x0002603501007387 */ /* 0x0003e20000100800 */
[----:B------:R-:W-:-:S03]  /*24710*/  IADD3 R35, P1, R35, UR11, RZ ;  /* 0x0000000b23237c10 */ /* 0x000fc6000ff3e0ff */
[----:B------:R3:W-:Y:S01]  /*24720*/  STL [R1+0x25c], R54 ;  /* 0x00025c3601007387 */ /* 0x0007e20000100800 */
[----:B------:R-:W-:-:S03]  /*24730*/  IADD3.X R52, R52, UR10, RZ, P1, !PT ;  /* 0x0000000a34347c10 */ /* 0x000fc60008ffe4ff */
[----:B------:R5:W-:Y:S01]  /*24740*/  LDGSTS.E [R5+0xa200], [R28.64], P0 ;  /* 0x0a2000001c057fae */ /* 0x000be2000812184c */
[----:B--2---:R-:W-:-:S03]  /*24750*/  IADD3 R33, P2, R33, UR11, RZ ;  /* 0x0000000b21217c10 */ /* 0x004fc6000ff5e0ff */
[----:B------:R-:W-:Y:S01]  /*24760*/  STL [R1+0x2a0], R35 ;  /* 0x0002a02301007387 */ /* 0x000fe20000100800 */
[----:B------:R-:W-:Y:S01]  /*24770*/  IADD3.X R34, R34, UR10, RZ, P2, !PT ;  /* 0x0000000a22227c10 */ /* 0x000fe200097fe4ff */
[----:B-----5:R-:W-:Y:S02]  /*24780*/  IMAD.MOV.U32 R28, RZ, RZ, R53 ;  /* 0x000000ffff1c7224 */ /* 0x020fe400078e0035 */
[----:B------:R2:W-:Y:S01]  /*24790*/  STL [R1+0x29c], R52 ;  /* 0x00029c3401007387 */ /* 0x0005e20000100800 */
[----:B------:R-:W-:-:S03]  /*247a0*/  IMAD.MOV.U32 R29, RZ, RZ, R54 ;  /* 0x000000ffff1d7224 */ /* 0x000fc600078e0036 */
[----:B------:R-:W-:Y:S04]  /*247b0*/  STL [R1+0x2e0], R33 ;  /* 0x0002e02101007387 */ /* 0x000fe80000100800 */
[----:B----4-:R-:W4:Y:S04]  /*247c0*/  LDL.LU R55, [R1+0x28] ;  /* 0x0000280001377983 */ /* 0x010f280000300800 */
[----:B------:R5:W-:Y:S04]  /*247d0*/  STL [R1+0x2dc], R34 ;  /* 0x0002dc2201007387 */ /* 0x000be80000100800 */
[----:B-1----:R-:W4:Y:S04]  /*247e0*/  LDL.LU R53, [R1+0x68] ;  /* 0x0000680001357983 */ /* 0x002f280000300800 */
[----:B------:R1:W-:Y:S04]  /*247f0*/  LDGSTS.E [R5+0xb200], [R28.64], P0 ;  /* 0x0b2000001c057fae */ /* 0x0003e8000812184c */
[----:B------:R-:W4:Y:S04]  /*24800*/  LDL.LU R72, [R1+0x24] ;  /* 0x0000240001487983 */ /* 0x000f280000300800 */
[----:B---3--:R-:W3:Y:S01]  /*24810*/  LDL.LU R54, [R1+0x64] ;  /* 0x0000640001367983 */ /* 0x008ee20000300800 */
[----:B------:R-:W-:Y:S01]  /*24820*/  IADD3 R31, P1, R31, UR11, RZ ;  /* 0x0000000b1f1f7c10 */ /* 0x000fe2000ff3e0ff */
[----:B-1----:R-:W-:-:S03]  /*24830*/  IMAD.MOV.U32 R28, RZ, RZ, R35 ;  /* 0x000000ffff1c7224 */ /* 0x002fc600078e0023 */
[----:B------:R-:W-:Y:S01]  /*24840*/  IADD3.X R32, R32, UR10, RZ, P1, !PT ;  /* 0x0000000a20207c10 */ /* 0x000fe20008ffe4ff */
[----:B------:R-:W-:Y:S01]  /*24850*/  IMAD.MOV.U32 R29, RZ, RZ, R52 ;  /* 0x000000ffff1d7224 */ /* 0x000fe200078e0034 */
[----:B------:R-:W-:Y:S01]  /*24860*/  IADD3 R6, P2, R6, UR11, RZ ;  /* 0x0000000b06067c10 */ /* 0x000fe2000ff5e0ff */
[----:B------:R-:W-:Y:S03]  /*24870*/  STL [R1+0x320], R31 ;  /* 0x0003201f01007387 */ /* 0x000fe60000100800 */
[----:B------:R-:W-:Y:S01]  /*24880*/  IADD3.X R30, R30, UR10, RZ, P2, !PT ;  /* 0x0000000a1e1e7c10 */ /* 0x000fe200097fe4ff */
[----:B------:R1:W-:Y:S04]  /*24890*/  LDGSTS.E [R5+0xc200], [R28.64], P0 ;  /* 0x0c2000001c057fae */ /* 0x0003e8000812184c */
[----:B------:R2:W-:Y:S04]  /*248a0*/  STL [R1+0x31c], R32 ;  /* 0x00031c2001007387 */ /* 0x0005e80000100800 */
[----:B------:R5:W-:Y:S01]  /*248b0*/  STL [R1+0x360], R6 ;  /* 0x0003600601007387 */ /* 0x000be20000100800 */
[----:B-1----:R-:W-:-:S03]  /*248c0*/  IMAD.MOV.U32 R28, RZ, RZ, R33 ;  /* 0x000000ffff1c7224 */ /* 0x002fc600078e0021 */
[----:B------:R1:W-:Y:S01]  /*248d0*/  STL [R1+0x35c], R30 ;  /* 0x00035c1e01007387 */ /* 0x0003e20000100800 */
[----:B------:R-:W-:-:S03]  /*248e0*/  IMAD.MOV.U32 R29, RZ, RZ, R34 ;  /* 0x000000ffff1d7224 */ /* 0x000fc600078e0022 */
[----:B--2---:R-:W2:Y:S04]  /*248f0*/  LDL.LU R52, [R1+0xa4] ;  /* 0x0000a40001347983 */ /* 0x004ea80000300800 */
[----:B------:R-:W2:Y:S04]  /*24900*/  LDL.LU R35, [R1+0xa8] ;  /* 0x0000a80001237983 */ /* 0x000ea80000300800 */
[----:B------:R1:W-:Y:S04]  /*24910*/  LDGSTS.E [R5+0xd200], [R28.64], P0 ;  /* 0x0d2000001c057fae */ /* 0x0003e8000812184c */
[----:B-----5:R-:W3:Y:S04]  /*24920*/  LDL.LU R34, [R1+0xe4] ;  /* 0x0000e40001227983 */ /* 0x020ee80000300800 */
[----:B------:R-:W3:Y:S01]  /*24930*/  LDL.LU R33, [R1+0xe8] ;  /* 0x0000e80001217983 */ /* 0x000ee20000300800 */
[----:B-1----:R-:W-:-:S02]  /*24940*/  IMAD.MOV.U32 R28, RZ, RZ, R31 ;  /* 0x000000ffff1c7224 */ /* 0x002fc400078e001f */
[----:B------:R-:W-:Y:S02]  /*24950*/  IMAD.MOV.U32 R29, RZ, RZ, R32 ;  /* 0x000000ffff1d7224 */ /* 0x000fe400078e0020 */
[----:B------:R-:W3:Y:S04]  /*24960*/  LDL.LU R32, [R1+0x124] ;  /* 0x0001240001207983 */ /* 0x000ee80000300800 */
[----:B------:R1:W-:Y:S04]  /*24970*/  LDGSTS.E [R5+0xe200], [R28.64], P0 ;  /* 0x0e2000001c057fae */ /* 0x0003e8000812184c */
[----:B------:R-:W3:Y:S01]  /*24980*/  LDL.LU R31, [R1+0x128] ;  /* 0x00012800011f7983 */ /* 0x000ee20000300800 */
[----:B-1----:R-:W-:-:S02]  /*24990*/  IMAD.MOV.U32 R28, RZ, RZ, R6 ;  /* 0x000000ffff1c7224 */ /* 0x002fc400078e0006 */
[----:B------:R-:W-:Y:S01]  /*249a0*/  IMAD.MOV.U32 R29, RZ, RZ, R30 ;  /* 0x000000ffff1d7224 */ /* 0x000fe200078e001e */
[----:B------:R-:W-:Y:S01]  /*249b0*/  LOP3.LUT R6, R4, 0x20, RZ, 0x3c, !PT ;  /* 0x0000002004067812 */ /* 0x000fe200078e3cff */
[----:B------:R-:W3:Y:S04]  /*249c0*/  LDL.LU R30, [R1+0x164] ;  /* 0x00016400011e7983 */ /* 0x000ee80000300800 */
[----:B------:R1:W-:Y:S02]  /*249d0*/  LDGSTS.E [R5+0xf200], [R28.64], P0 ;  /* 0x0f2000001c057fae */ /* 0x0003e4000812184c */
[----:B-1----:R-:W-:-:S04]  /*249e0*/  IMAD.U32 R5, RZ, RZ, UR8 ;  /* 0x00000008ff057e24 */ /* 0x002fc8000f8e00ff */
[----:B------:R-:W-:Y:S02]  /*249f0*/  IMAD R5, R5, 0x10000, R6 ;  /* 0x0001000005057824 */ /* 0x000fe400078e0206 */
[----:B------:R-:W3:Y:S01]  /*24a00*/  LDL.LU R6, [R1+0x168] ;  /* 0x0001680001067983 */ /* 0x000ee20000300800 */
        /* <DEDUP_REMOVED lines=10> */
[----:B----4-:R-:W-:Y:S02]  /*24ab0*/  IADD3 R55, P1, R55, UR11, RZ ;  /* 0x0000000b37377c10 */ /* 0x010fe4000ff3e0ff */
[----:B------:R-:W-:-:S03]  /*24ac0*/  IADD3 R53, P2, R53, UR11, RZ ;  /* 0x0000000b35357c10 */ /* 0x000fc6000ff5e0ff */
[----:B------:R4:W-:Y:S01]  /*24ad0*/  STL [R1+0x28], R55 ;  /* 0x0000283701007387 */ /* 0x0009e20000100800 */
[----:B------:R-:W-:Y:S02]  /*24ae0*/  IADD3.X R72, R72, UR10, RZ, P1, !PT ;  /* 0x0000000a48487c10 */ /* 0x000fe40008ffe4ff */
[----:B---3--:R-:W-:-:S03]  /*24af0*/  IADD3.X R54, R54, UR10, RZ, P2, !PT ;  /* 0x0000000a36367c10 */ /* 0x008fc600097fe4ff */
[----:B------:R-:W-:Y:S01]  /*24b00*/  STL [R1+0x24], R72 ;  /* 0x0000244801007387 */ /* 0x000fe20000100800 */
[----:B-1----:R-:W-:Y:S02]  /*24b10*/  IMAD.MOV.U32 R28, RZ, RZ, R55 ;  /* 0x000000ffff1c7224 */ /* 0x002fe400078e0037 */
[----:B------:R-:W-:Y:S01]  /*24b20*/  IMAD.MOV.U32 R29, RZ, RZ, R72 ;  /* 0x000000ffff1d7224 */ /* 0x000fe200078e0048 */
[----:B------:R1:W-:Y:S04]  /*24b30*/  STL [R1+0x68], R53 ;  /* 0x0000683501007387 */ /* 0x0003e80000100800 */
[----:B------:R3:W-:Y:S04]  /*24b40*/  STL [R1+0x64], R54 ;  /* 0x0000643601007387 */ /* 0x0007e80000100800 */
[----:B------:R-:W5:Y:S04]  /*24b50*/  LDL.LU R88, [R1+0x1a4] ;  /* 0x0001a40001587983 */ /* 0x000f680000300800 */
[----:B------:R-:W5:Y:S04]  /*24b60*/  LDL.LU R75, [R1+0x1a8] ;  /* 0x0001a800014b7983 */ /* 0x000f680000300800 */
[----:B------:R1:W-:Y:S04]  /*24b70*/  LDGSTS.E [R5+0x2400], [R28.64], P0 ;  /* 0x024000001c057fae */ /* 0x0003e8000812184c */
[----:B------:R-:W5:Y:S04]  /*24b80*/  LDL.LU R74, [R1+0x1e4] ;  /* 0x0001e400014a7983 */ /* 0x000f680000300800 */
[----:B------:R-:W5:Y:S01]  /*24b90*/  LDL.LU R73, [R1+0x1e8] ;  /* 0x0001e80001497983 */ /* 0x000f620000300800 */
[----:B-1----:R-:W-:-:S03]  /*24ba0*/  IMAD.MOV.U32 R28, RZ, RZ, R53 ;  /* 0x000000ffff1c7224 */ /* 0x002fc600078e0035 */
[----:B----4-:R-:W4:Y:S01]  /*24bb0*/  LDL.LU R55, [R1+0x228] ;  /* 0x0002280001377983 */ /* 0x010f220000300800 */
[----:B--2---:R-:W-:Y:S01]  /*24bc0*/  IADD3 R35, P1, R35, UR11, RZ ;  /* 0x0000000b23237c10 */ /* 0x004fe2000ff3e0ff */
[----:B------:R-:W-:Y:S02]  /*24bd0*/  IMAD.MOV.U32 R29, RZ, RZ, R54 ;  /* 0x000000ffff1d7224 */ /* 0x000fe400078e0036 */
[----:B------:R-:W2:Y:S01]  /*24be0*/  LDL.LU R53, [R1+0x268] ;  /* 0x0002680001357983 */ /* 0x000ea20000300800 */
[----:B------:R-:W-:-:S03]  /*24bf0*/  IADD3.X R52, R52, UR10, RZ, P1, !PT ;  /* 0x0000000a34347c10 */ /* 0x000fc60008ffe4ff */
[----:B------:R-:W-:Y:S04]  /*24c00*/  STL [R1+0xa8], R35 ;  /* 0x0000a82301007387 */ /* 0x000fe80000100800 */
[----:B------:R1:W-:Y:S01]  /*24c10*/  LDGSTS.E [R5+0x3400], [R28.64], P0 ;  /* 0x034000001c057fae */ /* 0x0003e2000812184c */
[----:B---3--:R-:W-:-:S03]  /*24c20*/  IADD3 R33, P2, R33, UR11, RZ ;  /* 0x0000000b21217c10 */ /* 0x008fc6000ff5e0ff */
[----:B------:R3:W-:Y:S01]  /*24c30*/  STL [R1+0xa4], R52 ;  /* 0x0000a43401007387 */ /* 0x0007e20000100800 */
[----:B------:R-:W-:-:S03]  /*24c40*/  IADD3.X R34, R34, UR10, RZ, P2, !PT ;  /* 0x0000000a22227c10 */ /* 0x000fc600097fe4ff */
[----:B------:R-:W-:Y:S01]  /*24c50*/  STL [R1+0xe8], R33 ;  /* 0x0000e82101007387 */ /* 0x000fe20000100800 */
[----:B-1----:R-:W-:-:S03]  /*24c60*/  IMAD.MOV.U32 R28, RZ, RZ, R35 ;  /* 0x000000ffff1c7224 */ /* 0x002fc600078e0023 */
[----:B------:R-:W2:Y:S01]  /*24c70*/  LDL.LU R72, [R1+0x224] ;  /* 0x0002240001487983 */ /* 0x000ea20000300800 */
[----:B------:R-:W-:-:S03]  /*24c80*/  IMAD.MOV.U32 R29, RZ, RZ, R52 ;  /* 0x000000ffff1d7224 */ /* 0x000fc600078e0034 */
[----:B------:R1:W-:Y:S01]  /*24c90*/  STL [R1+0xe4], R34 ;  /* 0x0000e42201007387 */ /* 0x0003e20000100800 */
[----:B------:R-:W-:-:S03]  /*24ca0*/  IADD3 R31, P1, R31, UR11, RZ ;  /* 0x0000000b1f1f7c10 */ /* 0x000fc6000ff3e0ff */
[----:B------:R-:W2:Y:S04]  /*24cb0*/  LDL.LU R54, [R1+0x264] ;  /* 0x0002640001367983 */ /* 0x000ea80000300800 */
[----:B---3--:R-:W3:Y:S04]  /*24cc0*/  LDL.LU R52, [R1+0x2a4] ;  /* 0x0002a40001347983 */ /* 0x008ee80000300800 */
[----:B------:R1:W-:Y:S04]  /*24cd0*/  LDGSTS.E [R5+0x4400], [R28.64], P0 ;  /* 0x044000001c057fae */ /* 0x0003e8000812184c */
[----:B------:R-:W3:Y:S01]  /*24ce0*/  LDL.LU R35, [R1+0x2a8] ;  /* 0x0002a80001237983 */ /* 0x000ee20000300800 */
[----:B------:R-:W-:Y:S01]  /*24cf0*/  IADD3.X R32, R32, UR10, RZ, P1, !PT ;  /* 0x0000000a20207c10 */ /* 0x000fe20008ffe4ff */
[----:B-1----:R-:W-:-:S02]  /*24d00*/  IMAD.MOV.U32 R29, RZ, RZ, R34 ;  /* 0x000000ffff1d7224 */ /* 0x002fc400078e0022 */
[----:B------:R-:W-:Y:S01]  /*24d10*/  IMAD.MOV.U32 R28, RZ, RZ, R33 ;  /* 0x000000ffff1c7224 */ /* 0x000fe200078e0021 */
[----:B------:R-:W3:Y:S04]  /*24d20*/  LDL.LU R34, [R1+0x2e4] ;  /* 0x0002e40001227983 */ /* 0x000ee80000300800 */
[----:B------:R-:W3:Y:S01]  /*24d30*/  LDL.LU R33, [R1+0x2e8] ;  /* 0x0002e80001217983 */ /* 0x000ee20000300800 */
[----:B------:R-:W-:-:S03]  /*24d40*/  IADD3 R6, P2, R6, UR11, RZ ;  /* 0x0000000b06067c10 */ /* 0x000fc6000ff5e0ff */
[----:B------:R1:W-:Y:S01]  /*24d50*/  LDGSTS.E [R5+0x5400], [R28.64], P0 ;  /* 0x054000001c057fae */ /* 0x0003e2000812184c */
[----:B------:R-:W-:-:S03]  /*24d60*/  IADD3.X R30, R30, UR10, RZ, P2, !PT ;  /* 0x0000000a1e1e7c10 */ /* 0x000fc600097fe4ff */
[----:B------:R-:W-:Y:S04]  /*24d70*/  STL [R1+0x128], R31 ;  /* 0x0001281f01007387 */ /* 0x000fe80000100800 */
[----:B------:R1:W-:Y:S02]  /*24d80*/  STL [R1+0x124], R32 ;  /* 0x0001242001007387 */ /* 0x0003e40000100800 */
[----:B-1----:R-:W-:Y:S02]  /*24d90*/  IMAD.MOV.U32 R28, RZ, RZ, R31 ;  /* 0x000000ffff1c7224 */ /* 0x002fe400078e001f */
[----:B------:R-:W-:Y:S01]  /*24da0*/  IMAD.MOV.U32 R29, RZ, RZ, R32 ;  /* 0x000000ffff1d7224 */ /* 0x000fe200078e0020 */
[----:B------:R-:W-:Y:S04]  /*24db0*/  STL [R1+0x168], R6 ;  /* 0x0001680601007387 */ /* 0x000fe80000100800 */
[----:B------:R1:W-:Y:S04]  /*24dc0*/  STL [R1+0x164], R30 ;  /* 0x0001641e01007387 */ /* 0x0003e80000100800 */
[----:B------:R1:W-:Y:S04]  /*24dd0*/  LDGSTS.E [R5+0x6400], [R28.64], P0 ;  /* 0x064000001c057fae */ /* 0x0003e8000812184c */
[----:B------:R-:W3:Y:S04]  /*24de0*/  LDL.LU R32, [R1+0x324] ;  /* 0x0003240001207983 */ /* 0x000ee80000300800 */
[----:B------:R-:W3:Y:S01]  /*24df0*/  LDL.LU R31, [R1+0x328] ;  /* 0x00032800011f7983 */ /* 0x000ee20000300800 */
[----:B-1----:R-:W-:-:S02]  /*24e00*/  IMAD.MOV.U32 R29, RZ, RZ, R30 ;  /* 0x000000ffff1d7224 */ /* 0x002fc400078e001e */
[----:B------:R-:W-:Y:S01]  /*24e10*/  IMAD.MOV.U32 R28, RZ, RZ, R6 ;  /* 0x000000ffff1c7224 */ /* 0x000fe200078e0006 */
[----:B------:R-:W3:Y:S04]  /*24e20*/  LDL.LU R30, [R1+0x364] ;  /* 0x00036400011e7983 */ /* 0x000ee80000300800 */
[----:B------:R-:W3:Y:S04]  /*24e30*/  LDL.LU R6, [R1+0x368] ;  /* 0x0003680001067983 */ /* 0x000ee80000300800 */
[----:B------:R1:W-:Y:S01]  /*24e40*/  LDGSTS.E [R5+0x7400], [R28.64], P0 ;  /* 0x074000001c057fae */ /* 0x0003e2000812184c */
[----:B-----5:R-:W-:-:S04]  /*24e50*/  IADD3 R75, P1, R75, UR11, RZ ;  /* 0x0000000b4b4b7c10 */ /* 0x020fc8000ff3e0ff */
[----:B------:R-:W-:Y:S01]  /*24e60*/  IADD3.X R88, R88, UR10, RZ, P1, !PT ;  /* 0x0000000a58587c10 */ /* 0x000fe20008ffe4ff */
[----:B-1----:R-:W-:-:S04]  /*24e70*/  IMAD.MOV.U32 R28, RZ, RZ, R75 ;  /* 0x000000ffff1c7224 */ /* 0x002fc800078e004b */
[----:B------:R-:W-:Y:S01]  /*24e80*/  IMAD.MOV.U32 R29, RZ, RZ, R88 ;  /* 0x000000ffff1d7224 */ /* 0x000fe200078e0058 */
[----:B------:R-:W-:Y:S01]  /*24e90*/  IADD3 R73, P2, R73, UR11, RZ ;  /* 0x0000000b49497c10 */ /* 0x000fe2000ff5e0ff */
[----:B------:R-:W-:Y:S03]  /*24ea0*/  STL [R1+0x1a8], R75 ;  /* 0x0001a84b01007387 */ /* 0x000fe60000100800 */
[----:B------:R-:W-:Y:S01]  /*24eb0*/  IADD3.X R74, R74, UR10, RZ, P2, !PT ;  /* 0x0000000a4a4a7c10 */ /* 0x000fe200097fe4ff */
[----:B------:R1:W-:Y:S01]  /*24ec0*/  LDGSTS.E [R5+0x8400], [R28.64], P0 ;  /* 0x084000001c057fae */ /* 0x0003e2000812184c */
[----:B----4-:R-:W-:Y:S02]  /*24ed0*/  IADD3 R55, P1, R55, UR11, RZ ;  /* 0x0000000b37377c10 */ /* 0x010fe4000ff3e0ff */
[----:B--2---:R-:W-:Y:S01]  /*24ee0*/  IADD3 R53, P2, R53, UR11, RZ ;  /* 0x0000000b35357c10 */ /* 0x004fe2000ff5e0ff */
[----:B------:R-:W-:Y:S01]  /*24ef0*/  STL [R1+0x1a4], R88 ;  /* 0x0001a45801007387 */ /* 0x000fe20000100800 */
[----:B-1----:R-:W-:-:S02]  /*24f00*/  IMAD.MOV.U32 R28, RZ, RZ, R73 ;  /* 0x000000ffff1c7224 */ /* 0x002fc400078e0049 */
[----:B------:R-:W-:Y:S01]  /*24f10*/  IMAD.MOV.U32 R29, RZ, RZ, R74 ;  /* 0x000000ffff1d7224 */ /* 0x000fe200078e004a */
[----:B------:R-:W-:Y:S04]  /*24f20*/  STL [R1+0x1e8], R73 ;  /* 0x0001e84901007387 */ /* 0x000fe80000100800 */
[----:B------:R-:W-:Y:S01]  /*24f30*/  STL [R1+0x1e4], R74 ;  /* 0x0001e44a01007387 */ /* 0x000fe20000100800 */
[----:B------:R-:W-:-:S03]  /*24f40*/  IADD3.X R72, R72, UR10, RZ, P1, !PT ;  /* 0x0000000a48487c10 */ /* 0x000fc60008ffe4ff */
[----:B------:R1:W-:Y:S04]  /*24f50*/  STL [R1+0x228], R55 ;  /* 0x0002283701007387 */ /* 0x0003e80000100800 */
[----:B------:R2:W-:Y:S01]  /*24f60*/  LDGSTS.E [R5+0x9400], [R28.64], P0 ;  /* 0x094000001c057fae */ /* 0x0005e2000812184c */
[----:B------:R-:W-:-:S03]  /*24f70*/  IADD3.X R54, R54, UR10, RZ, P2, !PT ;  /* 0x0000000a36367c10 */ /* 0x000fc600097fe4ff */
[----:B------:R-:W-:Y:S04]  /*24f80*/  STL [R1+0x224], R72 ;  /* 0x0002244801007387 */ /* 0x000fe80000100800 */
[----:B------:R4:W-:Y:S01]  /*24f90*/  STL [R1+0x268], R53 ;  /* 0x0002683501007387 */ /* 0x0009e20000100800 */
[----:B---3--:R-:W-:Y:S01]  /*24fa0*/  IADD3 R35, P1, R35, UR11, RZ ;  /* 0x0000000b23237c10 */ /* 0x008fe2000ff3e0ff */
[----:B--2---:R-:W-:-:S03]  /*24fb0*/  IMAD.MOV.U32 R28, RZ, RZ, R55 ;  /* 0x000000ffff1c7224 */ /* 0x004fc600078e0037 */
[----:B------:R-:W-:Y:S01]  /*24fc0*/  IADD3.X R52, R52, UR10, RZ, P1, !PT ;  /* 0x0000000a34347c10 */ /* 0x000fe20008ffe4ff */
[----:B------:R-:W-:Y:S01]  /*24fd0*/  IMAD.MOV.U32 R29, RZ, RZ, R72 ;  /* 0x000000ffff1d7224 */ /* 0x000fe200078e0048 */
[----:B------:R2:W-:Y:S04]  /*24fe0*/  STL [R1+0x264], R54 ;  /* 0x0002643601007387 */ /* 0x0005e80000100800 */
[----:B------:R-:W-:Y:S01]  /*24ff0*/  STL [R1+0x2a8], R35 ;  /* 0x0002a82301007387 */ /* 0x000fe20000100800 */
[----:B------:R-:W-:-:S03]  /*25000*/  IADD3 R33, P2, R33, UR11, RZ ;  /* 0x0000000b21217c10 */ /* 0x000fc6000ff5e0ff */
[----:B------:R2:W-:Y:S01]  /*25010*/  STL [R1+0x2a4], R52 ;  /* 0x0002a43401007387 */ /* 0x0005e20000100800 */
[----:B------:R-:W-:-:S03]  /*25020*/  IADD3.X R34, R34, UR10, RZ, P2, !PT ;  /* 0x0000000a22227c10 */ /* 0x000fc600097fe4ff */
[----:B------:R-:W-:Y:S04]  /*25030*/  STL [R1+0x2e8], R33 ;  /* 0x0002e82101007387 */ /* 0x000fe80000100800 */
[----:B------:R5:W-:Y:S04]  /*25040*/  LDGSTS.E [R5+0xa400], [R28.64], P0 ;  /* 0x0a4000001c057fae */ /* 0x000be8000812184c */
[----:B-1----:R-:W3:Y:S04]  /*25050*/  LDL.LU R55, [R1+0x30] ;  /* 0x0000300001377983 */ /* 0x002ee80000300800 */
[----:B------:R1:W-:Y:S01]  /*25060*/  STL [R1+0x2e4], R34 ;  /* 0x0002e42201007387 */ /* 0x0003e20000100800 */
[----:B-----5:R-:W-:-:S03]  /*25070*/  IMAD.MOV.U32 R28, RZ, RZ, R53 ;  /* 0x000000ffff1c7224 */ /* 0x020fc600078e0035 */
[----:B----4-:R-:W4:Y:S01]  /*25080*/  LDL.LU R53, [R1+0x70] ;  /* 0x0000700001357983 */ /* 0x010f220000300800 */
[----:B------:R-:W-:-:S03]  /*25090*/  IMAD.MOV.U32 R29, RZ, RZ, R54 ;  /* 0x000000ffff1d7224 */ /* 0x000fc600078e0036 */
[----:B------:R-:W5:Y:S04]  /*250a0*/  LDL.LU R72, [R1+0x2c] ;  /* 0x00002c0001487983 */ /* 0x000f680000300800 */
[----:B--2---:R-:W2:Y:S04]  /*250b0*/  LDL.LU R54, [R1+0x6c] ;  /* 0x00006c0001367983 */ /* 0x004ea80000300800 */
[----:B------:R1:W-:Y:S01]  /*250c0*/  LDGSTS.E [R5+0xb400], [R28.64], P0 ;  /* 0x0b4000001c057fae */ /* 0x0003e2000812184c */
[----:B------:R-:W-:-:S04]  /*250d0*/  IADD3 R31, P1, R31, UR11, RZ ;  /* 0x0000000b1f1f7c10 */ /* 0x000fc8000ff3e0ff */
[----:B------:R-:W-:Y:S01]  /*250e0*/  IADD3.X R32, R32, UR10, RZ, P1, !PT ;  /* 0x0000000a20207c10 */ /* 0x000fe20008ffe4ff */
[----:B------:R1:W-:Y:S01]  /*250f0*/  STL [R1+0x328], R31 ;  /* 0x0003281f01007387 */ /* 0x0003e20000100800 */
[----:B------:R-:W-:Y:S01]  /*25100*/  IADD3 R6, P2, R6, UR11, RZ ;  /* 0x0000000b06067c10 */ /* 0x000fe2000ff5e0ff */
[----:B-1----:R-:W-:Y:S02]  /*25110*/  IMAD.MOV.U32 R28, RZ, RZ, R35 ;  /* 0x000000ffff1c7224 */ /* 0x002fe400078e0023 */
[----:B------:R-:W-:Y:S01]  /*25120*/  IMAD.MOV.U32 R29, RZ, RZ, R52 ;  /* 0x000000ffff1d7224 */ /* 0x000fe200078e0034 */
[----:B------:R-:W-:Y:S01]  /*25130*/  IADD3.X R30, R30, UR10, RZ, P2, !PT ;  /* 0x0000000a1e1e7c10 */ /* 0x000fe200097fe4ff */
[----:B------:R1:W-:Y:S04]  /*25140*/  STL [R1+0x324], R32 ;  /* 0x0003242001007387 */ /* 0x0003e80000100800 */
[----:B------:R1:W-:Y:S04]  /*25150*/  LDGSTS.E [R5+0xc400], [R28.64], P0 ;  /* 0x0c4000001c057fae */ /* 0x0003e8000812184c */
[----:B------:R1:W-:Y:S04]  /*25160*/  STL [R1+0x368], R6 ;  /* 0x0003680601007387 */ /* 0x0003e80000100800 */
[----:B------:R1:W-:Y:S02]  /*25170*/  STL [R1+0x364], R30 ;  /* 0x0003641e01007387 */ /* 0x0003e40000100800 */
[----:B-1----:R-:W-:-:S02]  /*25180*/  IMAD.MOV.U32 R28, RZ, RZ, R33 ;  /* 0x000000ffff1c7224 */ /* 0x002fc400078e0021 */
[----:B------:R-:W2:Y:S01]  /*25190*/  LDL.LU R52, [R1+0xac] ;  /* 0x0000ac0001347983 */ /* 0x000ea20000300800 */
[----:B------:R-:W-:-:S03]  /*251a0*/  IMAD.MOV.U32 R29, RZ, RZ, R34 ;  /* 0x000000ffff1d7224 */ /* 0x000fc600078e0022 */
[----:B------:R-:W2:Y:S04]  /*251b0*/  LDL.LU R35, [R1+0xb0] ;  /* 0x0000b00001237983 */ /* 0x000ea80000300800 */
[----:B------:R1:W-:Y:S04]  /*251c0*/  LDGSTS.E [R5+0xd400], [R28.64], P0 ;  /* 0x0d4000001c057fae */ /* 0x0003e8000812184c */
[----:B------:R-:W2:Y:S01]  /*251d0*/  LDL.LU R34, [R1+0xec] ;  /* 0x0000ec0001227983 */ /* 0x000ea20000300800 */
[----:B-1----:R-:W-:-:S03]  /*251e0*/  IMAD.MOV.U32 R28, RZ, RZ, R31 ;  /* 0x000000ffff1c7224 */ /* 0x002fc600078e001f */
[----:B------:R-:W2:Y:S01]  /*251f0*/  LDL.LU R31, [R1+0xf0] ;  /* 0x0000f000011f7983 */ /* 0x000ea20000300800 */
[----:B------:R-:W-:-:S03]  /*25200*/  IMAD.MOV.U32 R29, RZ, RZ, R32 ;  /* 0x000000ffff1d7224 */ /* 0x000fc600078e0020 */
[----:B------:R-:W2:Y:S04]  /*25210*/  LDL.LU R33, [R1+0x12c] ;  /* 0x00012c0001217983 */ /* 0x000ea80000300800 */
[----:B------:R1:W-:Y:S04]  /*25220*/  LDGSTS.E [R5+0xe400], [R28.64], P0 ;  /* 0x0e4000001c057fae */ /* 0x0003e8000812184c */
[----:B------:R-:W2:Y:S01]  /*25230*/  LDL.LU R32, [R1+0x130] ;  /* 0x0001300001207983 */ /* 0x000ea20000300800 */
[----:B-1----:R-:W-:Y:S02]  /*25240*/  IMAD.MOV.U32 R28, RZ, RZ, R6 ;  /* 0x000000ffff1c7224 */ /* 0x002fe400078e0006 */
[----:B------:R-:W-:Y:S01]  /*25250*/  IMAD.MOV.U32 R29, RZ, RZ, R30 ;  /* 0x000000ffff1d7224 */ /* 0x000fe200078e001e */
[----:B------:R-:W-:Y:S01]  /*25260*/  LOP3.LUT R6, R4, 0x30, RZ, 0x3c, !PT ;  /* 0x0000003004067812 */ /* 0x000fe200078e3cff */
[----:B------:R-:W2:Y:S04]  /*25270*/  LDL.LU R30, [R1+0x16c] ;  /* 0x00016c00011e7983 */ /* 0x000ea80000300800 */
[----:B------:R1:W-:Y:S01]  /*25280*/  LDGSTS.E [R5+0xf400], [R28.64], P0 ;  /* 0x0f4000001c057fae */ /* 0x0003e2000812184c */
[----:B------:R-:W-:-:S02]  /*25290*/  IADD3 R233, P1, R233, UR11, RZ ;  /* 0x0000000be9e97c10 */ /* 0x000fc4000ff3e0ff */
[----:B------:R-:W-:Y:S01]  /*252a0*/  IADD3 R249, P2, R249, UR11, RZ ;  /* 0x0000000bf9f97c10 */ /* 0x000fe2000ff5e0ff */
[----:B-1----:R-:W-:-:S04]  /*252b0*/  IMAD.U32 R5, RZ, RZ, UR8 ;  /* 0x00000008ff057e24 */ /* 0x002fc8000f8e00ff */
[----:B------:R-:W-:Y:S02]  /*252c0*/  IMAD R5, R5, 0x10000, R6 ;  /* 0x0001000005057824 */ /* 0x000fe400078e0206 */
[----:B------:R-:W2:Y:S01]  /*252d0*/  LDL.LU R6, [R1+0x170] ;  /* 0x0001700001067983 */ /* 0x000ea20000300800 */
[----:B------:R-:W-:Y:S02]  /*252e0*/  IADD3.X R232, R232, UR10, RZ, P1, !PT ;  /* 0x0000000ae8e87c10 */ /* 0x000fe40008ffe4ff */
[----:B------:R-:W-:Y:S01]  /*252f0*/  IADD3.X R248, R248, UR10, RZ, P2, !PT ;  /* 0x0000000af8f87c10 */ /* 0x000fe200097fe4ff */
[----:B------:R-:W-:Y:S02]  /*25300*/  IMAD.MOV.U32 R28, RZ, RZ, R233 ;  /* 0x000000ffff1c7224 */ /* 0x000fe400078e00e9 */
[----:B------:R-:W-:-:S05]  /*25310*/  IMAD.MOV.U32 R29, RZ, RZ, R232 ;  /* 0x000000ffff1d7224 */ /* 0x000fca00078e00e8 */
[----:B------:R1:W-:Y:S02]  /*25320*/  LDGSTS.E [R5+0x600], [R28.64], P0 ;  /* 0x006000001c057fae */ /* 0x0003e4000812184c */
[----:B-1----:R-:W-:Y:S02]  /*25330*/  IMAD.MOV.U32 R28, RZ, RZ, R249 ;  /* 0x000000ffff1c7224 */ /* 0x002fe400078e00f9 */
[----:B------:R-:W-:-:S05]  /*25340*/  IMAD.MOV.U32 R29, RZ, RZ, R248 ;  /* 0x000000ffff1d7224 */ /* 0x000fca00078e00f8 */
[----:B------:R1:W-:Y:S01]  /*25350*/  LDGSTS.E [R5+0x1600], [R28.64], P0 ;  /* 0x016000001c057fae */ /* 0x0003e2000812184c */
[----:B---3--:R-:W-:Y:S02]  /*25360*/  IADD3 R55, P1, R55, UR11, RZ ;  /* 0x0000000b37377c10 */ /* 0x008fe4000ff3e0ff */
[----:B----4-:R-:W-:Y:S02]  /*25370*/  IADD3 R53, P2, R53, UR11, RZ ;  /* 0x0000000b35357c10 */ /* 0x010fe4000ff5e0ff */
[----:B-----5:R-:W-:Y:S01]  /*25380*/  IADD3.X R72, R72, UR10, RZ, P1, !PT ;  /* 0x0000000a48487c10 */ /* 0x020fe20008ffe4ff */
[----:B------:R3:W-:Y:S01]  /*25390*/  STL [R1+0x30], R55 ;  /* 0x0000303701007387 */ /* 0x0007e20000100800 */
[----:B--2---:R-:W-:-:S03]  /*253a0*/  IADD3.X R54, R54, UR10, RZ, P2, !PT ;  /* 0x0000000a36367c10 */ /* 0x004fc600097fe4ff */
[----:B------:R-:W-:Y:S04]  /*253b0*/  STL [R1+0x2c], R72 ;  /* 0x00002c4801007387 */ /* 0x000fe80000100800 */
[----:B------:R2:W-:Y:S04]  /*253c0*/  STL [R1+0x70], R53 ;  /* 0x0000703501007387 */ /* 0x0005e80000100800 */
[----:B------:R4:W-:Y:S01]  /*253d0*/  STL [R1+0x6c], R54 ;  /* 0x00006c3601007387 */ /* 0x0009e20000100800 */
[----:B-1----:R-:W-:-:S03]  /*253e0*/  IMAD.MOV.U32 R28, RZ, RZ, R55 ;  /* 0x000000ffff1c7224 */ /* 0x002fc600078e0037 */
[----:B------:R-:W5:Y:S01]  /*253f0*/  LDL.LU R88, [R1+0x1ac] ;  /* 0x0001ac0001587983 */ /* 0x000f620000300800 */
[----:B------:R-:W-:-:S03]  /*25400*/  IMAD.MOV.U32 R29, RZ, RZ, R72 ;  /* 0x000000ffff1d7224 */ /* 0x000fc600078e0048 */
[----:B------:R-:W5:Y:S04]  /*25410*/  LDL.LU R75, [R1+0x1b0] ;  /* 0x0001b000014b7983 */ /* 0x000f680000300800 */
[----:B------:R-:W5:Y:S04]  /*25420*/  LDL.LU R74, [R1+0x1ec] ;  /* 0x0001ec00014a7983 */ /* 0x000f680000300800 */
[----:B------:R-:W5:Y:S04]  /*25430*/  LDL.LU R73, [R1+0x1f0] ;  /* 0x0001f00001497983 */ /* 0x000f680000300800 */
[----:B------:R1:W-:Y:S04]  /*25440*/  LDGSTS.E [R5+0x2600], [R28.64], P0 ;  /* 0x026000001c057fae */ /* 0x0003e8000812184c */
[----:B---3--:R-:W3:Y:S01]  /*25450*/  LDL.LU R55, [R1+0x230] ;  /* 0x0002300001377983 */ /* 0x008ee20000300800 */
[----:B------:R-:W-:Y:S01]  /*25460*/  IADD3 R35, P1, R35, UR11, RZ ;  /* 0x0000000b23237c10 */ /* 0x000fe2000ff3e0ff */
[----:B-1----:R-:W-:-:S02]  /*25470*/  IMAD.MOV.U32 R28, RZ, RZ, R53 ;  /* 0x000000ffff1c7224 */ /* 0x002fc400078e0035 */
[----:B------:R-:W-:Y:S01]  /*25480*/  IMAD.MOV.U32 R29, RZ, RZ, R54 ;  /* 0x000000ffff1d7224 */ /* 0x000fe200078e0036 */
[----:B------:R-:W-:Y:S01]  /*25490*/  IADD3.X R52, R52, UR10, RZ, P1, !PT ;  /* 0x0000000a34347c10 */ /* 0x000fe20008ffe4ff */
[----:B--2---:R-:W2:Y:S04]  /*254a0*/  LDL.LU R53, [R1+0x270] ;  /* 0x0002700001357983 */ /* 0x004ea80000300800 */
[----:B------:R1:W-:Y:S04]  /*254b0*/  LDGSTS.E [R5+0x3600], [R28.64], P0 ;  /* 0x036000001c057fae */ /* 0x0003e8000812184c */
[----:B------:R-:W-:Y:S01]  /*254c0*/  STL [R1+0xb0], R35 ;  /* 0x0000b02301007387 */ /* 0x000fe20000100800 */
[----:B------:R-:W-:-:S03]  /*254d0*/  IADD3 R31, P2, R31, UR11, RZ ;  /* 0x0000000b1f1f7c10 */ /* 0x000fc6000ff5e0ff */
[----:B------:R4:W-:Y:S01]  /*254e0*/  STL [R1+0xac], R52 ;  /* 0x0000ac3401007387 */ /* 0x0009e20000100800 */
[----:B-1----:R-:W-:Y:S01]  /*254f0*/  IMAD.MOV.U32 R28, RZ, RZ, R35 ;  /* 0x000000ffff1c7224 */ /* 0x002fe200078e0023 */
[----:B------:R-:W-:Y:S01]  /*25500*/  IADD3.X R34, R34, UR10, RZ, P2, !PT ;  /* 0x0000000a22227c10 */ /* 0x000fe200097fe4ff */
[----:B------:R-:W-:Y:S01]  /*25510*/  IMAD.MOV.U32 R29, RZ, RZ, R52 ;  /* 0x000000ffff1d7224 */ /* 0x000fe200078e0034 */
[----:B------:R1:W-:Y:S04]  /*25520*/  STL [R1+0xf0], R31 ;  /* 0x0000f01f01007387 */ /* 0x0003e80000100800 */
[----:B------:R-:W2:Y:S04]  /*25530*/  LDL.LU R72, [R1+0x22c] ;  /* 0x00022c0001487983 */ /* 0x000ea80000300800 */
[----:B------:R1:W-:Y:S04]  /*25540*/  STL [R1+0xec], R34 ;  /* 0x0000ec2201007387 */ /* 0x0003e80000100800 */
[----:B----4-:R-:W4:Y:S04]  /*25550*/  LDL.LU R54, [R1+0x26c] ;  /* 0x00026c0001367983 */ /* 0x010f280000300800 */
[----:B------:R1:W-:Y:S04]  /*25560*/  LDGSTS.E [R5+0x4600], [R28.64], P0 ;  /* 0x046000001c057fae */ /* 0x0003e8000812184c */
[----:B------:R-:W4:Y:S01]  /*25570*/  LDL.LU R52, [R1+0x2ac] ;  /* 0x0002ac0001347983 */ /* 0x000f220000300800 */
[----:B-1----:R-:W-:-:S03]  /*25580*/  IMAD.MOV.U32 R28, RZ, RZ, R31 ;  /* 0x000000ffff1c7224 */ /* 0x002fc600078e001f */
[----:B------:R-:W4:Y:S01]  /*25590*/  LDL.LU R31, [R1+0x2b0] ;  /* 0x0002b000011f7983 */ /* 0x000f220000300800 */
[----:B------:R-:W-:-:S03]  /*255a0*/  IMAD.MOV.U32 R29, RZ, RZ, R34 ;  /* 0x000000ffff1d7224 */ /* 0x000fc600078e0022 */
[----:B------:R-:W4:Y:S04]  /*255b0*/  LDL.LU R35, [R1+0x2ec] ;  /* 0x0002ec0001237983 */ /* 0x000f280000300800 */
[----:B------:R-:W4:Y:S01]  /*255c0*/  LDL.LU R34, [R1+0x2f0] ;  /* 0x0002f00001227983 */ /* 0x000f220000300800 */
[----:B------:R-:W-:Y:S02]  /*255d0*/  IADD3 R32, P1, R32, UR11, RZ ;  /* 0x0000000b20207c10 */ /* 0x000fe4000ff3e0ff */
[----:B------:R-:W-:Y:S01]  /*255e0*/  IADD3 R6, P2, R6, UR11, RZ ;  /* 0x0000000b06067c10 */ /* 0x000fe2000ff5e0ff */
[----:B------:R1:W-:Y:S01]  /*255f0*/  LDGSTS.E [R5+0x5600], [R28.64], P0 ;  /* 0x056000001c057fae */ /* 0x0003e2000812184c */
[----:B------:R-:W-:Y:S02]  /*25600*/  IADD3.X R33, R33, UR10, RZ, P1, !PT ;  /* 0x0000000a21217c10 */ /* 0x000fe40008ffe4ff */
[----:B------:R-:W-:Y:S01]  /*25610*/  IADD3.X R30, R30, UR10, RZ, P2, !PT ;  /* 0x0000000a1e1e7c10 */ /* 0x000fe200097fe4ff */
[----:B------:R-:W-:Y:S04]  /*25620*/  STL [R1+0x130], R32 ;  /* 0x0001302001007387 */ /* 0x000fe80000100800 */
[----:B------:R1:W-:Y:S02]  /*25630*/  STL [R1+0x12c], R33 ;  /* 0x00012c2101007387 */ /* 0x0003e40000100800 */
[----:B-1----:R-:W-:-:S02]  /*25640*/  IMAD.MOV.U32 R28, RZ, RZ, R32 ;  /* 0x000000ffff1c7224 */ /* 0x002fc400078e0020 */
[----:B------:R-:W-:Y:S01]  /*25650*/  IMAD.MOV.U32 R29, RZ, RZ, R33 ;  /* 0x000000ffff1d7224 */ /* 0x000fe200078e0021 */
[----:B------:R-:W-:Y:S04]  /*25660*/  STL [R1+0x170], R6 ;  /* 0x0001700601007387 */ /* 0x000fe80000100800 */
[----:B------:R1:W-:Y:S04]  /*25670*/  LDGSTS.E [R5+0x6600], [R28.64], P0 ;  /* 0x066000001c057fae */ /* 0x0003e8000812184c */
[----:B------:R1:W-:Y:S04]  /*25680*/  STL [R1+0x16c], R30 ;  /* 0x00016c1e01007387 */ /* 0x0003e80000100800 */
[----:B------:R-:W4:Y:S01]  /*25690*/  LDL.LU R33, [R1+0x32c] ;  /* 0x00032c0001217983 */ /* 0x000f220000300800 */
[----:B-1----:R-:W-:-:S03]  /*256a0*/  IMAD.MOV.U32 R29, RZ, RZ, R30 ;  /* 0x000000ffff1d7224 */ /* 0x002fc600078e001e */
[----:B------:R-:W4:Y:S01]  /*256b0*/  LDL.LU R30, [R1+0x330] ;  /* 0x00033000011e7983 */ /* 0x000f220000300800 */
[----:B------:R-:W-:-:S03]  /*256c0*/  IMAD.MOV.U32 R28, RZ, RZ, R6 ;  /* 0x000000ffff1c7224 */ /* 0x000fc600078e0006 */
[----:B------:R-:W4:Y:S04]  /*256d0*/  LDL.LU R32, [R1+0x36c] ;  /* 0x00036c0001207983 */ /* 0x000f280000300800 */
[----:B------:R-:W4:Y:S04]  /*256e0*/  LDL.LU R6, [R1+0x370] ;  /* 0x0003700001067983 */ /* 0x000f280000300800 */
[----:B------:R1:W-:Y:S01]  /*256f0*/  LDGSTS.E [R5+0x7600], [R28.64], P0 ;  /* 0x076000001c057fae */ /* 0x0003e2000812184c */
[----:B-----5:R-:W-:-:S04]  /*25700*/  IADD3 R75, P1, R75, UR11, RZ ;  /* 0x0000000b4b4b7c10 */ /* 0x020fc8000ff3e0ff */
[----:B------:R-:W-:Y:S01]  /*25710*/  IADD3.X R88, R88, UR10, RZ, P1, !PT ;  /* 0x0000000a58587c10 */ /* 0x000fe20008ffe4ff */
[----:B-1----:R-:W-:Y:S01]  /*25720*/  IMAD.MOV.U32 R28, RZ, RZ, R75 ;  /* 0x000000ffff1c7224 */ /* 0x002fe200078e004b */
[----:B------:R-:W-:-:S03]  /*25730*/  IADD3 R73, P2, R73, UR11, RZ ;  /* 0x0000000b49497c10 */ /* 0x000fc6000ff5e0ff */
[----:B------:R-:W-:Y:S01]  /*25740*/  IMAD.MOV.U32 R29, RZ, RZ, R88 ;  /* 0x000000ffff1d7224 */ /* 0x000fe200078e0058 */
[----:B------:R-:W-:-:S04]  /*25750*/  IADD3.X R74, R74, UR10, RZ, P2, !PT ;  /* 0x0000000a4a4a7c10 */ /* 0x000fc800097fe4ff */
[----:B------:R1:W-:Y:S01]  /*25760*/  LDGSTS.E [R5+0x8600], [R28.64], P0 ;  /* 0x086000001c057fae */ /* 0x0003e2000812184c */
[----:B---3--:R-:W-:-:S03]  /*25770*/  IADD3 R55, P1, R55, UR11, RZ ;  /* 0x0000000b37377c10 */ /* 0x008fc6000ff3e0ff */
[----:B------:R-:W-:Y:S01]  /*25780*/  STL [R1+0x1b0], R75 ;  /* 0x0001b04b01007387 */ /* 0x000fe20000100800 */
[----:B-1----:R-:W-:Y:S02]  /*25790*/  IMAD.MOV.U32 R28, RZ, RZ, R73 ;  /* 0x000000ffff1c7224 */ /* 0x002fe400078e0049 */
[----:B------:R-:W-:Y:S01]  /*257a0*/  IMAD.MOV.U32 R29, RZ, RZ, R74 ;  /* 0x000000ffff1d7224 */ /* 0x000fe200078e004a */
[----:B--2---:R-:W-:Y:S01]  /*257b0*/  IADD3 R53, P2, R53, UR11, RZ ;  /* 0x0000000b35357c10 */ /* 0x004fe2000ff5e0ff */
[----:B------:R-:W-:Y:S04]  /*257c0*/  STL [R1+0x1ac], R88 ;  /* 0x0001ac5801007387 */ /* 0x000fe80000100800 */
[----:B------:R1:W-:Y:S04]  /*257d0*/  LDGSTS.E [R5+0x9600], [R28.64], P0 ;  /* 0x096000001c057fae */ /* 0x0003e8000812184c */
[----:B------:R-:W-:Y:S04]  /*257e0*/  STL [R1+0x1f0], R73 ;  /* 0x0001f04901007387 */ /* 0x000fe80000100800 */
[----:B------:R-:W-:Y:S01]  /*257f0*/  STL [R1+0x1ec], R74 ;  /* 0x0001ec4a01007387 */ /* 0x000fe20000100800 */
[----:B-1----:R-:W-:Y:S01]  /*25800*/  IMAD.MOV.U32 R28, RZ, RZ, R55 ;  /* 0x000000ffff1c7224 */ /* 0x002fe200078e0037 */
[----:B------:R-:W-:-:S02]  /*25810*/  IADD3.X R72, R72, UR10, RZ, P1, !PT ;  /* 0x0000000a48487c10 */ /* 0x000fc40008ffe4ff */
[----:B------:R1:W-:Y:S03]  /*25820*/  STL [R1+0x230], R55 ;  /* 0x0002303701007387 */ /* 0x0003e60000100800 */
[----:B------:R-:W-:Y:S01]  /*25830*/  IMAD.MOV.U32 R29, RZ, RZ, R72 ;  /* 0x000000ffff1d7224 */ /* 0x000fe200078e0048 */
[----:B----4-:R-:W-:Y:S01]  /*25840*/  IADD3.X R54, R54, UR10, RZ, P2, !PT ;  /* 0x0000000a36367c10 */ /* 0x010fe200097fe4ff */
[----:B------:R-:W-:Y:S04]  /*25850*/  STL [R1+0x22c], R72 ;  /* 0x00022c4801007387 */ /* 0x000fe80000100800 */
[----:B------:R2:W-:Y:S04]  /*25860*/  LDGSTS.E [R5+0xa600], [R28.64], P0 ;  /* 0x0a6000001c057fae */ /* 0x0005e8000812184c */
[----:B------:R-:W-:Y:S01]  /*25870*/  STL [R1+0x270], R53 ;  /* 0x0002703501007387 */ /* 0x000fe20000100800 */
[----:B------:R-:W-:Y:S01]  /*25880*/  IADD3 R31, P1, R31, UR11, RZ ;  /* 0x0000000b1f1f7c10 */ /* 0x000fe2000ff3e0ff */
[----:B--2---:R-:W-:-:S03]  /*25890*/  IMAD.MOV.U32 R28, RZ, RZ, R53 ;  /* 0x000000ffff1c7224 */ /* 0x004fc600078e0035 */
[----:B------:R-:W-:Y:S01]  /*258a0*/  IADD3.X R52, R52, UR10, RZ, P1, !PT ;  /* 0x0000000a34347c10 */ /* 0x000fe20008ffe4ff */
[----:B------:R-:W-:Y:S01]  /*258b0*/  IMAD.MOV.U32 R29, RZ, RZ, R54 ;  /* 0x000000ffff1d7224 */ /* 0x000fe200078e0036 */
[----:B------:R-:W-:Y:S01]  /*258c0*/  IADD3 R34, P2, R34, UR11, RZ ;  /* 0x0000000b22227c10 */ /* 0x000fe2000ff5e0ff */
[----:B------:R-:W-:Y:S03]  /*258d0*/  STL [R1+0x26c], R54 ;  /* 0x00026c3601007387 */ /* 0x000fe60000100800 */
[----:B------:R-:W-:Y:S01]  /*258e0*/  IADD3.X R35, R35, UR10, RZ, P2, !PT ;  /* 0x0000000a23237c10 */ /* 0x000fe200097fe4ff */
[----:B------:R2:W-:Y:S04]  /*258f0*/  STL [R1+0x2b0], R31 ;  /* 0x0002b01f01007387 */ /* 0x0005e80000100800 */
[----:B------:R3:W-:Y:S04]  /*25900*/  STL [R1+0x2ac], R52 ;  /* 0x0002ac3401007387 */ /* 0x0007e80000100800 */
[----:B------:R-:W-:Y:S04]  /*25910*/  STL [R1+0x2f0], R34 ;  /* 0x0002f02201007387 */ /* 0x000fe80000100800 */
[----:B------:R4:W-:Y:S04]  /*25920*/  LDGSTS.E [R5+0xb600], [R28.64], P0 ;  /* 0x0b6000001c057fae */ /* 0x0009e8000812184c */
[----:B-1----:R-:W5:Y:S04]  /*25930*/  LDL.LU R55, [R1+0x38] ;  /* 0x0000380001377983 */ /* 0x002f680000300800 */
[----:B------:R-:W-:Y:S01]  /*25940*/  STL [R1+0x2ec], R35 ;  /* 0x0002ec2301007387 */ /* 0x000fe20000100800 */
[----:B----4-:R-:W-:-:S03]  /*25950*/  IMAD.MOV.U32 R28, RZ, RZ, R31 ;  /* 0x000000ffff1c7224 */ /* 0x010fc600078e001f */
[----:B--2---:R-:W2:Y:S04]  /*25960*/  LDL.LU R31, [R1+0x78] ;  /* 0x00007800011f7983 */ /* 0x004ea80000300800 */
[----:B------:R-:W4:Y:S04]  /*25970*/  LDL.LU R72, [R1+0x34] ;  /* 0x0000340001487983 */ /* 0x000f280000300800 */
[----:B------:R-:W4:Y:S01]  /*25980*/  LDL.LU R54, [R1+0x74] ;  /* 0x0000740001367983 */ /* 0x000f220000300800 */
[----:B------:R-:W-:Y:S01]  /*25990*/  IADD3 R30, P1, R30, UR11, RZ ;  /* 0x0000000b1e1e7c10 */ /* 0x000fe2000ff3e0ff */
[----:B------:R-:W-:-:S03]  /*259a0*/  IMAD.MOV.U32 R29, RZ, RZ, R52 ;  /* 0x000000ffff1d7224 */ /* 0x000fc600078e0034 */
[----:B------:R-:W-:Y:S02]  /*259b0*/  IADD3.X R33, R33, UR10, RZ, P1, !PT ;  /* 0x0000000a21217c10 */ /* 0x000fe40008ffe4ff */
[----:B------:R-:W-:Y:S01]  /*259c0*/  IADD3 R6, P2, R6, UR11, RZ ;  /* 0x0000000b06067c10 */ /* 0x000fe2000ff5e0ff */
[----:B------:R1:W-:Y:S03]  /*259d0*/  LDGSTS.E [R5+0xc600], [R28.64], P0 ;  /* 0x0c6000001c057fae */ /* 0x0003e6000812184c */
[----:B------:R-:W-:Y:S01]  /*259e0*/  IADD3.X R32, R32, UR10, RZ, P2, !PT ;  /* 0x0000000a20207c10 */ /* 0x000fe200097fe4ff */
[----:B------:R3:W-:Y:S04]  /*259f0*/  STL [R1+0x330], R30 ;  /* 0x0003301e01007387 */ /* 0x0007e80000100800 */
[----:B------:R3:W-:Y:S01]  /*25a00*/  STL [R1+0x32c], R33 ;  /* 0x00032c2101007387 */ /* 0x0007e20000100800 */
[----:B-1----:R-:W-:-:S02]  /*25a10*/  IMAD.MOV.U32 R28, RZ, RZ, R34 ;  /* 0x000000ffff1c7224 */ /* 0x002fc400078e0022 */
[----:B------:R-:W-:Y:S01]  /*25a20*/  IMAD.MOV.U32 R29, RZ, RZ, R35 ;  /* 0x000000ffff1d7224 */ /* 0x000fe200078e0023 */
[----:B------:R1:W-:Y:S04]  /*25a30*/  STL [R1+0x370], R6 ;  /* 0x0003700601007387 */ /* 0x0003e80000100800 */
[----:B---3--:R-:W3:Y:S04]  /*25a40*/  LDL.LU R52, [R1+0xb8] ;  /* 0x0000b80001347983 */ /* 0x008ee80000300800 */
[----:B------:R1:W-:Y:S04]  /*25a50*/  LDGSTS.E [R5+0xd600], [R28.64], P0 ;  /* 0x0d6000001c057fae */ /* 0x0003e8000812184c */
[----:B------:R1:W-:Y:S02]  /*25a60*/  STL [R1+0x36c], R32 ;  /* 0x00036c2001007387 */ /* 0x0003e40000100800 */
[----:B-1----:R-:W-:-:S02]  /*25a70*/  IMAD.MOV.U32 R28, RZ, RZ, R30 ;  /* 0x000000ffff1c7224 */ /* 0x002fc400078e001e */
[----:B------:R-:W3:Y:S01]  /*25a80*/  LDL.LU R30, [R1+0xf8] ;  /* 0x0000f800011e7983 */ /* 0x000ee20000300800 */
[----:B------:R-:W-:-:S03]  /*25a90*/  IMAD.MOV.U32 R29, RZ, RZ, R33 ;  /* 0x000000ffff1d7224 */ /* 0x000fc600078e0021 */
[----:B------:R-:W3:Y:S04]  /*25aa0*/  LDL.LU R53, [R1+0xb4] ;  /* 0x0000b40001357983 */ /* 0x000ee80000300800 */
[----:B------:R-:W3:Y:S04]  /*25ab0*/  LDL.LU R35, [R1+0xf4] ;  /* 0x0000f40001237983 */ /* 0x000ee80000300800 */
[----:B------:R1:W-:Y:S04]  /*25ac0*/  LDGSTS.E [R5+0xe600], [R28.64], P0 ;  /* 0x0e6000001c057fae */ /* 0x0003e8000812184c */
[----:B------:R-:W3:Y:S01]  /*25ad0*/  LDL.LU R34, [R1+0x134] ;  /* 0x0001340001227983 */ /* 0x000ee20000300800 */
[----:B------:R-:W-:-:S03]  /*25ae0*/  IADD3 R235, P1, R235, UR11, RZ ;  /* 0x0000000bebeb7c10 */ /* 0x000fc6000ff3e0ff */
[----:B------:R-:W3:Y:S01]  /*25af0*/  LDL.LU R33, [R1+0x138] ;  /* 0x0001380001217983 */ /* 0x000ee20000300800 */
[----:B-1----:R-:W-:Y:S02]  /*25b00*/  IMAD.MOV.U32 R28, RZ, RZ, R6 ;  /* 0x000000ffff1c7224 */ /* 0x002fe400078e0006 */
[----:B------:R-:W-:Y:S01]  /*25b10*/  IMAD.MOV.U32 R29, RZ, RZ, R32 ;  /* 0x000000ffff1d7224 */ /* 0x000fe200078e0020 */
[----:B------:R-:W-:Y:S01]  /*25b20*/  LOP3.LUT R6, R4, 0x40, RZ, 0x3c, !PT ;  /* 0x0000004004067812 */ /* 0x000fe200078e3cff */
[----:B------:R-:W3:Y:S04]  /*25b30*/  LDL.LU R32, [R1+0x174] ;  /* 0x0001740001207983 */ /* 0x000ee80000300800 */
[----:B------:R1:W-:Y:S01]  /*25b40*/  LDGSTS.E [R5+0xf600], [R28.64], P0 ;  /* 0x0f6000001c057fae */ /* 0x0003e2000812184c */
[----:B------:R-:W-:-:S02]  /*25b50*/  IADD3.X R234, R234, UR10, RZ, P1, !PT ;  /* 0x0000000aeaea7c10 */ /* 0x000fc40008ffe4ff */
[----:B------:R-:W-:Y:S01]  /*25b60*/  IADD3 R251, P2, R251, UR11, RZ ;  /* 0x0000000bfbfb7c10 */ /* 0x000fe2000ff5e0ff */
[----:B-1----:R-:W-:-:S04]  /*25b70*/  IMAD.U32 R5, RZ, RZ, UR8 ;  /* 0x00000008ff057e24 */ /* 0x002fc8000f8e00ff */
[----:B------:R-:W-:Y:S02]  /*25b80*/  IMAD R5, R5, 0x10000, R6 ;  /* 0x0001000005057824 */ /* 0x000fe400078e0206 */
[----:B------:R-:W3:Y:S01]  /*25b90*/  LDL.LU R6, [R1+0x178] ;  /* 0x0001780001067983 */ /* 0x000ee20000300800 */
[----:B------:R-:W-:Y:S01]  /*25ba0*/  IMAD.MOV.U32 R28, RZ, RZ, R235 ;  /* 0x000000ffff1c7224 */ /* 0x000fe200078e00eb */
[----:B------:R-:W-:Y:S01]  /*25bb0*/  IADD3.X R250, R250, UR10, RZ, P2, !PT ;  /* 0x0000000afafa7c10 */ /* 0x000fe200097fe4ff */
[----:B------:R-:W-:-:S05]  /*25bc0*/  IMAD.MOV.U32 R29, RZ, RZ, R234 ;  /* 0x000000ffff1d7224 */ /* 0x000fca00078e00ea */
[----:B------:R1:W-:Y:S02]  /*25bd0*/  LDGSTS.E [R5+0x800], [R28.64], P0 ;  /* 0x008000001c057fae */ /* 0x0003e4000812184c */
[----:B-1----:R-:W-:Y:S02]  /*25be0*/  IMAD.MOV.U32 R28, RZ, RZ, R251 ;  /* 0x000000ffff1c7224 */ /* 0x002fe400078e00fb */
[----:B------:R-:W-:-:S05]  /*25bf0*/  IMAD.MOV.U32 R29, RZ, RZ, R250 ;  /* 0x000000ffff1d7224 */ /* 0x000fca00078e00fa */
[----:B------:R1:W-:Y:S01]  /*25c00*/  LDGSTS.E [R5+0x1800], [R28.64], P0 ;  /* 0x018000001c057fae */ /* 0x0003e2000812184c */
[----:B-----5:R-:W-:Y:S02]  /*25c10*/  IADD3 R55, P1, R55, UR11, RZ ;  /* 0x0000000b37377c10 */ /* 0x020fe4000ff3e0ff */
[----:B--2---:R-:W-:Y:S02]  /*25c20*/  IADD3 R31, P2, R31, UR11, RZ ;  /* 0x0000000b1f1f7c10 */ /* 0x004fe4000ff5e0ff */
[----:B----4-:R-:W-:Y:S01]  /*25c30*/  IADD3.X R72, R72, UR10, RZ, P1, !PT ;  /* 0x0000000a48487c10 */ /* 0x010fe20008ffe4ff */
[----:B------:R-:W-:Y:S01]  /*25c40*/  STL [R1+0x38], R55 ;  /* 0x0000383701007387 */ /* 0x000fe20000100800 */
[----:B------:R-:W-:-:S03]  /*25c50*/  IADD3.X R54, R54, UR10, RZ, P2, !PT ;  /* 0x0000000a36367c10 */ /* 0x000fc600097fe4ff */
[----:B------:R-:W-:Y:S01]  /*25c60*/  STL [R1+0x34], R72 ;  /* 0x0000344801007387 */ /* 0x000fe20000100800 */
[----:B-1----:R-:W-:-:S03]  /*25c70*/  IMAD.MOV.U32 R28, RZ, RZ, R55 ;  /* 0x000000ffff1c7224 */ /* 0x002fc600078e0037 */
[----:B------:R1:W-:Y:S01]  /*25c80*/  STL [R1+0x78], R31 ;  /* 0x0000781f01007387 */ /* 0x0003e20000100800 */
[----:B------:R-:W-:-:S03]  /*25c90*/  IMAD.MOV.U32 R29, RZ, RZ, R72 ;  /* 0x000000ffff1d7224 */ /* 0x000fc600078e0048 */
[----:B------:R2:W-:Y:S04]  /*25ca0*/  STL [R1+0x74], R54 ;  /* 0x0000743601007387 */ /* 0x0005e80000100800 */
[----:B------:R-:W4:Y:S04]  /*25cb0*/  LDL.LU R88, [R1+0x1b4] ;  /* 0x0001b40001587983 */ /* 0x000f280000300800 */
[----:B------:R-:W5:Y:S04]  /*25cc0*/  LDL.LU R75, [R1+0x1b8] ;  /* 0x0001b800014b7983 */ /* 0x000f680000300800 */
[----:B------:R1:W-:Y:S04]  /*25cd0*/  LDGSTS.E [R5+0x2800], [R28.64], P0 ;  /* 0x028000001c057fae */ /* 0x0003e8000812184c */
[----:B------:R-:W4:Y:S01]  /*25ce0*/  LDL.LU R74, [R1+0x1f4] ;  /* 0x0001f400014a7983 */ /* 0x000f220000300800 */
[----:B-1----:R-:W-:-:S03]  /*25cf0*/  IMAD.MOV.U32 R28, RZ, RZ, R31 ;  /* 0x000000ffff1c7224 */ /* 0x002fc600078e001f */
[----:B------:R-:W4:Y:S01]  /*25d00*/  LDL.LU R31, [R1+0x1f8] ;  /* 0x0001f800011f7983 */ /* 0x000f220000300800 */
[----:B---3--:R-:W-:Y:S01]  /*25d10*/  IADD3 R52, P1, R52, UR11, RZ ;  /* 0x0000000b34347c10 */ /* 0x008fe2000ff3e0ff */
[----:B------:R-:W-:-:S04]  /*25d20*/  IMAD.MOV.U32 R29, RZ, RZ, R54 ;  /* 0x000000ffff1d7224 */ /* 0x000fc800078e0036 */
[----:B------:R-:W-:Y:S01]  /*25d30*/  STL [R1+0xb8], R52 ;  /* 0x0000b83401007387 */ /* 0x000fe20000100800 */
[----:B------:R-:W-:-:S03]  /*25d40*/  IADD3 R30, P2, R30, UR11, RZ ;  /* 0x0000000b1e1e7c10 */ /* 0x000fc6000ff5e0ff */
[----:B------:R1:W-:Y:S01]  /*25d50*/  LDGSTS.E [R5+0x3800], [R28.64], P0 ;  /* 0x038000001c057fae */ /* 0x0003e2000812184c */
[----:B------:R-:W-:Y:S02]  /*25d60*/  IADD3.X R53, R53, UR10, RZ, P1, !PT ;  /* 0x0000000a35357c10 */ /* 0x000fe40008ffe4ff */
[----:B------:R-:W-:-:S03]  /*25d70*/  IADD3.X R35, R35, UR10, RZ, P2, !PT ;  /* 0x0000000a23237c10 */ /* 0x000fc600097fe4ff */
[----:B------:R3:W-:Y:S04]  /*25d80*/  STL [R1+0xb4], R53 ;  /* 0x0000b43501007387 */ /* 0x0007e80000100800 */
[----:B------:R2:W-:Y:S01]  /*25d90*/  STL [R1+0xf8], R30 ;  /* 0x0000f81e01007387 */ /* 0x0005e20000100800 */
[----:B-1----:R-:W-:-:S03]  /*25da0*/  IMAD.MOV.U32 R28, RZ, RZ, R52 ;  /* 0x000000ffff1c7224 */ /* 0x002fc600078e0034 */
[----:B------:R-:W4:Y:S01]  /*25db0*/  LDL.LU R72, [R1+0x238] ;  /* 0x0002380001487983 */ /* 0x000f220000300800 */
[----:B------:R-:W-:-:S03]  /*25dc0*/  IMAD.MOV.U32 R29, RZ, RZ, R53 ;  /* 0x000000ffff1d7224 */ /* 0x000fc600078e0035 */
[----:B------:R1:W-:Y:S01]  /*25dd0*/  STL [R1+0xf4], R35 ;  /* 0x0000f42301007387 */ /* 0x0003e20000100800 */
[----:B------:R-:W-:-:S03]  /*25de0*/  IADD3 R33, P1, R33, UR11, RZ ;  /* 0x0000000b21217c10 */ /* 0x000fc6000ff3e0ff */
[----:B--2---:R-:W2:Y:S04]  /*25df0*/  LDL.LU R54, [R1+0x278] ;  /* 0x0002780001367983 */ /* 0x004ea80000300800 */
[----:B------:R-:W2:Y:S01]  /*25e00*/  LDL.LU R73, [R1+0x234] ;  /* 0x0002340001497983 */ /* 0x000ea20000300800 */
[----:B------:R-:W-:-:S03]  /*25e10*/  IADD3.X R34, R34, UR10, RZ, P1, !PT ;  /* 0x0000000a22227c10 */ /* 0x000fc60008ffe4ff */
[----:B------:R1:W-:Y:S04]  /*25e20*/  LDGSTS.E [R5+0x4800], [R28.64], P0 ;  /* 0x048000001c057fae */ /* 0x0003e8000812184c */
[----:B------:R-:W2:Y:S04]  /*25e30*/  LDL.LU R55, [R1+0x274] ;  /* 0x0002740001377983 */ /* 0x000ea80000300800 */
[----:B---3--:R-:W3:Y:S01]  /*25e40*/  LDL.LU R53, [R1+0x2b4] ;  /* 0x0002b40001357983 */ /* 0x008ee20000300800 */
[----:B-1----:R-:W-:Y:S02]  /*25e50*/  IMAD.MOV.U32 R28, RZ, RZ, R30 ;  /* 0x000000ffff1c7224 */ /* 0x002fe400078e001e */
[----:B------:R-:W-:Y:S01]  /*25e60*/  IMAD.MOV.U32 R29, RZ, RZ, R35 ;  /* 0x000000ffff1d7224 */ /* 0x000fe200078e0023 */
[----:B------:R-:W3:Y:S01]  /*25e70*/  LDL.LU R30, [R1+0x2b8] ;  /* 0x0002b800011e7983 */ /* 0x000ee20000300800 */
[----:B------:R-:W-:-:S03]  /*25e80*/  IADD3 R6, P2, R6, UR11, RZ ;  /* 0x0000000b06067c10 */ /* 0x000fc6000ff5e0ff */
[----:B------:R-:W3:Y:S04]  /*25e90*/  LDL.LU R52, [R1+0x2f4] ;  /* 0x0002f40001347983 */ /* 0x000ee80000300800 */
[----:B------:R-:W3:Y:S01]  /*25ea0*/  LDL.LU R35, [R1+0x2f8] ;  /* 0x0002f80001237983 */ /* 0x000ee20000300800 */
[----:B------:R-:W-:-:S03]  /*25eb0*/  IADD3.X R32, R32, UR10, RZ, P2, !PT ;  /* 0x0000000a20207c10 */ /* 0x000fc600097fe4ff */
[----:B------:R1:W-:Y:S04]  /*25ec0*/  LDGSTS.E [R5+0x5800], [R28.64], P0 ;  /* 0x058000001c057fae */ /* 0x0003e8000812184c */
[----:B------:R-:W-:Y:S04]  /*25ed0*/  STL [R1+0x138], R33 ;  /* 0x0001382101007387 */ /* 0x000fe80000100800 */
[----:B------:R-:W-:Y:S01]  /*25ee0*/  STL [R1+0x134], R34 ;  /* 0x0001342201007387 */ /* 0x000fe20000100800 */
[----:B-1----:R-:W-:Y:S02]  /*25ef0*/  IMAD.MOV.U32 R28, RZ, RZ, R33 ;  /* 0x000000ffff1c7224 */ /* 0x002fe400078e0021 */
[----:B------:R-:W-:Y:S01]  /*25f00*/  IMAD.MOV.U32 R29, RZ, RZ, R34 ;  /* 0x000000ffff1d7224 */ /* 0x000fe200078e0022 */
[----:B------:R-:W-:Y:S04]  /*25f10*/  STL [R1+0x178], R6 ;  /* 0x0001780601007387 */ /* 0x000fe80000100800 */
[----:B------:R1:W-:Y:S04]  /*25f20*/  LDGSTS.E [R5+0x6800], [R28.64], P0 ;  /* 0x068000001c057fae */ /* 0x0003e8000812184c */
[----:B------:R1:W-:Y:S02]  /*25f30*/  STL [R1+0x174], R32 ;  /* 0x0001742001007387 */ /* 0x0003e40000100800 */
[----:B-1----:R-:W-:-:S02]  /*25f40*/  IMAD.MOV.U32 R29, RZ, RZ, R32 ;  /* 0x000000ffff1d7224 */ /* 0x002fc400078e0020 */
[----:B------:R-:W-:Y:S01]  /*25f50*/  IMAD.MOV.U32 R28, RZ, RZ, R6 ;  /* 0x000000ffff1c7224 */ /* 0x000fe200078e0006 */
[----:B------:R-:W3:Y:S04]  /*25f60*/  LDL.LU R32, [R1+0x334] ;  /* 0x0003340001207983 */ /* 0x000ee80000300800 */
[----:B------:R-:W3:Y:S04]  /*25f70*/  LDL.LU R6, [R1+0x338] ;  /* 0x0003380001067983 */ /* 0x000ee80000300800 */
[----:B------:R-:W3:Y:S04]  /*25f80*/  LDL.LU R34, [R1+0x374] ;  /* 0x0003740001227983 */ /* 0x000ee80000300800 */
[----:B------:R-:W3:Y:S04]  /*25f90*/  LDL.LU R33, [R1+0x378] ;  /* 0x0003780001217983 */ /* 0x000ee80000300800 */
[----:B------:R1:W-:Y:S01]  /*25fa0*/  LDGSTS.E [R5+0x7800], [R28.64], P0 ;  /* 0x078000001c057fae */ /* 0x0003e2000812184c */
[----:B-----5:R-:W-:-:S04]  /*25fb0*/  IADD3 R75, P1, R75, UR11, RZ ;  /* 0x0000000b4b4b7c10 */ /* 0x020fc8000ff3e0ff */
[----:B----4-:R-:W-:Y:S01]  /*25fc0*/  IADD3.X R88, R88, UR10, RZ, P1, !PT ;  /* 0x0000000a58587c10 */ /* 0x010fe20008ffe4ff */
[----:B-1----:R-:W-:Y:S01]  /*25fd0*/  IMAD.MOV.U32 R28, RZ, RZ, R75 ;  /* 0x000000ffff1c7224 */ /* 0x002fe200078e004b */
[----:B------:R-:W-:Y:S03]  /*25fe0*/  STL [R1+0x1b8], R75 ;  /* 0x0001b84b01007387 */ /* 0x000fe60000100800 */
[----:B------:R-:W-:Y:S01]  /*25ff0*/  IMAD.MOV.U32 R29, RZ, RZ, R88 ;  /* 0x000000ffff1d7224 */ /* 0x000fe200078e0058 */
[----:B------:R-:W-:Y:S04]  /*26000*/  STL [R1+0x1b4], R88 ;  /* 0x0001b45801007387 */ /* 0x000fe80000100800 */
[----:B------:R1:W-:Y:S01]  /*26010*/  LDGSTS.E [R5+0x8800], [R28.64], P0 ;  /* 0x088000001c057fae */ /* 0x0003e2000812184c */
[----:B------:R-:W-:-:S04]  /*26020*/  IADD3 R31, P2, R31, UR11, RZ ;  /* 0x0000000b1f1f7c10 */ /* 0x000fc8000ff5e0ff */
[----:B------:R-:W-:Y:S01]  /*26030*/  IADD3.X R74, R74, UR10, RZ, P2, !PT ;  /* 0x0000000a4a4a7c10 */ /* 0x000fe200097fe4ff */
[----:B------:R4:W-:Y:S01]  /*26040*/  STL [R1+0x1f8], R31 ;  /* 0x0001f81f01007387 */ /* 0x0009e20000100800 */
[----:B-1----:R-:W-:-:S03]  /*26050*/  IMAD.MOV.U32 R28, RZ, RZ, R31 ;  /* 0x000000ffff1c7224 */ /* 0x002fc600078e001f */
[----:B------:R-:W-:Y:S04]  /*26060*/  STL [R1+0x1f4], R74 ;  /* 0x0001f44a01007387 */ /* 0x000fe80000100800 */
[----:B----4-:R-:W4:Y:S01]  /*26070*/  LDL.LU R31, [R1] ;  /* 0x00000000011f7983 */ /* 0x010f220000300800 */
[----:B------:R-:W-:-:S05]  /*26080*/  IMAD.MOV.U32 R29, RZ, RZ, R74 ;  /* 0x000000ffff1d7224 */ /* 0x000fca00078e004a */
[----:B------:R1:W-:Y:S01]  /*26090*/  LDGSTS.E [R5+0x9800], [R28.64], P0 ;  /* 0x098000001c057fae */ /* 0x0003e2000812184c */
[----:B------:R-:W-:Y:S02]  /*260a0*/  IADD3 R72, P1, R72, UR11, RZ ;  /* 0x0000000b48487c10 */ /* 0x000fe4000ff3e0ff */
[----:B--2---:R-:W-:Y:S02]  /*260b0*/  IADD3 R54, P2, R54, UR11, RZ ;  /* 0x0000000b36367c10 */ /* 0x004fe4000ff5e0ff */
[----:B------:R-:W-:Y:S01]  /*260c0*/  IADD3.X R73, R73, UR10, RZ, P1, !PT ;  /* 0x0000000a49497c10 */ /* 0x000fe20008ffe4ff */
[----:B-1----:R-:W-:-:S04]  /*260d0*/  IMAD.MOV.U32 R28, RZ, RZ, R72 ;  /* 0x000000ffff1c7224 */ /* 0x002fc800078e0048 */
[----:B------:R-:W-:Y:S01]  /*260e0*/  IMAD.MOV.U32 R29, RZ, RZ, R73 ;  /* 0x000000ffff1d7224 */ /* 0x000fe200078e0049 */
[----:B------:R-:W-:Y:S01]  /*260f0*/  IADD3.X R55, R55, UR10, RZ, P2, !PT ;  /* 0x0000000a37377c10 */ /* 0x000fe200097fe4ff */
[----:B------:R-:W-:Y:S04]  /*26100*/  STL [R1+0x238], R72 ;  /* 0x0002384801007387 */ /* 0x000fe80000100800 */
[----:B------:R-:W-:Y:S04]  /*26110*/  STL [R1+0x234], R73 ;  /* 0x0002344901007387 */ /* 0x000fe80000100800 */
[----:B------:R1:W-:Y:S01]  /*26120*/  LDGSTS.E [R5+0xa800], [R28.64], P0 ;  /* 0x0a8000001c057fae */ /* 0x0003e2000812184c */
[----:B---3--:R-:W-:-:S03]  /*26130*/  IADD3 R30, P1, R30, UR11, RZ ;  /* 0x0000000b1e1e7c10 */ /* 0x008fc6000ff3e0ff */
[----:B------:R-:W-:Y:S01]  /*26140*/  STL [R1+0x278], R54 ;  /* 0x0002783601007387 */ /* 0x000fe20000100800 */
[----:B------:R-:W-:Y:S02]  /*26150*/  IADD3.X R53, R53, UR10, RZ, P1, !PT ;  /* 0x0000000a35357c10 */ /* 0x000fe40008ffe4ff */
[----:B------:R-:W-:Y:S01]  /*26160*/  IADD3 R35, P2, R35, UR11, RZ ;  /* 0x0000000b23237c10 */ /* 0x000fe2000ff5e0ff */
[----:B------:R2:W-:Y:S01]  /*26170*/  STL [R1+0x274], R55 ;  /* 0x0002743701007387 */ /* 0x0005e20000100800 */
[----:B-1----:R-:W-:Y:S02]  /*26180*/  IMAD.MOV.U32 R28, RZ, RZ, R54 ;  /* 0x000000ffff1c7224 */ /* 0x002fe400078e0036 */
[----:B------:R-:W-:Y:S01]  /*26190*/  IMAD.MOV.U32 R29, RZ, RZ, R55 ;  /* 0x000000ffff1d7224 */ /* 0x000fe200078e0037 */
[----:B------:R-:W-:Y:S01]  /*261a0*/  IADD3.X R52, R52, UR10, RZ, P2, !PT ;  /* 0x0000000a34347c10 */ /* 0x000fe200097fe4ff */
[----:B------:R1:W-:Y:S04]  /*261b0*/  STL [R1+0x2b8], R30 ;  /* 0x0002b81e01007387 */ /* 0x0003e80000100800 */
[----:B------:R-:W-:Y:S04]  /*261c0*/  STL [R1+0x2b4], R53 ;  /* 0x0002b43501007387 */ /* 0x000fe80000100800 */
[----:B------:R-:W-:Y:S04]  /*261d0*/  STL [R1+0x2f8], R35 ;  /* 0x0002f82301007387 */ /* 0x000fe80000100800 */
[----:B------:R3:W-:Y:S04]  /*261e0*/  LDGSTS.E [R5+0xb800], [R28.64], P0 ;  /* 0x0b8000001c057fae */ /* 0x0007e8000812184c */
[----:B--2---:R-:W2:Y:S04]  /*261f0*/  LDL.LU R55, [R1+0x40] ;  /* 0x0000400001377983 */ /* 0x004ea80000300800 */
[----:B------:R-:W-:Y:S01]  /*26200*/  STL [R1+0x2f4], R52 ;  /* 0x0002f43401007387 */ /* 0x000fe20000100800 */
[----:B---3--:R-:W-:-:S02]  /*26210*/  IMAD.MOV.U32 R28, RZ, RZ, R30 ;  /* 0x000000ffff1c7224 */ /* 0x008fc400078e001e */
[----:B------:R-:W-:Y:S01]  /*26220*/  IMAD.MOV.U32 R29, RZ, RZ, R53 ;  /* 0x000000ffff1d7224 */ /* 0x000fe200078e0035 */
[----:B-1----:R-:W3:Y:S04]  /*26230*/  LDL.LU R30, [R1+0x80] ;  /* 0x00008000011e7983 */ /* 0x002ee80000300800 */
[----:B------:R-:W3:Y:S04]  /*26240*/  LDL.LU R72, [R1+0x3c] ;  /* 0x00003c0001487983 */ /* 0x000ee80000300800 */
[----:B------:R1:W-:Y:S01]  /*26250*/  LDGSTS.E [R5+0xc800], [R28.64], P0 ;  /* 0x0c8000001c057fae */ /* 0x0003e2000812184c */
[----:B------:R-:W-:-:S03]  /*26260*/  IADD3 R6, P1, R6, UR11, RZ ;  /* 0x0000000b06067c10 */ /* 0x000fc6000ff3e0ff */
[----:B------:R-:W3:Y:S01]  /*26270*/  LDL.LU R54, [R1+0x7c] ;  /* 0x00007c0001367983 */ /* 0x000ee20000300800 */
[----:B------:R-:W-:Y:S02]  /*26280*/  IADD3.X R32, R32, UR10, RZ, P1, !PT ;  /* 0x0000000a20207c10 */ /* 0x000fe40008ffe4ff */
[----:B------:R-:W-:Y:S01]  /*26290*/  IADD3 R33, P2, R33, UR11, RZ ;  /* 0x0000000b21217c10 */ /* 0x000fe2000ff5e0ff */
[----:B-1----:R-:W-:Y:S02]  /*262a0*/  IMAD.MOV.U32 R28, RZ, RZ, R35 ;  /* 0x000000ffff1c7224 */ /* 0x002fe400078e0023 */
[----:B------:R-:W-:Y:S01]  /*262b0*/  IMAD.MOV.U32 R29, RZ, RZ, R52 ;  /* 0x000000ffff1d7224 */ /* 0x000fe200078e0034 */
[----:B------:R-:W-:Y:S01]  /*262c0*/  IADD3.X R34, R34, UR10, RZ, P2, !PT ;  /* 0x0000000a22227c10 */ /* 0x000fe200097fe4ff */
[----:B------:R-:W-:Y:S04]  /*262d0*/  STL [R1+0x338], R6 ;  /* 0x0003380601007387 */ /* 0x000fe80000100800 */
[----:B------:R1:W-:Y:S04]  /*262e0*/  LDGSTS.E [R5+0xd800], [R28.64], P0 ;  /* 0x0d8000001c057fae */ /* 0x0003e8000812184c */
[----:B------:R1:W-:Y:S04]  /*262f0*/  STL [R1+0x334], R32 ;  /* 0x0003342001007387 */ /* 0x0003e80000100800 */
[----:B------:R1:W-:Y:S02]  /*26300*/  STL [R1+0x378], R33 ;  /* 0x0003782101007387 */ /* 0x0003e40000100800 */
[----:B-1----:R-:W-:-:S02]  /*26310*/  IMAD.MOV.U32 R29, RZ, RZ, R32 ;  /* 0x000000ffff1d7224 */ /* 0x002fc400078e0020 */
[----:B------:R-:W3:Y:S01]  /*26320*/  LDL.LU R32, [R1+0xc0] ;  /* 0x0000c00001207983 */ /* 0x000ee20000300800 */
[----:B------:R-:W-:-:S03]  /*26330*/  IMAD.MOV.U32 R28, RZ, RZ, R6 ;  /* 0x000000ffff1c7224 */ /* 0x000fc600078e0006 */
[----:B------:R1:W-:Y:S04]  /*26340*/  STL [R1+0x374], R34 ;  /* 0x0003742201007387 */ /* 0x0003e80000100800 */
[----:B------:R-:W3:Y:S04]  /*26350*/  LDL.LU R6, [R1+0x100] ;  /* 0x0001000001067983 */ /* 0x000ee80000300800 */
[----:B------:R-:W3:Y:S01]  /*26360*/  LDL.LU R53, [R1+0xbc] ;  /* 0x0000bc0001357983 */ /* 0x000ee20000300800 */
[----:B------:R-:W-:-:S03]  /*26370*/  IADD3 R237, P1, R237, UR11, RZ ;  /* 0x0000000beded7c10 */ /* 0x000fc6000ff3e0ff */
[----:B------:R1:W-:Y:S04]  /*26380*/  LDGSTS.E [R5+0xe800], [R28.64], P0 ;  /* 0x0e8000001c057fae */ /* 0x0003e8000812184c */
[----:B------:R-:W3:Y:S01]  /*26390*/  LDL.LU R52, [R1+0xfc] ;  /* 0x0000fc0001347983 */ /* 0x000ee20000300800 */
[----:B------:R-:W-:Y:S01]  /*263a0*/  IADD3.X R236, R236, UR10, RZ, P1, !PT ;  /* 0x0000000aecec7c10 */ /* 0x000fe20008ffe4ff */
[----:B-1----:R-:W-:Y:S02]  /*263b0*/  IMAD.MOV.U32 R28, RZ, RZ, R33 ;  /* 0x000000ffff1c7224 */ /* 0x002fe400078e0021 */
[----:B------:R-:W-:Y:S01]  /*263c0*/  IMAD.MOV.U32 R29, RZ, RZ, R34 ;  /* 0x000000ffff1d7224 */ /* 0x000fe200078e0022 */
[----:B------:R-:W-:-:S04]  /*263d0*/  LOP3.LUT R33, R4, 0x50, RZ, 0x3c, !PT ;  /* 0x0000005004217812 */ /* 0x000fc800078e3cff */
[----:B------:R1:W-:Y:S02]  /*263e0*/  LDGSTS.E [R5+0xf800], [R28.64], P0 ;  /* 0x0f8000001c057fae */ /* 0x0003e4000812184c */
[----:B-1----:R-:W-:Y:S02]  /*263f0*/  IMAD.U32 R5, RZ, RZ, UR8 ;  /* 0x00000008ff057e24 */ /* 0x002fe4000f8e00ff */
[----:B------:R-:W-:Y:S02]  /*26400*/  IMAD.MOV.U32 R28, RZ, RZ, R237 ;  /* 0x000000ffff1c7224 */ /* 0x000fe400078e00ed */
[----:B------:R-:W-:Y:S02]  /*26410*/  IMAD R5, R5, 0x10000, R33 ;  /* 0x0001000005057824 */ /* 0x000fe400078e0221 */
[----:B------:R-:W-:-:S05]  /*26420*/  IMAD.MOV.U32 R29, RZ, RZ, R236 ;  /* 0x000000ffff1d7224 */ /* 0x000fca00078e00ec */
[----:B------:R1:W-:Y:S01]  /*26430*/  LDGSTS.E [R5+0xa00], [R28.64], P0 ;  /* 0x00a000001c057fae */ /* 0x0003e2000812184c */
[----:B----4-:R-:W-:-:S05]  /*26440*/  IADD3 R31, P2, R31, UR11, RZ ;  /* 0x0000000b1f1f7c10 */ /* 0x010fca000ff5e0ff */
[----:B------:R4:W-:Y:S04]  /*26450*/  STL [R1], R31 ;  /* 0x0000001f01007387 */ /* 0x0009e80000100800 */
[----:B------:R-:W5:Y:S04]  /*26460*/  LDL.LU R35, [R1+0x13c] ;  /* 0x00013c0001237983 */ /* 0x000f680000300800 */
[----:B------:R-:W5:Y:S01]  /*26470*/  LDL.LU R34, [R1+0x140] ;  /* 0x0001400001227983 */ /* 0x000f620000300800 */
[----:B-1----:R-:W-:-:S03]  /*26480*/  IMAD.MOV.U32 R28, RZ, RZ, R31 ;  /* 0x000000ffff1c7224 */ /* 0x002fc600078e001f */
[----:B------:R-:W5:Y:S04]  /*26490*/  LDL.LU R33, [R1+0x17c] ;  /* 0x00017c0001217983 */ /* 0x000f680000300800 */
[----:B----4-:R-:W4:Y:S01]  /*264a0*/  LDL.LU R31, [R1+0x180] ;  /* 0x00018000011f7983 */ /* 0x010f220000300800 */
[----:B------:R-:W-:-:S05]  /*264b0*/  IADD3.X R252, R252, UR10, RZ, P2, !PT ;  /* 0x0000000afcfc7c10 */ /* 0x000fca00097fe4ff */
[----:B------:R-:W-:-:S05]  /*264c0*/  IMAD.MOV.U32 R29, RZ, RZ, R252 ;  /* 0x000000ffff1d7224 */ /* 0x000fca00078e00fc */
[----:B------:R1:W-:Y:S01]  /*264d0*/  LDGSTS.E [R5+0x1a00], [R28.64], P0 ;  /* 0x01a000001c057fae */ /* 0x0003e2000812184c */
[----:B--2---:R-:W-:-:S05]  /*264e0*/  IADD3 R55, P1, R55, UR11, RZ ;  /* 0x0000000b37377c10 */ /* 0x004fca000ff3e0ff */
[----:B------:R-:W-:Y:S01]  /*264f0*/  STL [R1+0x40], R55 ;  /* 0x0000403701007387 */ /* 0x000fe20000100800 */
[----:B---3--:R-:W-:Y:S02]  /*26500*/  IADD3 R30, P2, R30, UR11, RZ ;  /* 0x0000000b1e1e7c10 */ /* 0x008fe4000ff5e0ff */
[----:B------:R-:W-:Y:S01]  /*26510*/  IADD3.X R72, R72, UR10, RZ, P1, !PT ;  /* 0x0000000a48487c10 */ /* 0x000fe20008ffe4ff */
[----:B-1----:R-:W-:-:S04]  /*26520*/  IMAD.MOV.U32 R28, RZ, RZ, R55 ;  /* 0x000000ffff1c7224 */ /* 0x002fc800078e0037 */
[----:B------:R-:W-:Y:S01]  /*26530*/  STL [R1+0x3c], R72 ;  /* 0x00003c4801007387 */ /* 0x000fe20000100800 */
[----:B------:R-:W-:-:S03]  /*26540*/  IADD3.X R54, R54, UR10, RZ, P2, !PT ;  /* 0x0000000a36367c10 */ /* 0x000fc600097fe4ff */
[----:B------:R1:W-:Y:S01]  /*26550*/  STL [R1+0x80], R30 ;  /* 0x0000801e01007387 */ /* 0x0003e20000100800 */
[----:B------:R-:W-:-:S03]  /*26560*/  IMAD.MOV.U32 R29, RZ, RZ, R72 ;  /* 0x000000ffff1d7224 */ /* 0x000fc600078e0048 */
[----:B------:R-:W-:Y:S04]  /*26570*/  STL [R1+0x7c], R54 ;  /* 0x00007c3601007387 */ /* 0x000fe80000100800 */
[----:B------:R-:W3:Y:S04]  /*26580*/  LDL.LU R88, [R1+0x1bc] ;  /* 0x0001bc0001587983 */ /* 0x000ee80000300800 */
[----:B------:R-:W3:Y:S04]  /*26590*/  LDL.LU R75, [R1+0x1c0] ;  /* 0x0001c000014b7983 */ /* 0x000ee80000300800 */
[----:B------:R1:W-:Y:S04]  /*265a0*/  LDGSTS.E [R5+0x2a00], [R28.64], P0 ;  /* 0x02a000001c057fae */ /* 0x0003e8000812184c */
[----:B------:R-:W3:Y:S01]  /*265b0*/  LDL.LU R74, [R1+0x1fc] ;  /* 0x0001fc00014a7983 */ /* 0x000ee20000300800 */
[----:B------:R-:W-:Y:S01]  /*265c0*/  IADD3 R32, P1, R32, UR11, RZ ;  /* 0x0000000b20207c10 */ /* 0x000fe2000ff3e0ff */
[----:B-1----:R-:W-:-:S02]  /*265d0*/  IMAD.MOV.U32 R28, RZ, RZ, R30 ;  /* 0x000000ffff1c7224 */ /* 0x002fc400078e001e */
[----:B------:R-:W3:Y:S01]  /*265e0*/  LDL.LU R30, [R1+0x200] ;  /* 0x00020000011e7983 */ /* 0x000ee20000300800 */
[----:B------:R-:W-:Y:S01]  /*265f0*/  IMAD.MOV.U32 R29, RZ, RZ, R54 ;  /* 0x000000ffff1d7224 */ /* 0x000fe200078e0036 */
[----:B------:R-:W-:Y:S02]  /*26600*/  IADD3 R6, P2, R6, UR11, RZ ;  /* 0x0000000b06067c10 */ /* 0x000fe4000ff5e0ff */
[----:B------:R-:W-:Y:S01]  /*26610*/  IADD3.X R53, R53, UR10, RZ, P1, !PT ;  /* 0x0000000a35357c10 */ /* 0x000fe20008ffe4ff */
[----:B------:R1:W-:Y:S04]  /*26620*/  STL [R1+0xc0], R32 ;  /* 0x0000c02001007387 */ /* 0x0003e80000100800 */
[----:B------:R-:W-:Y:S01]  /*26630*/  STL [R1+0xbc], R53 ;  /* 0x0000bc3501007387 */ /* 0x000fe20000100800 */
[----:B------:R-:W-:-:S03]  /*26640*/  IADD3.X R52, R52, UR10, RZ, P2, !PT ;  /* 0x0000000a34347c10 */ /* 0x000fc600097fe4ff */
[----:B------:R1:W-:Y:S04]  /*26650*/  STL [R1+0x100], R6 ;  /* 0x0001000601007387 */ /* 0x0003e80000100800 */
[----:B------:R-:W3:Y:S04]  /*26660*/  LDL.LU R72, [R1+0x240] ;  /* 0x0002400001487983 */ /* 0x000ee80000300800 */
[----:B------:R1:W-:Y:S04]  /*26670*/  LDGSTS.E [R5+0x3a00], [R28.64], P0 ;  /* 0x03a000001c057fae */ /* 0x0003e8000812184c */
[----:B------:R1:W-:Y:S02]  /*26680*/  STL [R1+0xfc], R52 ;  /* 0x0000fc3401007387 */ /* 0x0003e40000100800 */
[----:B-1----:R-:W-:-:S02]  /*26690*/  IMAD.MOV.U32 R28, RZ, RZ, R32 ;  /* 0x000000ffff1c7224 */ /* 0x002fc400078e0020 */
[----:B------:R-:W3:Y:S01]  /*266a0*/  LDL.LU R32, [R1+0x280] ;  /* 0x0002800001207983 */ /* 0x000ee20000300800 */
[----:B------:R-:W-:-:S03]  /*266b0*/  IMAD.MOV.U32 R29, RZ, RZ, R53 ;  /* 0x000000ffff1d7224 */ /* 0x000fc600078e0035 */
[----:B------:R-:W3:Y:S04]  /*266c0*/  LDL.LU R73, [R1+0x23c] ;  /* 0x00023c0001497983 */ /* 0x000ee80000300800 */
[----:B------:R1:W-:Y:S04]  /*266d0*/  LDGSTS.E [R5+0x4a00], [R28.64], P0 ;  /* 0x04a000001c057fae */ /* 0x0003e8000812184c */
[----:B------:R-:W3:Y:S04]  /*266e0*/  LDL.LU R55, [R1+0x27c] ;  /* 0x00027c0001377983 */ /* 0x000ee80000300800 */
[----:B------:R-:W3:Y:S01]  /*266f0*/  LDL.LU R54, [R1+0x2bc] ;  /* 0x0002bc0001367983 */ /* 0x000ee20000300800 */
[----:B-1----:R-:W-:-:S03]  /*26700*/  IMAD.MOV.U32 R28, RZ, RZ, R6 ;  /* 0x000000ffff1c7224 */ /* 0x002fc600078e0006 */
[----:B------:R-:W3:Y:S01]  /*26710*/  LDL.LU R6, [R1+0x2c0] ;  /* 0x0002c00001067983 */ /* 0x000ee20000300800 */
[----:B------:R-:W-:-:S03]  /*26720*/  IMAD.MOV.U32 R29, RZ, RZ, R52 ;  /* 0x000000ffff1d7224 */ /* 0x000fc600078e0034 */
[----:B------:R-:W3:Y:S04]  /*26730*/  LDL.LU R53, [R1+0x2fc] ;  /* 0x0002fc0001357983 */ /* 0x000ee80000300800 */
[----:B------:R-:W3:Y:S04]  /*26740*/  LDL.LU R52, [R1+0x300] ;  /* 0x0003000001347983 */ /* 0x000ee80000300800 */
[----:B------:R1:W-:Y:S01]  /*26750*/  LDGSTS.E [R5+0x5a00], [R28.64], P0 ;  /* 0x05a000001c057fae */ /* 0x0003e2000812184c */
[----:B-----5:R-:W-:-:S04]  /*26760*/  IADD3 R34, P1, R34, UR11, RZ ;  /* 0x0000000b22227c10 */ /* 0x020fc8000ff3e0ff */
[----:B------:R-:W-:Y:S02]  /*26770*/  IADD3.X R35, R35, UR10, RZ, P1, !PT ;  /* 0x0000000a23237c10 */ /* 0x000fe40008ffe4ff */
[----:B----4-:R-:W-:Y:S01]  /*26780*/  IADD3 R31, P2, R31, UR11, RZ ;  /* 0x0000000b1f1f7c10 */ /* 0x010fe2000ff5e0ff */
[----:B-1----:R-:W-:Y:S02]  /*26790*/  IMAD.MOV.U32 R28, RZ, RZ, R34 ;  /* 0x000000ffff1c7224 */ /* 0x002fe400078e0022 */
[----:B------:R-:W-:Y:S01]  /*267a0*/  IMAD.MOV.U32 R29, RZ, RZ, R35 ;  /* 0x000000ffff1d7224 */ /* 0x000fe200078e0023 */
[----:B------:R-:W-:Y:S01]  /*267b0*/  IADD3.X R33, R33, UR10, RZ, P2, !PT ;  /* 0x0000000a21217c10 */ /* 0x000fe200097fe4ff */
[----:B------:R-:W-:Y:S04]  /*267c0*/  STL [R1+0x140], R34 ;  /* 0x0001402201007387 */ /* 0x000fe80000100800 */
[----:B------:R1:W-:Y:S04]  /*267d0*/  STL [R1+0x13c], R35 ;  /* 0x00013c2301007387 */ /* 0x0003e80000100800 */
[----:B------:R4:W-:Y:S04]  /*267e0*/  STL [R1+0x180], R31 ;  /* 0x0001801f01007387 */ /* 0x0009e80000100800 */
[----:B------:R5:W-:Y:S04]  /*267f0*/  LDGSTS.E [R5+0x6a00], [R28.64], P0 ;  /* 0x06a000001c057fae */ /* 0x000be8000812184c */
[----:B------:R4:W-:Y:S04]  /*26800*/  STL [R1+0x17c], R33 ;  /* 0x00017c2101007387 */ /* 0x0009e80000100800 */
[----:B-1----:R-:W2:Y:S01]  /*26810*/  LDL.LU R35, [R1+0x33c] ;  /* 0x00033c0001237983 */ /* 0x002ea20000300800 */
[----:B-----5:R-:W-:-:S03]  /*26820*/  IMAD.MOV.U32 R28, RZ, RZ, R31 ;  /* 0x000000ffff1c7224 */ /* 0x020fc600078e001f */
[----:B----4-:R-:W4:Y:S01]  /*26830*/  LDL.LU R31, [R1+0x340] ;  /* 0x00034000011f7983 */ /* 0x010f220000300800 */
[----:B------:R-:W-:-:S03]  /*26840*/  IMAD.MOV.U32 R29, RZ, RZ, R33 ;  /* 0x000000ffff1d7224 */ /* 0x000fc600078e0021 */
[----:B------:R-:W5:Y:S04]  /*26850*/  LDL.LU R34, [R1+0x37c] ;  /* 0x00037c0001227983 */ /* 0x000f680000300800 */
[----:B------:R-:W5:Y:S04]  /*26860*/  LDL.LU R33, [R1+0x380] ;  /* 0x0003800001217983 */ /* 0x000f680000300800 */
[----:B------:R1:W-:Y:S01]  /*26870*/  LDGSTS.E [R5+0x7a00], [R28.64], P0 ;  /* 0x07a000001c057fae */ /* 0x0003e2000812184c */
[----:B---3--:R-:W-:-:S04]  /*26880*/  IADD3 R75, P1, R75, UR11, RZ ;  /* 0x0000000b4b4b7c10 */ /* 0x008fc8000ff3e0ff */
[----:B------:R-:W-:Y:S01]  /*26890*/  IADD3.X R88, R88, UR10, RZ, P1, !PT ;  /* 0x0000000a58587c10 */ /* 0x000fe20008ffe4ff */
[----:B-1----:R-:W-:-:S04]  /*268a0*/  IMAD.MOV.U32 R28, RZ, RZ, R75 ;  /* 0x000000ffff1c7224 */ /* 0x002fc800078e004b */
[----:B------:R-:W-:-:S05]  /*268b0*/  IMAD.MOV.U32 R29, RZ, RZ, R88 ;  /* 0x000000ffff1d7224 */ /* 0x000fca00078e0058 */
[----:B------:R1:W-:Y:S01]  /*268c0*/  LDGSTS.E [R5+0x8a00], [R28.64], P0 ;  /* 0x08a000001c057fae */ /* 0x0003e2000812184c */
[----:B------:R-:W-:-:S04]  /*268d0*/  IADD3 R30, P2, R30, UR11, RZ ;  /* 0x0000000b1e1e7c10 */ /* 0x000fc8000ff5e0ff */
[----:B------:R-:W-:Y:S01]  /*268e0*/  IADD3.X R74, R74, UR10, RZ, P2, !PT ;  /* 0x0000000a4a4a7c10 */ /* 0x000fe200097fe4ff */
[----:B-1----:R-:W-:-:S04]  /*268f0*/  IMAD.MOV.U32 R28, RZ, RZ, R30 ;  /* 0x000000ffff1c7224 */ /* 0x002fc800078e001e */
[----:B------:R-:W-:Y:S01]  /*26900*/  IMAD.MOV.U32 R29, RZ, RZ, R74 ;  /* 0x000000ffff1d7224 */ /* 0x000fe200078e004a */
[----:B------:R-:W-:Y:S04]  /*26910*/  STL [R1+0x1c0], R75 ;  /* 0x0001c04b01007387 */ /* 0x000fe80000100800 */
[----:B------:R-:W-:Y:S04]  /*26920*/  STL [R1+0x1bc], R88 ;  /* 0x0001bc5801007387 */ /* 0x000fe80000100800 */
[----:B------:R1:W-:Y:S01]  /*26930*/  LDGSTS.E [R5+0x9a00], [R28.64], P0 ;  /* 0x09a000001c057fae */ /* 0x0003e2000812184c */
[----:B------:R-:W-:-:S03]  /*26940*/  IADD3 R72, P1, R72, UR11, RZ ;  /* 0x0000000b48487c10 */ /* 0x000fc6000ff3e0ff */
[----:B------:R3:W-:Y:S04]  /*26950*/  STL [R1+0x200], R30 ;  /* 0x0002001e01007387 */ /* 0x0007e80000100800 */
[----:B------:R-:W-:Y:S01]  /*26960*/  STL [R1+0x1fc], R74 ;  /* 0x0001fc4a01007387 */ /* 0x000fe20000100800 */
[----:B-1----:R-:W-:-:S03]  /*26970*/  IMAD.MOV.U32 R28, RZ, RZ, R72 ;  /* 0x000000ffff1c7224 */ /* 0x002fc600078e0048 */
[----:B---3--:R-:W3:Y:S01]  /*26980*/  LDL.LU R30, [R1+0x8] ;  /* 0x00000800011e7983 */ /* 0x008ee20000300800 */
[----:B------:R-:W-:Y:S02]  /*26990*/  IADD3 R32, P2, R32, UR11, RZ ;  /* 0x0000000b20207c10 */ /* 0x000fe4000ff5e0ff */
[----:B------:R-:W-:Y:S01]  /*269a0*/  IADD3.X R73, R73, UR10, RZ, P1, !PT ;  /* 0x0000000a49497c10 */ /* 0x000fe20008ffe4ff */
[----:B------:R-:W-:Y:S04]  /*269b0*/  STL [R1+0x240], R72 ;  /* 0x0002404801007387 */ /* 0x000fe80000100800 */
[----:B------:R-:W-:Y:S01]  /*269c0*/  IMAD.MOV.U32 R29, RZ, RZ, R73 ;  /* 0x000000ffff1d7224 */ /* 0x000fe200078e0049 */
[----:B------:R-:W-:Y:S01]  /*269d0*/  IADD3.X R55, R55, UR10, RZ, P2, !PT ;  /* 0x0000000a37377c10 */ /* 0x000fe200097fe4ff */
[----:B------:R-:W-:Y:S04]  /*269e0*/  STL [R1+0x23c], R73 ;  /* 0x00023c4901007387 */ /* 0x000fe80000100800 */
[----:B------:R1:W-:Y:S04]  /*269f0*/  STL [R1+0x280], R32 ;  /* 0x0002802001007387 */ /* 0x0003e80000100800 */
[----:B------:R1:W-:Y:S01]  /*26a00*/  LDGSTS.E [R5+0xaa00], [R28.64], P0 ;  /* 0x0aa000001c057fae */ /* 0x0003e2000812184c */
[----:B------:R-:W-:-:S03]  /*26a10*/  IADD3 R6, P1, R6, UR11, RZ ;  /* 0x0000000b06067c10 */ /* 0x000fc6000ff3e0ff */
[----:B------:R1:W-:Y:S01]  /*26a20*/  STL [R1+0x27c], R55 ;  /* 0x00027c3701007387 */ /* 0x0003e20000100800 */
[----:B------:R-:W-:Y:S02]  /*26a30*/  IADD3.X R54, R54, UR10, RZ, P1, !PT ;  /* 0x0000000a36367c10 */ /* 0x000fe40008ffe4ff */
[----:B------:R-:W-:Y:S01]  /*26a40*/  IADD3 R52, P2, R52, UR11, RZ ;  /* 0x0000000b34347c10 */ /* 0x000fe2000ff5e0ff */
[----:B-1----:R-:W-:Y:S02]  /*26a50*/  IMAD.MOV.U32 R28, RZ, RZ, R32 ;  /* 0x000000ffff1c7224 */ /* 0x002fe400078e0020 */
[----:B------:R-:W3:Y:S01]  /*26a60*/  LDL.LU R32, [R1+0x4] ;  /* 0x0000040001207983 */ /* 0x000ee20000300800 */
[----:B------:R-:W-:Y:S01]  /*26a70*/  IMAD.MOV.U32 R29, RZ, RZ, R55 ;  /* 0x000000ffff1d7224 */ /* 0x000fe200078e0037 */
[----:B------:R-:W-:Y:S02]  /*26a80*/  IADD3.X R53, R53, UR10, RZ, P2, !PT ;  /* 0x0000000a35357c10 */ /* 0x000fe400097fe4ff */
[----:B------:R1:W-:Y:S04]  /*26a90*/  STL [R1+0x2c0], R6 ;  /* 0x0002c00601007387 */ /* 0x0003e80000100800 */
[----:B------:R1:W-:Y:S04]  /*26aa0*/  STL [R1+0x2bc], R54 ;  /* 0x0002bc3601007387 */ /* 0x0003e80000100800 */
[----:B------:R-:W-:Y:S04]  /*26ab0*/  STL [R1+0x300], R52 ;  /* 0x0003003401007387 */ /* 0x000fe80000100800 */
[----:B------:R1:W-:Y:S04]  /*26ac0*/  LDGSTS.E [R5+0xba00], [R28.64], P0 ;  /* 0x0ba000001c057fae */ /* 0x0003e8000812184c */
[----:B------:R-:W3:Y:S04]  /*26ad0*/  LDL.LU R55, [R1+0x48] ;  /* 0x0000480001377983 */ /* 0x000ee80000300800 */
[----:B------:R-:W-:Y:S01]  /*26ae0*/  STL [R1+0x2fc], R53 ;  /* 0x0002fc3501007387 */ /* 0x000fe20000100800 */
[----:B-1----:R-:W-:-:S02]  /*26af0*/  IMAD.MOV.U32 R28, RZ, RZ, R6 ;  /* 0x000000ffff1c7224 */ /* 0x002fc400078e0006 */
[----:B------:R-:W-:Y:S01]  /*26b00*/  IMAD.MOV.U32 R29, RZ, RZ, R54 ;  /* 0x000000ffff1d7224 */ /* 0x000fe200078e0036 */
[----:B------:R-:W3:Y:S04]  /*26b10*/  LDL.LU R6, [R1+0x88] ;  /* 0x0000880001067983 */ /* 0x000ee80000300800 */
[----:B------:R-:W3:Y:S04]  /*26b20*/  LDL.LU R72, [R1+0x44] ;  /* 0x0000440001487983 */ /* 0x000ee80000300800 */
[----:B------:R1:W-:Y:S04]  /*26b30*/  LDGSTS.E [R5+0xca00], [R28.64], P0 ;  /* 0x0ca000001c057fae */ /* 0x0003e8000812184c */
[----:B------:R-:W3:Y:S01]  /*26b40*/  LDL.LU R54, [R1+0x84] ;  /* 0x0000840001367983 */ /* 0x000ee20000300800 */
[----:B-1----:R-:W-:-:S02]  /*26b50*/  IMAD.MOV.U32 R28, RZ, RZ, R52 ;  /* 0x000000ffff1c7224 */ /* 0x002fc400078e0034 */
[----:B------:R-:W-:-:S05]  /*26b60*/  IMAD.MOV.U32 R29, RZ, RZ, R53 ;  /* 0x000000ffff1d7224 */ /* 0x000fca00078e0035 */
[----:B------:R1:W-:Y:S01]  /*26b70*/  LDGSTS.E [R5+0xda00], [R28.64], P0 ;  /* 0x0da000001c057fae */ /* 0x0003e2000812184c */
[----:B----4-:R-:W-:-:S04]  /*26b80*/  IADD3 R31, P1, R31, UR11, RZ ;  /* 0x0000000b1f1f7c10 */ /* 0x010fc8000ff3e0ff */
[----:B--2---:R-:W-:Y:S02]  /*26b90*/  IADD3.X R35, R35, UR10, RZ, P1, !PT ;  /* 0x0000000a23237c10 */ /* 0x004fe40008ffe4ff */
[----:B-----5:R-:W-:Y:S01]  /*26ba0*/  IADD3 R33, P2, R33, UR11, RZ ;  /* 0x0000000b21217c10 */ /* 0x020fe2000ff5e0ff */
[----:B------:R2:W-:Y:S01]  /*26bb0*/  STL [R1+0x340], R31 ;  /* 0x0003401f01007387 */ /* 0x0005e20000100800 */
[----:B-1----:R-:W-:Y:S02]  /*26bc0*/  IMAD.MOV.U32 R28, RZ, RZ, R31 ;  /* 0x000000ffff1c7224 */ /* 0x002fe400078e001f */
[----:B------:R-:W-:Y:S01]  /*26bd0*/  IADD3.X R34, R34, UR10, RZ, P2, !PT ;  /* 0x0000000a22227c10 */ /* 0x000fe200097fe4ff */
[----:B------:R1:W-:Y:S01]  /*26be0*/  STL [R1+0x33c], R35 ;  /* 0x00033c2301007387 */ /* 0x0003e20000100800 */
[----:B------:R-:W-:-:S03]  /*26bf0*/  IMAD.MOV.U32 R29, RZ, RZ, R35 ;  /* 0x000000ffff1d7224 */ /* 0x000fc600078e0023 */
[----:B------:R4:W-:Y:S04]  /*26c00*/  STL [R1+0x380], R33 ;  /* 0x0003802101007387 */ /* 0x0009e80000100800 */
[----:B--2---:R-:W2:Y:S04]  /*26c10*/  LDL.LU R31, [R1+0xc8] ;  /* 0x0000c800011f7983 */ /* 0x004ea80000300800 */
[----:B------:R5:W-:Y:S04]  /*26c20*/  STL [R1+0x37c], R34 ;  /* 0x00037c2201007387 */ /* 0x000be80000100800 */
[----:B-1----:R-:W2:Y:S04]  /*26c30*/  LDL.LU R35, [R1+0x108] ;  /* 0x0001080001237983 */ /* 0x002ea80000300800 */
[----:B------:R-:W2:Y:S04]  /*26c40*/  LDL.LU R53, [R1+0xc4] ;  /* 0x0000c40001357983 */ /* 0x000ea80000300800 */
[----:B------:R-:W2:Y:S01]  /*26c50*/  LDL.LU R52, [R1+0x104] ;  /* 0x0001040001347983 */ /* 0x000ea20000300800 */
[----:B------:R-:W-:-:S03]  /*26c60*/  IADD3 R239, P1, R239, UR11, RZ ;  /* 0x0000000befef7c10 */ /* 0x000fc6000ff3e0ff */
[----:B------:R1:W-:Y:S01]  /*26c70*/  LDGSTS.E [R5+0xea00], [R28.64], P0 ;  /* 0x0ea000001c057fae */ /* 0x0003e2000812184c */
[----:B------:R-:W-:Y:S01]  /*26c80*/  IADD3.X R238, R238, UR10, RZ, P1, !PT ;  /* 0x0000000aeeee7c10 */ /* 0x000fe20008ffe4ff */
[----:B-1----:R-:W-:Y:S02]  /*26c90*/  IMAD.MOV.U32 R28, RZ, RZ, R33 ;  /* 0x000000ffff1c7224 */ /* 0x002fe400078e0021 */
[----:B------:R-:W-:Y:S01]  /*26ca0*/  IMAD.MOV.U32 R29, RZ, RZ, R34 ;  /* 0x000000ffff1d7224 */ /* 0x000fe200078e0022 */
[----:B----4-:R-:W-:-:S04]  /*26cb0*/  LOP3.LUT R33, R4, 0x60, RZ, 0x3c, !PT ;  /* 0x0000006004217812 */ /* 0x010fc800078e3cff */
[----:B------:R1:W-:Y:S02]  /*26cc0*/  LDGSTS.E [R5+0xfa00], [R28.64], P0 ;  /* 0x0fa000001c057fae */ /* 0x0003e4000812184c */
[----:B-1----:R-:W-:Y:S02]  /*26cd0*/  IMAD.U32 R5, RZ, RZ, UR8 ;  /* 0x00000008ff057e24 */ /* 0x002fe4000f8e00ff */
[----:B------:R-:W-:Y:S02]  /*26ce0*/  IMAD.MOV.U32 R28, RZ, RZ, R239 ;  /* 0x000000ffff1c7224 */ /* 0x000fe400078e00ef */
[----:B------:R-:W-:Y:S02]  /*26cf0*/  IMAD R5, R5, 0x10000, R33 ;  /* 0x0001000005057824 */ /* 0x000fe400078e0221 */
[----:B------:R-:W-:-:S05]  /*26d00*/  IMAD.MOV.U32 R29, RZ, RZ, R238 ;  /* 0x000000ffff1d7224 */ /* 0x000fca00078e00ee */
[----:B------:R1:W-:Y:S01]  /*26d10*/  LDGSTS.E [R5+0xc00], [R28.64], P0 ;  /* 0x00c000001c057fae */ /* 0x0003e2000812184c */
[----:B---3--:R-:W-:-:S05]  /*26d20*/  IADD3 R30, P2, R30, UR11, RZ ;  /* 0x0000000b1e1e7c10 */ /* 0x008fca000ff5e0ff */
[----:B------:R-:W-:Y:S01]  /*26d30*/  STL [R1+0x8], R30 ;  /* 0x0000081e01007387 */ /* 0x000fe20000100800 */
[----:B-1----:R-:W-:Y:S01]  /*26d40*/  IMAD.MOV.U32 R28, RZ, RZ, R30 ;  /* 0x000000ffff1c7224 */ /* 0x002fe200078e001e */
[----:B------:R-:W-:-:S05]  /*26d50*/  IADD3.X R32, R32, UR10, RZ, P2, !PT ;  /* 0x0000000a20207c10 */ /* 0x000fca00097fe4ff */
[----:B------:R1:W-:Y:S01]  /*26d60*/  STL [R1+0x4], R32 ;  /* 0x0000042001007387 */ /* 0x0003e20000100800 */
[----:B------:R-:W-:-:S03]  /*26d70*/  IMAD.MOV.U32 R29, RZ, RZ, R32 ;  /* 0x000000ffff1d7224 */ /* 0x000fc600078e0020 */
[----:B-----5:R-:W3:Y:S04]  /*26d80*/  LDL.LU R34, [R1+0x144] ;  /* 0x0001440001227983 */ /* 0x020ee80000300800 */
[----:B------:R-:W4:Y:S04]  /*26d90*/  LDL.LU R33, [R1+0x148] ;  /* 0x0001480001217983 */ /* 0x000f280000300800 */
[----:B-1----:R-:W3:Y:S01]  /*26da0*/  LDL.LU R32, [R1+0x184] ;  /* 0x0001840001207983 */ /* 0x002ee20000300800 */
[----:B------:R-:W-:-:S03]  /*26db0*/  IADD3 R55, P1, R55, UR11, RZ ;  /* 0x0000000b37377c10 */ /* 0x000fc6000ff3e0ff */
[----:B------:R-:W3:Y:S04]  /*26dc0*/  LDL.LU R30, [R1+0x188] ;  /* 0x00018800011e7983 */ /* 0x000ee80000300800 */
[----:B------:R-:W-:Y:S04]  /*26dd0*/  STL [R1+0x48], R55 ;  /* 0x0000483701007387 */ /* 0x000fe80000100800 */
[----:B------:R1:W-:Y:S01]  /*26de0*/  LDGSTS.E [R5+0x1c00], [R28.64], P0 ;  /* 0x01c000001c057fae */ /* 0x0003e2000812184c */
[----:B------:R-:W-:Y:S02]  /*26df0*/  IADD3 R6, P2, R6, UR11, RZ ;  /* 0x0000000b06067c10 */ /* 0x000fe4000ff5e0ff */
[----:B------:R-:W-:-:S05]  /*26e00*/  IADD3.X R72, R72, UR10, RZ, P1, !PT ;  /* 0x0000000a48487c10 */ /* 0x000fca0008ffe4ff */
[----:B------:R-:W-:Y:S01]  /*26e10*/  STL [R1+0x44], R72 ;  /* 0x0000444801007387 */ /* 0x000fe20000100800 */
[----:B------:R-:W-:-:S03]  /*26e20*/  IADD3.X R54, R54, UR10, RZ, P2, !PT ;  /* 0x0000000a36367c10 */ /* 0x000fc600097fe4ff */
[----:B------:R1:W-:Y:S02]  /*26e30*/  STL [R1+0x88], R6 ;  /* 0x0000880601007387 */ /* 0x0003e40000100800 */
[----:B-1----:R-:W-:Y:S02]  /*26e40*/  IMAD.MOV.U32 R28, RZ, RZ, R55 ;  /* 0x000000ffff1c7224 */ /* 0x002fe400078e0037 */
[----:B------:R-:W-:Y:S01]  /*26e50*/  IMAD.MOV.U32 R29, RZ, RZ, R72 ;  /* 0x000000ffff1d7224 */ /* 0x000fe200078e0048 */
[----:B------:R-:W-:Y:S04]  /*26e60*/  STL [R1+0x84], R54 ;  /* 0x0000843601007387 */ /* 0x000fe80000100800 */
[----:B------:R-:W3:Y:S04]  /*26e70*/  LDL.LU R88, [R1+0x1c4] ;  /* 0x0001c40001587983 */ /* 0x000ee80000300800 */
[----:B------:R-:W3:Y:S04]  /*26e80*/  LDL.LU R75, [R1+0x1c8] ;  /* 0x0001c800014b7983 */ /* 0x000ee80000300800 */
[----:B------:R1:W-:Y:S04]  /*26e90*/  LDGSTS.E [R5+0x2c00], [R28.64], P0 ;  /* 0x02c000001c057fae */ /* 0x0003e8000812184c */
[----:B------:R-:W3:Y:S01]  /*26ea0*/  LDL.LU R74, [R1+0x204] ;  /* 0x00020400014a7983 */ /* 0x000ee20000300800 */
[----:B-1----:R-:W-:-:S03]  /*26eb0*/  IMAD.MOV.U32 R28, RZ, RZ, R6 ;  /* 0x000000ffff1c7224 */ /* 0x002fc600078e0006 */
[----:B------:R-:W3:Y:S01]  /*26ec0*/  LDL.LU R6, [R1+0x208] ;  /* 0x0002080001067983 */ /* 0x000ee20000300800 */
[----:B------:R-:W-:-:S05]  /*26ed0*/  IMAD.MOV.U32 R29, RZ, RZ, R54 ;  /* 0x000000ffff1d7224 */ /* 0x000fca00078e0036 */
[----:B------:R1:W-:Y:S01]  /*26ee0*/  LDGSTS.E [R5+0x3c00], [R28.64], P0 ;  /* 0x03c000001c057fae */ /* 0x0003e2000812184c */
[----:B--2---:R-:W-:Y:S02]  /*26ef0*/  IADD3 R31, P1, R31, UR11, RZ ;  /* 0x0000000b1f1f7c10 */ /* 0x004fe4000ff3e0ff */
[----:B------:R-:W-:Y:S02]  /*26f00*/  IADD3 R35, P2, R35, UR11, RZ ;  /* 0x0000000b23237c10 */ /* 0x000fe4000ff5e0ff */
[----:B------:R-:W-:Y:S01]  /*26f10*/  IADD3.X R53, R53, UR10, RZ, P1, !PT ;  /* 0x0000000a35357c10 */ /* 0x000fe20008ffe4ff */
[----:B------:R2:W-:Y:S01]  /*26f20*/  STL [R1+0xc8], R31 ;  /* 0x0000c81f01007387 */ /* 0x0005e20000100800 */
[----:B------:R-:W-:-:S03]  /*26f30*/  IADD3.X R52, R52, UR10, RZ, P2, !PT ;  /* 0x0000000a34347c10 */ /* 0x000fc600097fe4ff */
[----:B------:R2:W-:Y:S01]  /*26f40*/  STL [R1+0xc4], R53 ;  /* 0x0000c43501007387 */ /* 0x0005e20000100800 */
[----:B-1----:R-:W-:-:S03]  /*26f50*/  IMAD.MOV.U32 R28, RZ, RZ, R31 ;  /* 0x000000ffff1c7224 */ /* 0x002fc600078e001f */
[----:B------:R1:W-:Y:S04]  /*26f60*/  STL [R1+0x108], R35 ;  /* 0x0001082301007387 */ /* 0x0003e80000100800 */
[----:B------:R-:W5:Y:S04]  /*26f70*/  LDL.LU R72, [R1+0x248] ;  /* 0x0002480001487983 */ /* 0x000f680000300800 */
[----:B------:R1:W-:Y:S04]  /*26f80*/  STL [R1+0x104], R52 ;  /* 0x0001043401007387 */ /* 0x0003e80000100800 */
[----:B--2---:R-:W2:Y:S04]  /*26f90*/  LDL.LU R31, [R1+0x288] ;  /* 0x00028800011f7983 */ /* 0x004ea80000300800 */
[----:B------:R-:W2:Y:S04]  /*26fa0*/  LDL.LU R73, [R1+0x244] ;  /* 0x0002440001497983 */ /* 0x000ea80000300800 */
[----:B------:R-:W2:Y:S01]  /*26fb0*/  LDL.LU R55, [R1+0x284] ;  /* 0x0002840001377983 */ /* 0x000ea20000300800 */
[----:B------:R-:W-:-:S03]  /*26fc0*/  IMAD.MOV.U32 R29, RZ, RZ, R53 ;  /* 0x000000ffff1d7224 */ /* 0x000fc600078e0035 */
[----:B------:R-:W2:Y:S04]  /*26fd0*/  LDL.LU R53, [R1+0x2c4] ;  /* 0x0002c40001357983 */ /* 0x000ea80000300800 */
[----:B------:R1:W-:Y:S02]  /*26fe0*/  LDGSTS.E [R5+0x4c00], [R28.64], P0 ;  /* 0x04c000001c057fae */ /* 0x0003e4000812184c */
[----:B-1----:R-:W-:Y:S02]  /*26ff0*/  IMAD.MOV.U32 R28, RZ, RZ, R35 ;  /* 0x000000ffff1c7224 */ /* 0x002fe400078e0023 */
[----:B------:R-:W2:Y:S01]  /*27000*/  LDL.LU R35, [R1+0x2c8] ;  /* 0x0002c80001237983 */ /* 0x000ea20000300800 */
[----:B------:R-:W-:-:S03]  /*27010*/  IMAD.MOV.U32 R29, RZ, RZ, R52 ;  /* 0x000000ffff1d7224 */ /* 0x000fc600078e0034 */
[----:B------:R-:W2:Y:S04]  /*27020*/  LDL.LU R54, [R1+0x304] ;  /* 0x0003040001367983 */ /* 0x000ea80000300800 */
[----:B------:R-:W2:Y:S04]  /*27030*/  LDL.LU R52, [R1+0x308] ;  /* 0x0003080001347983 */ /* 0x000ea80000300800 */
[----:B------:R1:W-:Y:S01]  /*27040*/  LDGSTS.E [R5+0x5c00], [R28.64], P0 ;  /* 0x05c000001c057fae */ /* 0x0003e2000812184c */
[----:B----4-:R-:W-:-:S04]  /*27050*/  IADD3 R33, P1, R33, UR11, RZ ;  /* 0x0000000b21217c10 */ /* 0x010fc8000ff3e0ff */
[----:B---3--:R-:W-:Y:S02]  /*27060*/  IADD3.X R34, R34, UR10, RZ, P1, !PT ;  /* 0x0000000a22227c10 */ /* 0x008fe40008ffe4ff */
[----:B------:R-:W-:Y:S01]  /*27070*/  IADD3 R30, P2, R30, UR11, RZ ;  /* 0x0000000b1e1e7c10 */ /* 0x000fe2000ff5e0ff */
[----:B------:R-:W-:Y:S01]  /*27080*/  STL [R1+0x148], R33 ;  /* 0x0001482101007387 */ /* 0x000fe20000100800 */
[----:B-1----:R-:W-:Y:S02]  /*27090*/  IMAD.MOV.U32 R28, RZ, RZ, R33 ;  /* 0x000000ffff1c7224 */ /* 0x002fe400078e0021 */
[----:B------:R-:W-:Y:S01]  /*270a0*/  IADD3.X R32, R32, UR10, RZ, P2, !PT ;  /* 0x0000000a20207c10 */ /* 0x000fe200097fe4ff */
[----:B------:R-:W-:Y:S01]  /*270b0*/  IMAD.MOV.U32 R29, RZ, RZ, R34 ;  /* 0x000000ffff1d7224 */ /* 0x000fe200078e0022 */
[----:B------:R1:W-:Y:S04]  /*270c0*/  STL [R1+0x144], R34 ;  /* 0x0001442201007387 */ /* 0x0003e80000100800 */
[----:B------:R-:W-:Y:S04]  /*270d0*/  STL [R1+0x188], R30 ;  /* 0x0001881e01007387 */ /* 0x000fe80000100800 */
[----:B------:R3:W-:Y:S04]  /*270e0*/  STL [R1+0x184], R32 ;  /* 0x0001842001007387 */ /* 0x0007e80000100800 */
[----:B-1----:R-:W4:Y:S04]  /*270f0*/  LDL.LU R34, [R1+0x344] ;  /* 0x0003440001227983 */ /* 0x002f280000300800 */
[----:B------:R1:W-:Y:S04]  /*27100*/  LDGSTS.E [R5+0x6c00], [R28.64], P0 ;  /* 0x06c000001c057fae */ /* 0x0003e8000812184c */
[----:B------:R-:W4:Y:S01]  /*27110*/  LDL.LU R33, [R1+0x348] ;  /* 0x0003480001217983 */ /* 0x000f220000300800 */
[----:B------:R-:W-:Y:S01]  /*27120*/  IADD3 R75, P1, R75, UR11, RZ ;  /* 0x0000000b4b4b7c10 */ /* 0x000fe2000ff3e0ff */
[----:B-1----:R-:W-:-:S02]  /*27130*/  IMAD.MOV.U32 R28, RZ, RZ, R30 ;  /* 0x000000ffff1c7224 */ /* 0x002fc400078e001e */
[----:B------:R-:W-:Y:S01]  /*27140*/  IMAD.MOV.U32 R29, RZ, RZ, R32 ;  /* 0x000000ffff1d7224 */ /* 0x000fe200078e0020 */
[----:B------:R-:W-:Y:S01]  /*27150*/  IADD3.X R88, R88, UR10, RZ, P1, !PT ;  /* 0x0000000a58587c10 */ /* 0x000fe20008ffe4ff */
[----:B---3--:R-:W3:Y:S04]  /*27160*/  LDL.LU R32, [R1+0x384] ;  /* 0x0003840001207983 */ /* 0x008ee80000300800 */
[----:B------:R-:W3:Y:S04]  /*27170*/  LDL.LU R30, [R1+0x388] ;  /* 0x00038800011e7983 */ /* 0x000ee80000300800 */
[----:B------:R1:W-:Y:S01]  /*27180*/  LDGSTS.E [R5+0x7c00], [R28.64], P0 ;  /* 0x07c000001c057fae */ /* 0x0003e2000812184c */
[----:B------:R-:W-:-:S04]  /*27190*/  IADD3 R6, P2, R6, UR11, RZ ;  /* 0x0000000b06067c10 */ /* 0x000fc8000ff5e0ff */
[----:B------:R-:W-:Y:S01]  /*271a0*/  IADD3.X R74, R74, UR10, RZ, P2, !PT ;  /* 0x0000000a4a4a7c10 */ /* 0x000fe200097fe4ff */
[----:B-1----:R-:W-:Y:S02]  /*271b0*/  IMAD.MOV.U32 R28, RZ, RZ, R75 ;  /* 0x000000ffff1c7224 */ /* 0x002fe400078e004b */
[----:B------:R-:W-:-:S05]  /*271c0*/  IMAD.MOV.U32 R29, RZ, RZ, R88 ;  /* 0x000000ffff1d7224 */ /* 0x000fca00078e0058 */
[----:B------:R1:W-:Y:S04]  /*271d0*/  LDGSTS.E [R5+0x8c00], [R28.64], P0 ;  /* 0x08c000001c057fae */ /* 0x0003e8000812184c */
[----:B------:R-:W-:Y:S01]  /*271e0*/  STL [R1+0x1c8], R75 ;  /* 0x0001c84b01007387 */ /* 0x000fe20000100800 */
[----:B-1----:R-:W-:Y:S02]  /*271f0*/  IMAD.MOV.U32 R28, RZ, RZ, R6 ;  /* 0x000000ffff1c7224 */ /* 0x002fe400078e0006 */
[----:B------:R-:W-:Y:S01]  /*27200*/  IMAD.MOV.U32 R29, RZ, RZ, R74 ;  /* 0x000000ffff1d7224 */ /* 0x000fe200078e004a */
[----:B------:R-:W-:Y:S04]  /*27210*/  STL [R1+0x1c4], R88 ;  /* 0x0001c45801007387 */ /* 0x000fe80000100800 */
[----:B------:R1:W-:Y:S04]  /*27220*/  LDGSTS.E [R5+0x9c00], [R28.64], P0 ;  /* 0x09c000001c057fae */ /* 0x0003e8000812184c */
[----:B------:R1:W-:Y:S04]  /*27230*/  STL [R1+0x208], R6 ;  /* 0x0002080601007387 */ /* 0x0003e80000100800 */
[----:B------:R-:W-:Y:S04]  /*27240*/  STL [R1+0x204], R74 ;  /* 0x0002044a01007387 */ /* 0x000fe80000100800 */
[----:B-1----:R-:W3:Y:S01]  /*27250*/  LDL.LU R6, [R1+0x10] ;  /* 0x0000100001067983 */ /* 0x002ee20000300800 */
[----:B-----5:R-:W-:-:S05]  /*27260*/  IADD3 R72, P1, R72, UR11, RZ ;  /* 0x0000000b48487c10 */ /* 0x020fca000ff3e0ff */
[----:B------:R-:W-:Y:S01]  /*27270*/  IMAD.MOV.U32 R28, RZ, RZ, R72 ;  /* 0x000000ffff1c7224 */ /* 0x000fe200078e0048 */
[----:B--2---:R-:W-:Y:S02]  /*27280*/  IADD3 R31, P2, R31, UR11, RZ ;  /* 0x0000000b1f1f7c10 */ /* 0x004fe4000ff5e0ff */
[----:B------:R-:W-:Y:S01]  /*27290*/  IADD3.X R73, R73, UR10, RZ, P1, !PT ;  /* 0x0000000a49497c10 */ /* 0x000fe20008ffe4ff */
[----:B------:R-:W-:Y:S01]  /*272a0*/  STL [R1+0x248], R72 ;  /* 0x0002484801007387 */ /* 0x000fe20000100800 */
[----:B------:R-:W-:-:S03]  /*272b0*/  IADD3.X R55, R55, UR10, RZ, P2, !PT ;  /* 0x0000000a37377c10 */ /* 0x000fc600097fe4ff */
[----:B------:R-:W-:Y:S01]  /*272c0*/  IMAD.MOV.U32 R29, RZ, RZ, R73 ;  /* 0x000000ffff1d7224 */ /* 0x000fe200078e0049 */
[----:B------:R-:W-:Y:S04]  /*272d0*/  STL [R1+0x244], R73 ;  /* 0x0002444901007387 */ /* 0x000fe80000100800 */
[----:B------:R1:W-:Y:S04]  /*272e0*/  STL [R1+0x288], R31 ;  /* 0x0002881f01007387 */ /* 0x0003e80000100800 */
[----:B------:R2:W-:Y:S04]  /*272f0*/  LDGSTS.E [R5+0xac00], [R28.64], P0 ;  /* 0x0ac000001c057fae */ /* 0x0005e8000812184c */
[----:B------:R-:W-:Y:S01]  /*27300*/  STL [R1+0x284], R55 ;  /* 0x0002843701007387 */ /* 0x000fe20000100800 */
[----:B--2---:R-:W-:-:S03]  /*27310*/  IMAD.MOV.U32 R28, RZ, RZ, R31 ;  /* 0x000000ffff1c7224 */ /* 0x004fc600078e001f */
[----:B-1----:R-:W2:Y:S01]  /*27320*/  LDL.LU R31, [R1+0xc] ;  /* 0x00000c00011f7983 */ /* 0x002ea20000300800 */
[----:B------:R-:W-:Y:S01]  /*27330*/  IADD3 R35, P1, R35, UR11, RZ ;  /* 0x0000000b23237c10 */ /* 0x000fe2000ff3e0ff */
[----:B------:R-:W-:-:S03]  /*27340*/  IMAD.MOV.U32 R29, RZ, RZ, R55 ;  /* 0x000000ffff1d7224 */ /* 0x000fc600078e0037 */
[----:B------:R-:W-:Y:S02]  /*27350*/  IADD3.X R53, R53, UR10, RZ, P1, !PT ;  /* 0x0000000a35357c10 */ /* 0x000fe40008ffe4ff */
[----:B------:R-:W-:Y:S01]  /*27360*/  IADD3 R52, P2, R52, UR11, RZ ;  /* 0x0000000b34347c10 */ /* 0x000fe2000ff5e0ff */
[----:B------:R1:W-:Y:S03]  /*27370*/  LDGSTS.E [R5+0xbc00], [R28.64], P0 ;  /* 0x0bc000001c057fae */ /* 0x0003e6000812184c */
[----:B------:R-:W-:Y:S01]  /*27380*/  IADD3.X R54, R54, UR10, RZ, P2, !PT ;  /* 0x0000000a36367c10 */ /* 0x000fe200097fe4ff */
[----:B------:R-:W-:Y:S04]  /*27390*/  STL [R1+0x2c8], R35 ;  /* 0x0002c82301007387 */ /* 0x000fe80000100800 */
[----:B------:R5:W-:Y:S01]  /*273a0*/  STL [R1+0x2c4], R53 ;  /* 0x0002c43501007387 */ /* 0x000be20000100800 */
[----:B-1----:R-:W-:-:S02]  /*273b0*/  IMAD.MOV.U32 R28, RZ, RZ, R35 ;  /* 0x000000ffff1c7224 */ /* 0x002fc400078e0023 */
[----:B------:R-:W-:Y:S01]  /*273c0*/  IMAD.MOV.U32 R29, RZ, RZ, R53 ;  /* 0x000000ffff1d7224 */ /* 0x000fe200078e0035 */
[----:B------:R-:W-:Y:S04]  /*273d0*/  STL [R1+0x308], R52 ;  /* 0x0003083401007387 */ /* 0x000fe80000100800 */
[----:B-----5:R-:W5:Y:S04]  /*273e0*/  LDL.LU R53, [R1+0x50] ;  /* 0x0000500001357983 */ /* 0x020f680000300800 */
[----:B------:R1:W-:Y:S04]  /*273f0*/  STL [R1+0x304], R54 ;  /* 0x0003043601007387 */ /* 0x0003e80000100800 */
[----:B------:R-:W5:Y:S04]  /*27400*/  LDL.LU R35, [R1+0x90] ;  /* 0x0000900001237983 */ /* 0x000f680000300800 */
[----:B------:R1:W-:Y:S02]  /*27410*/  LDGSTS.E [R5+0xcc00], [R28.64], P0 ;  /* 0x0cc000001c057fae */ /* 0x0003e4000812184c */
[----:B-1----:R-:W-:-:S02]  /*27420*/  IMAD.MOV.U32 R29, RZ, RZ, R54 ;  /* 0x000000ffff1d7224 */ /* 0x002fc400078e0036 */
[----:B------:R-:W5:Y:S01]  /*27430*/  LDL.LU R54, [R1+0x4c] ;  /* 0x00004c0001367983 */ /* 0x000f620000300800 */
[----:B------:R-:W-:-:S03]  /*27440*/  IMAD.MOV.U32 R28, RZ, RZ, R52 ;  /* 0x000000ffff1c7224 */ /* 0x000fc600078e0034 */
[----:B------:R-:W5:Y:S04]  /*27450*/  LDL.LU R52, [R1+0x8c] ;  /* 0x00008c0001347983 */ /* 0x000f680000300800 */
[----:B------:R1:W-:Y:S01]  /*27460*/  LDGSTS.E [R5+0xdc00], [R28.64], P0 ;  /* 0x0dc000001c057fae */ /* 0x0003e2000812184c */
[----:B------:R-:W-:Y:S02]  /*27470*/  LOP3.LUT R55, R4, 0x70, RZ, 0x3c, !PT ;  /* 0x0000007004377812 */ /* 0x000fe400078e3cff */
[----:B----4-:R-:W-:-:S04]  /*27480*/  IADD3 R33, P1, R33, UR11, RZ ;  /* 0x0000000b21217c10 */ /* 0x010fc8000ff3e0ff */
[----:B------:R-:W-:Y:S01]  /*27490*/  IADD3.X R34, R34, UR10, RZ, P1, !PT ;  /* 0x0000000a22227c10 */ /* 0x000fe20008ffe4ff */
[----:B-1----:R-:W-:Y:S01]  /*274a0*/  IMAD.MOV.U32 R28, RZ, RZ, R33 ;  /* 0x000000ffff1c7224 */ /* 0x002fe200078e0021 */
[----:B------:R-:W-:Y:S03]  /*274b0*/  STL [R1+0x348], R33 ;  /* 0x0003482101007387 */ /* 0x000fe60000100800 */
[----:B------:R-:W-:Y:S01]  /*274c0*/  IMAD.MOV.U32 R29, RZ, RZ, R34 ;  /* 0x000000ffff1d7224 */ /* 0x000fe200078e0022 */
[----:B------:R1:W-:Y:S01]  /*274d0*/  STL [R1+0x344], R34 ;  /* 0x0003442201007387 */ /* 0x0003e20000100800 */
[----:B---3--:R-:W-:-:S03]  /*274e0*/  IADD3 R30, P2, R30, UR11, RZ ;  /* 0x0000000b1e1e7c10 */ /* 0x008fc6000ff5e0ff */
[----:B------:R3:W-:Y:S01]  /*274f0*/  LDGSTS.E [R5+0xec00], [R28.64], P0 ;  /* 0x0ec000001c057fae */ /* 0x0007e2000812184c */
[----:B------:R-:W-:-:S03]  /*27500*/  IADD3.X R32, R32, UR10, RZ, P2, !PT ;  /* 0x0000000a20207c10 */ /* 0x000fc600097fe4ff */
[----:B------:R-:W-:Y:S01]  /*27510*/  STL [R1+0x388], R30 ;  /* 0x0003881e01007387 */ /* 0x000fe20000100800 */
[----:B------:R-:W-:-:S03]  /*27520*/  IADD3 R241, P1, R241, UR11, RZ ;  /* 0x0000000bf1f17c10 */ /* 0x000fc6000ff3e0ff */
[----:B------:R4:W-:Y:S04]  /*27530*/  STL [R1+0x384], R32 ;  /* 0x0003842001007387 */ /* 0x0009e80000100800 */
[----:B-1----:R-:W5:Y:S01]  /*27540*/  LDL.LU R34, [R1+0xcc] ;  /* 0x0000cc0001227983 */ /* 0x002f620000300800 */
[----:B---3--:R-:W-:Y:S02]  /*27550*/  IMAD.MOV.U32 R28, RZ, RZ, R30 ;  /* 0x000000ffff1c7224 */ /* 0x008fe400078e001e */
[----:B------:R-:W-:Y:S01]  /*27560*/  IMAD.MOV.U32 R29, RZ, RZ, R32 ;  /* 0x000000ffff1d7224 */ /* 0x000fe200078e0020 */
[----:B------:R-:W3:Y:S01]  /*27570*/  LDL.LU R33, [R1+0xd0] ;  /* 0x0000d00001217983 */ /* 0x000ee20000300800 */
[----:B------:R-:W-:-:S03]  /*27580*/  IADD3.X R240, R240, UR10, RZ, P1, !PT ;  /* 0x0000000af0f07c10 */ /* 0x000fc60008ffe4ff */
[----:B----4-:R-:W3:Y:S04]  /*27590*/  LDL.LU R32, [R1+0x10c] ;  /* 0x00010c0001207983 */ /* 0x010ee80000300800 */
[----:B------:R-:W3:Y:S04]  /*275a0*/  LDL.LU R30, [R1+0x110] ;  /* 0x00011000011e7983 */ /* 0x000ee80000300800 */
[----:B------:R1:W-:Y:S02]  /*275b0*/  LDGSTS.E [R5+0xfc00], [R28.64], P0 ;  /* 0x0fc000001c057fae */ /* 0x0003e4000812184c */
[----:B-1----:R-:W-:-:S02]  /*275c0*/  IMAD.U32 R5, RZ, RZ, UR8 ;  /* 0x00000008ff057e24 */ /* 0x002fc4000f8e00ff */
[----:B------:R-:W-:Y:S02]  /*275d0*/  IMAD.MOV.U32 R28, RZ, RZ, R241 ;  /* 0x000000ffff1c7224 */ /* 0x000fe400078e00f1 */
[----:B------:R-:W-:Y:S02]  /*275e0*/  IMAD R5, R5, 0x10000, R55 ;  /* 0x0001000005057824 */ /* 0x000fe400078e0237 */
[----:B------:R-:W-:-:S05]  /*275f0*/  IMAD.MOV.U32 R29, RZ, RZ, R240 ;  /* 0x000000ffff1d7224 */ /* 0x000fca00078e00f0 */
[----:B------:R1:W-:Y:S01]  /*27600*/  LDGSTS.E [R5+0xe00], [R28.64], P0 ;  /* 0x00e000001c057fae */ /* 0x0003e2000812184c */
[----:B------:R-:W-:-:S05]  /*27610*/  IADD3 R6, P2, R6, UR11, RZ ;  /* 0x0000000b06067c10 */ /* 0x000fca000ff5e0ff */
[----:B------:R-:W-:Y:S01]  /*27620*/  STL [R1+0x10], R6 ;  /* 0x0000100601007387 */ /* 0x000fe20000100800 */
[----:B-1----:R-:W-:Y:S01]  /*27630*/  IMAD.MOV.U32 R28, RZ, RZ, R6 ;  /* 0x000000ffff1c7224 */ /* 0x002fe200078e0006 */
[----:B--2---:R-:W-:-:S05]  /*27640*/  IADD3.X R31, R31, UR10, RZ, P2, !PT ;  /* 0x0000000a1f1f7c10 */ /* 0x004fca00097fe4ff */
[----:B------:R1:W-:Y:S01]  /*27650*/  STL [R1+0xc], R31 ;  /* 0x00000c1f01007387 */ /* 0x0003e20000100800 */
[----:B------:R-:W-:-:S05]  /*27660*/  IMAD.MOV.U32 R29, RZ, RZ, R31 ;  /* 0x000000ffff1d7224 */ /* 0x000fca00078e001f */
[----:B------:R2:W-:Y:S04]  /*27670*/  LDGSTS.E [R5+0x1e00], [R28.64], P0 ;  /* 0x01e000001c057fae */ /* 0x0005e8000812184c */
[----:B-1----:R-:W4:Y:S04]  /*27680*/  LDL.LU R31, [R1+0x14c] ;  /* 0x00014c00011f7983 */ /* 0x002f280000300800 */
[----:B------:R-:W4:Y:S04]  /*27690*/  LDL.LU R6, [R1+0x150] ;  /* 0x0001500001067983 */ /* 0x000f280000300800 */
[----:B------:R-:W4:Y:S04]  /*276a0*/  LDL.LU R90, [R1+0x18c] ;  /* 0x00018c00015a7983 */ /* 0x000f280000300800 */
[----:B------:R-:W4:Y:S01]  /*276b0*/  LDL.LU R89, [R1+0x190] ;  /* 0x0001900001597983 */ /* 0x000f220000300800 */
[----:B-----5:R-:W-:-:S02]  /*276c0*/  IADD3 R53, P1, R53, UR11, RZ ;  /* 0x0000000b35357c10 */ /* 0x020fc4000ff3e0ff */
[----:B------:R-:W-:-:S03]  /*276d0*/  IADD3 R35, P2, R35, UR11, RZ ;  /* 0x0000000b23237c10 */ /* 0x000fc6000ff5e0ff */
[----:B------:R1:W-:Y:S01]  /*276e0*/  STL [R1+0x50], R53 ;  /* 0x0000503501007387 */ /* 0x0003e20000100800 */
[----:B------:R-:W-:Y:S02]  /*276f0*/  IADD3.X R54, R54, UR10, RZ, P1, !PT ;  /* 0x0000000a36367c10 */ /* 0x000fe40008ffe4ff */
[----:B------:R-:W-:-:S03]  /*27700*/  IADD3.X R52, R52, UR10, RZ, P2, !PT ;  /* 0x0000000a34347c10 */ /* 0x000fc600097fe4ff */
[----:B------:R5:W-:Y:S04]  /*27710*/  STL [R1+0x4c], R54 ;  /* 0x00004c3601007387 */ /* 0x000be80000100800 */
[----:B------:R-:W-:Y:S04]  /*27720*/  STL [R1+0x90], R35 ;  /* 0x0000902301007387 */ /* 0x000fe80000100800 */
[----:B------:R1:W-:Y:S04]  /*27730*/  STL [R1+0x8c], R52 ;  /* 0x00008c3401007387 */ /* 0x0003e80000100800 */
[----:B------:R-:W4:Y:S04]  /*27740*/  LDL.LU R88, [R1+0x1cc] ;  /* 0x0001cc0001587983 */ /* 0x000f280000300800 */
[----:B------:R-:W4:Y:S04]  /*27750*/  LDL.LU R75, [R1+0x1d0] ;  /* 0x0001d000014b7983 */ /* 0x000f280000300800 */
[----:B------:R-:W4:Y:S04]  /*27760*/  LDL.LU R74, [R1+0x20c] ;  /* 0x00020c00014a7983 */ /* 0x000f280000300800 */
[----:B------:R-:W4:Y:S01]  /*27770*/  LDL.LU R73, [R1+0x210] ;  /* 0x0002100001497983 */ /* 0x000f220000300800 */
[----:B--2---:R-:W-:-:S02]  /*27780*/  IMAD.MOV.U32 R28, RZ, RZ, R53 ;  /* 0x000000ffff1c7224 */ /* 0x004fc400078e0035 */
[----:B------:R-:W-:Y:S01]  /*27790*/  IMAD.MOV.U32 R29, RZ, RZ, R54 ;  /* 0x000000ffff1d7224 */ /* 0x000fe200078e0036 */
[----:B------:R-:W2:Y:S04]  /*277a0*/  LDL.LU R55, [R1+0x250] ;  /* 0x0002500001377983 */ /* 0x000ea80000300800 */
[----:B-1----:R-:W2:Y:S04]  /*277b0*/  LDL.LU R53, [R1+0x290] ;  /* 0x0002900001357983 */ /* 0x002ea80000300800 */
[----:B------:R1:W-:Y:S02]  /*277c0*/  LDGSTS.E [R5+0x2e00], [R28.64], P0 ;  /* 0x02e000001c057fae */ /* 0x0003e4000812184c */
[----:B-1----:R-:W-:-:S02]  /*277d0*/  IMAD.MOV.U32 R28, RZ, RZ, R35 ;  /* 0x000000ffff1c7224 */ /* 0x002fc400078e0023 */
[----:B------:R-:W-:-:S05]  /*277e0*/  IMAD.MOV.U32 R29, RZ, RZ, R52 ;  /* 0x000000ffff1d7224 */ /* 0x000fca00078e0034 */
[----:B------:R1:W-:Y:S01]  /*277f0*/  LDGSTS.E [R5+0x3e00], [R28.64], P0 ;  /* 0x03e000001c057fae */ /* 0x0003e2000812184c */
[----:B---3--:R-:W-:-:S04]  /*27800*/  IADD3 R33, P1, R33, UR11, RZ ;  /* 0x0000000b21217c10 */ /* 0x008fc8000ff3e0ff */
[----:B------:R-:W-:Y:S01]  /*27810*/  IADD3.X R34, R34, UR10, RZ, P1, !PT ;  /* 0x0000000a22227c10 */ /* 0x000fe20008ffe4ff */
[----:B------:R-:W-:Y:S01]  /*27820*/  STL [R1+0xd0], R33 ;  /* 0x0000d02101007387 */ /* 0x000fe20000100800 */
[----:B------:R-:W-:-:S03]  /*27830*/  IADD3 R30, P2, R30, UR11, RZ ;  /* 0x0000000b1e1e7c10 */ /* 0x000fc6000ff5e0ff */
[----:B------:R3:W-:Y:S01]  /*27840*/  STL [R1+0xcc], R34 ;  /* 0x0000cc2201007387 */ /* 0x0007e20000100800 */
[----:B------:R-:W-:-:S03]  /*27850*/  IADD3.X R32, R32, UR10, RZ, P2, !PT ;  /* 0x0000000a20207c10 */ /* 0x000fc600097fe4ff */
[----:B------:R3:W-:Y:S04]  /*27860*/  STL [R1+0x110], R30 ;  /* 0x0001101e01007387 */ /* 0x0007e80000100800 */
[----:B------:R-:W2:Y:S01]  /*27870*/  LDL.LU R72, [R1+0x24c] ;  /* 0x00024c0001487983 */ /* 0x000ea20000300800 */
[----:B-1----:R-:W-:-:S03]  /*27880*/  IMAD.MOV.U32 R28, RZ, RZ, R33 ;  /* 0x000000ffff1c7224 */ /* 0x002fc600078e0021 */
[----:B------:R1:W-:Y:S01]  /*27890*/  STL [R1+0x10c], R32 ;  /* 0x00010c2001007387 */ /* 0x0003e20000100800 */
[----:B------:R-:W-:-:S03]  /*278a0*/  IMAD.MOV.U32 R29, RZ, RZ, R34 ;  /* 0x000000ffff1d7224 */ /* 0x000fc600078e0022 */
[----:B-----5:R-:W5:Y:S04]  /*278b0*/  LDL.LU R54, [R1+0x28c] ;  /* 0x00028c0001367983 */ /* 0x020f680000300800 */
[----:B------:R-:W5:Y:S04]  /*278c0*/  LDL.LU R52, [R1+0x2cc] ;  /* 0x0002cc0001347983 */ /* 0x000f680000300800 */
[----:B------:R-:W5:Y:S04]  /*278d0*/  LDL.LU R35, [R1+0x2d0] ;  /* 0x0002d00001237983 */ /* 0x000f680000300800 */
[----:B------:R1:W-:Y:S04]  /*278e0*/  LDGSTS.E [R5+0x4e00], [R28.64], P0 ;  /* 0x04e000001c057fae */ /* 0x0003e8000812184c */
[----:B---3--:R-:W5:Y:S01]  /*278f0*/  LDL.LU R34, [R1+0x30c] ;  /* 0x00030c0001227983 */ /* 0x008f620000300800 */
[----:B-1----:R-:W-:-:S03]  /*27900*/  IMAD.MOV.U32 R28, RZ, RZ, R30 ;  /* 0x000000ffff1c7224 */ /* 0x002fc600078e001e */
[----:B------:R-:W5:Y:S01]  /*27910*/  LDL.LU R30, [R1+0x310] ;  /* 0x00031000011e7983 */ /* 0x000f620000300800 */
[----:B------:R-:W-:-:S05]  /*27920*/  IMAD.MOV.U32 R29, RZ, RZ, R32 ;  /* 0x000000ffff1d7224 */ /* 0x000fca00078e0020 */
[----:B------:R1:W-:Y:S01]  /*27930*/  LDGSTS.E [R5+0x5e00], [R28.64], P0 ;  /* 0x05e000001c057fae */ /* 0x0003e2000812184c */
[----:B----4-:R-:W-:-:S04]  /*27940*/  IADD3 R6, P1, R6, UR11, RZ ;  /* 0x0000000b06067c10 */ /* 0x010fc8000ff3e0ff */
[----:B------:R-:W-:Y:S02]  /*27950*/  IADD3.X R31, R31, UR10, RZ, P1, !PT ;  /* 0x0000000a1f1f7c10 */ /* 0x000fe40008ffe4ff */
[----:B------:R-:W-:Y:S01]  /*27960*/  IADD3 R89, P2, R89, UR11, RZ ;  /* 0x0000000b59597c10 */ /* 0x000fe2000ff5e0ff */
[----:B------:R-:W-:Y:S03]  /*27970*/  STL [R1+0x150], R6 ;  /* 0x0001500601007387 */ /* 0x000fe60000100800 */
[----:B------:R-:W-:Y:S01]  /*27980*/  IADD3.X R90, R90, UR10, RZ, P2, !PT ;  /* 0x0000000a5a5a7c10 */ /* 0x000fe200097fe4ff */
[----:B------:R4:W-:Y:S04]  /*27990*/  STL [R1+0x14c], R31 ;  /* 0x00014c1f01007387 */ /* 0x0009e80000100800 */
[----:B------:R-:W-:Y:S04]  /*279a0*/  STL [R1+0x190], R89 ;  /* 0x0001905901007387 */ /* 0x000fe80000100800 */
[----:B------:R-:W3:Y:S04]  /*279b0*/  LDL.LU R33, [R1+0x34c] ;  /* 0x00034c0001217983 */ /* 0x000ee80000300800 */
[----:B------:R-:W-:Y:S04]  /*279c0*/  STL [R1+0x18c], R90 ;  /* 0x00018c5a01007387 */ /* 0x000fe80000100800 */
[----:B------:R-:W3:Y:S01]  /*279d0*/  LDL.LU R32, [R1+0x350] ;  /* 0x0003500001207983 */ /* 0x000ee20000300800 */
[----:B-1----:R-:W-:-:S02]  /*279e0*/  IMAD.MOV.U32 R29, RZ, RZ, R31 ;  /* 0x000000ffff1d7224 */ /* 0x002fc400078e001f */
[----:B------:R-:W-:Y:S01]  /*279f0*/  IMAD.MOV.U32 R28, RZ, RZ, R6 ;  /* 0x000000ffff1c7224 */ /* 0x000fe200078e0006 */
[----:B----4-:R-:W4:Y:S04]  /*27a00*/  LDL.LU R31, [R1+0x38c] ;  /* 0x00038c00011f7983 */ /* 0x010f280000300800 */
[----:B------:R-:W4:Y:S04]  /*27a10*/  LDL.LU R6, [R1+0x390] ;  /* 0x0003900001067983 */ /* 0x000f280000300800 */
[----:B------:R1:W-:Y:S01]  /*27a20*/  LDGSTS.E [R5+0x6e00], [R28.64], P0 ;  /* 0x06e000001c057fae */ /* 0x0003e2000812184c */
[----:B------:R-:W-:Y:S01]  /*27a30*/  IADD3 R75, P1, R75, UR11, RZ ;  /* 0x0000000b4b4b7c10 */ /* 0x000fe2000ff3e0ff */
[----:B-1----:R-:W-:-:S02]  /*27a40*/  IMAD.MOV.U32 R28, RZ, RZ, R89 ;  /* 0x000000ffff1c7224 */ /* 0x002fc400078e0059 */
[----:B------:R-:W-:Y:S01]  /*27a50*/  IMAD.MOV.U32 R29, RZ, RZ, R90 ;  /* 0x000000ffff1d7224 */ /* 0x000fe200078e005a */
[----:B------:R-:W-:Y:S02]  /*27a60*/  IADD3.X R88, R88, UR10, RZ, P1, !PT ;  /* 0x0000000a58587c10 */ /* 0x000fe40008ffe4ff */
[----:B------:R-:W-:Y:S02]  /*27a70*/  IADD3 R73, P2, R73, UR11, RZ ;  /* 0x0000000b49497c10 */ /* 0x000fe4000ff5e0ff */
[----:B------:R1:W-:Y:S02]  /*27a80*/  LDGSTS.E [R5+0x7e00], [R28.64], P0 ;  /* 0x07e000001c057fae */ /* 0x0003e4000812184c */
[----:B------:R-:W-:Y:S02]  /*27a90*/  IADD3.X R74, R74, UR10, RZ, P2, !PT ;  /* 0x0000000a4a4a7c10 */ /* 0x000fe400097fe4ff */
[----:B--2---:R-:W-:Y:S01]  /*27aa0*/  IADD3 R55, P1, R55, UR11, RZ ;  /* 0x0000000b37377c10 */ /* 0x004fe2000ff3e0ff */
[----:B-1----:R-:W-:-:S02]  /*27ab0*/  IMAD.MOV.U32 R28, RZ, RZ, R75 ;  /* 0x000000ffff1c7224 */ /* 0x002fc400078e004b */
[----:B------:R-:W-:Y:S01]  /*27ac0*/  IMAD.MOV.U32 R29, RZ, RZ, R88 ;  /* 0x000000ffff1d7224 */ /* 0x000fe200078e0058 */
[----:B------:R-:W-:-:S04]  /*27ad0*/  IADD3 R53, P2, R53, UR11, RZ ;  /* 0x0000000b35357c10 */ /* 0x000fc8000ff5e0ff */
[----:B------:R1:W-:Y:S02]  /*27ae0*/  LDGSTS.E [R5+0x8e00], [R28.64], P0 ;  /* 0x08e000001c057fae */ /* 0x0003e4000812184c */
[----:B-1----:R-:W-:Y:S02]  /*27af0*/  IMAD.MOV.U32 R28, RZ, RZ, R73 ;  /* 0x000000ffff1c7224 */ /* 0x002fe400078e0049 */
[----:B------:R-:W-:-:S05]  /*27b00*/  IMAD.MOV.U32 R29, RZ, RZ, R74 ;  /* 0x000000ffff1d7224 */ /* 0x000fca00078e004a */
[----:B------:R1:W-:Y:S02]  /*27b10*/  LDGSTS.E [R5+0x9e00], [R28.64], P0 ;  /* 0x09e000001c057fae */ /* 0x0003e4000812184c */
[----:B-1----:R-:W-:Y:S02]  /*27b20*/  IMAD.MOV.U32 R28, RZ, RZ, R55 ;  /* 0x000000ffff1c7224 */ /* 0x002fe400078e0037 */
[----:B------:R-:W-:Y:S04]  /*27b30*/  STL [R1+0x1d0], R75 ;  /* 0x0001d04b01007387 */ /* 0x000fe80000100800 */
[----:B------:R-:W-:Y:S04]  /*27b40*/  STL [R1+0x1cc], R88 ;  /* 0x0001cc5801007387 */ /* 0x000fe80000100800 */
[----:B------:R-:W-:Y:S04]  /*27b50*/  STL [R1+0x210], R73 ;  /* 0x0002104901007387 */ /* 0x000fe80000100800 */
[----:B------:R-:W-:Y:S01]  /*27b60*/  STL [R1+0x20c], R74 ;  /* 0x00020c4a01007387 */ /* 0x000fe20000100800 */
[----:B------:R-:W-:-:S05]  /*27b70*/  IADD3.X R72, R72, UR10, RZ, P1, !PT ;  /* 0x0000000a48487c10 */ /* 0x000fca0008ffe4ff */
[----:B------:R-:W-:Y:S01]  /*27b80*/  IMAD.MOV.U32 R29, RZ, RZ, R72 ;  /* 0x000000ffff1d7224 */ /* 0x000fe200078e0048 */
[----:B-----5:R-:W-:-:S04]  /*27b90*/  IADD3.X R54, R54, UR10, RZ, P2, !PT ;  /* 0x0000000a36367c10 */ /* 0x020fc800097fe4ff */
[----:B------:R1:W-:Y:S01]  /*27ba0*/  LDGSTS.E [R5+0xae00], [R28.64], P0 ;  /* 0x0ae000001c057fae */ /* 0x0003e2000812184c */
[----:B------:R-:W-:-:S04]  /*27bb0*/  IADD3 R35, P1, R35, UR11, RZ ;  /* 0x0000000b23237c10 */ /* 0x000fc8000ff3e0ff */
[----:B------:R-:W-:Y:S01]  /*27bc0*/  IADD3.X R52, R52, UR10, RZ, P1, !PT ;  /* 0x0000000a34347c10 */ /* 0x000fe20008ffe4ff */
[----:B-1----:R-:W-:Y:S02]  /*27bd0*/  IMAD.MOV.U32 R28, RZ, RZ, R53 ;  /* 0x000000ffff1c7224 */ /* 0x002fe400078e0035 */
[----:B------:R-:W-:Y:S01]  /*27be0*/  IMAD.MOV.U32 R29, RZ, RZ, R54 ;  /* 0x000000ffff1d7224 */ /* 0x000fe200078e0036 */
[----:B------:R-:W-:Y:S04]  /*27bf0*/  STL [R1+0x250], R55 ;  /* 0x0002503701007387 */ /* 0x000fe80000100800 */
[----:B------:R1:W-:Y:S01]  /*27c00*/  LDGSTS.E [R5+0xbe00], [R28.64], P0 ;  /* 0x0be000001c057fae */ /* 0x0003e2000812184c */
[----:B------:R-:W-:-:S03]  /*27c10*/  IADD3 R30, P2, R30, UR11, RZ ;  /* 0x0000000b1e1e7c10 */ /* 0x000fc6000ff5e0ff */
[----:B------:R-:W-:Y:S01]  /*27c20*/  STL [R1+0x24c], R72 ;  /* 0x00024c4801007387 */ /* 0x000fe20000100800 */
[----:B------:R-:W-:Y:S01]  /*27c30*/  IADD3.X R34, R34, UR10, RZ, P2, !PT ;  /* 0x0000000a22227c10 */ /* 0x000fe200097fe4ff */
[----:B-1----:R-:W-:Y:S02]  /*27c40*/  IMAD.MOV.U32 R28, RZ, RZ, R35 ;  /* 0x000000ffff1c7224 */ /* 0x002fe400078e0023 */
[----:B------:R-:W-:Y:S01]  /*27c50*/  IMAD.MOV.U32 R29, RZ, RZ, R52 ;  /* 0x000000ffff1d7224 */ /* 0x000fe200078e0034 */
[----:B------:R-:W-:Y:S04]  /*27c60*/  STL [R1+0x290], R53 ;  /* 0x0002903501007387 */ /* 0x000fe80000100800 */
[----:B------:R1:W-:Y:S04]  /*27c70*/  LDGSTS.E [R5+0xce00], [R28.64], P0 ;  /* 0x0ce000001c057fae */ /* 0x0003e8000812184c */
[----:B------:R-:W-:Y:S04]  /*27c80*/  STL [R1+0x28c], R54 ;  /* 0x00028c3601007387 */ /* 0x000fe80000100800 */
[----:B------:R-:W-:Y:S01]  /*27c90*/  STL [R1+0x2d0], R35 ;  /* 0x0002d02301007387 */ /* 0x000fe20000100800 */
[----:B-1----:R-:W-:-:S02]  /*27ca0*/  IMAD.MOV.U32 R28, RZ, RZ, R30 ;  /* 0x000000ffff1c7224 */ /* 0x002fc400078e001e */
[----:B------:R-:W-:Y:S01]  /*27cb0*/  IMAD.MOV.U32 R29, RZ, RZ, R34 ;  /* 0x000000ffff1d7224 */ /* 0x000fe200078e0022 */
[----:B------:R-:W-:Y:S04]  /*27cc0*/  STL [R1+0x2cc], R52 ;  /* 0x0002cc3401007387 */ /* 0x000fe80000100800 */
[----:B------:R1:W-:Y:S04]  /*27cd0*/  STL [R1+0x310], R30 ;  /* 0x0003101e01007387 */ /* 0x0003e80000100800 */
[----:B------:R2:W-:Y:S01]  /*27ce0*/  LDGSTS.E [R5+0xde00], [R28.64], P0 ;  /* 0x0de000001c057fae */ /* 0x0005e2000812184c */
[----:B-1----:R-:W-:-:S03]  /*27cf0*/  IMAD.MOV.U32 R30, RZ, RZ, 0x7f ;  /* 0x0000007fff1e7424 */ /* 0x002fc600078e00ff */
[----:B------:R-:W-:Y:S02]  /*27d00*/  STL [R1+0x30c], R34 ;  /* 0x00030c2201007387 */ /* 0x000fe40000100800 */
[----:B------:R-:W-:Y:S01]  /*27d10*/  IADD3 R30, R30, c[0x0][0x180], RZ ;  /* 0x000060001e1e7a10 */ /* 0x000fe20007ffe0ff */
[----:B------:R-:W-:Y:S01]  /*27d20*/  UIADD3 UR4, UR4, 0x1, URZ ;  /* 0x0000000104047890 */ /* 0x000fe2000fffe03f */
[-C--:B------:R-:W-:Y:S08]  /*27d30*/  HMMA.1688.F32.TF32 R60, R128, R102.reuse, R60 ;  /* 0x00000066803c723c */ /* 0x080ff0000008103c */
[----:B------:R-:W-:Y:S01]  /*27d40*/  HMMA.1688.F32.TF32 R48, R124, R102, R48 ;  /* 0x000000667c30723c */ /* 0x000fe20000081030 */
[----:B---3--:R-:W-:-:S04]  /*27d50*/  IADD3 R32, P1, R32, UR11, RZ ;  /* 0x0000000b20207c10 */ /* 0x008fc8000ff3e0ff */
[----:B------:R-:W-:Y:S01]  /*27d60*/  IADD3.X R33, R33, UR10, RZ, P1, !PT ;  /* 0x0000000a21217c10 */ /* 0x000fe20008ffe4ff */
[----:B--2---:R-:W-:Y:S01]  /*27d70*/  IMAD.MOV.U32 R28, RZ, RZ, R32 ;  /* 0x000000ffff1c7224 */ /* 0x004fe200078e0020 */
[----:B----4-:R-:W-:-:S03]  /*27d80*/  IADD3 R6, P2, R6, UR11, RZ ;  /* 0x0000000b06067c10 */ /* 0x010fc6000ff5e0ff */
[----:B------:R-:W-:Y:S01]  /*27d90*/  IMAD.MOV.U32 R29, RZ, RZ, R33 ;  /* 0x000000ffff1d7224 */ /* 0x000fe200078e0021 */
[----:B------:R-:W-:Y:S04]  /*27da0*/  STL [R1+0x350], R32 ;  /* 0x0003502001007387 */ /* 0x000fe80000100800 */
[----:B------:R-:W-:Y:S01]  /*27db0*/  STL [R1+0x34c], R33 ;  /* 0x00034c2101007387 */ /* 0x000fe20000100800 */
[----:B------:R-:W-:-:S03]  /*27dc0*/  IADD3.X R31, R31, UR10, RZ, P2, !PT ;  /* 0x0000000a1f1f7c10 */ /* 0x000fc600097fe4ff */
[----:B------:R1:W-:Y:S04]  /*27dd0*/  LDGSTS.E [R5+0xee00], [R28.64], P0 ;  /* 0x0ee000001c057fae */ /* 0x0003e8000812184c */
[----:B------:R2:W-:Y:S01]  /*27de0*/  STL [R1+0x390], R6 ;  /* 0x0003900601007387 */ /* 0x0005e20000100800 */
[----:B-1----:R-:W-:Y:S01]  /*27df0*/  IMAD.MOV.U32 R28, RZ, RZ, R6 ;  /* 0x000000ffff1c7224 */ /* 0x002fe200078e0006 */
[----:B--2---:R-:W-:Y:S01]  /*27e00*/  SHF.R.S32.HI R6, RZ, 0x1f, R30 ;  /* 0x0000001fff067819 */ /* 0x004fe2000001141e */
[----:B------:R-:W-:-:S03]  /*27e10*/  IMAD.MOV.U32 R29, RZ, RZ, R31 ;  /* 0x000000ffff1d7224 */ /* 0x000fc600078e001f */
[----:B------:R-:W-:Y:S01]  /*27e20*/  LEA.HI R6, R6, R30, RZ, 0x7 ;  /* 0x0000001e06067211 */ /* 0x000fe200078f38ff */
[----:B------:R1:W-:Y:S03]  /*27e30*/  STL [R1+0x38c], R31 ;  /* 0x00038c1f01007387 */ /* 0x0003e60000100800 */
[----:B------:R-:W-:Y:S01]  /*27e40*/  SHF.R.S32.HI R6, RZ, 0x7, R6 ;  /* 0x00000007ff067819 */ /* 0x000fe20000011406 */
[----:B------:R1:W-:Y:S03]  /*27e50*/  LDGSTS.E [R5+0xfe00], [R28.64], P0 ;  /* 0x0fe000001c057fae */ /* 0x0003e6000812184c */
[----:B------:R-:W-:Y:S01]  /*27e60*/  ISETP.NE.U32.AND P0, PT, R6, UR4, PT ;  /* 0x0000000406007c0c */ /* 0x000fe2000bf05070 */
[----:B------:R-:W0:-:S12]  /*27e70*/  LDGDEPBAR ;  /* 0x00000000000079af */ /* 0x000e180000000000 */
[----:B-1----:R-:W-:Y:S01]  /*27e80*/  @!P0 CALL.REL.NOINC `(.L_x_0) ;  /* 0x0000001000008944 */ /* 0x002fe20003c00000 */
[----:B------:R-:W-:Y:S05]  /*27e90*/  BRA `(.L_x_1) ;  /* 0xffff6aa000007947 */ /* 0x000fea000383ffff */
.L_x_0:
[----:B------:R-:W2:Y:S01]  /*27ea0*/  LDL.LU R13, [R1+0x648] ;  /* 0x00064800010d7983 */ /* 0x000ea20000300800 */
[----:B------:R-:W-:-:S04]  /*27eb0*/  DEPBAR.LE SB0, 0x0 ;  /* 0x000080000000791a */ /* 0x000fc80000000000 */
[----:B------:R-:W1:Y:S01]  /*27ec0*/  S2R R28, SR_TID.X ;  /* 0x00000000001c7919 */ /* 0x000e620000002100 */
[----:B------:R-:W-:Y:S02]  /*27ed0*/  IMAD.MOV.U32 R8, RZ, RZ, R77 ;  /* 0x000000ffff087224 */ /* 0x000fe400078e004d */
[C---:B-1----:R-:W-:Y:S02]  /*27ee0*/  IMAD.SHL.U32 R2, R28.reuse, 0x20, RZ ;  /* 0x000000201c027824 */ /* 0x042fe400078e00ff */
[C---:B------:R-:W-:Y:S02]  /*27ef0*/  IMAD.SHL.U32 R6, R28.reuse, 0x4, RZ ;  /* 0x000000041c067824 */ /* 0x040fe400078e00ff */
[----:B------:R-:W-:Y:S01]  /*27f00*/  IMAD.SHL.U32 R7, R28, 0x1000, RZ ;  /* 0x000010001c077824 */ /* 0x000fe200078e00ff */
[----:B------:R-:W-:Y:S01]  /*27f10*/  LOP3.LUT R5, R2, 0x60, RZ, 0xc0, !PT ;  /* 0x0000006002057812 */ /* 0x000fe200078ec0ff */
[C---:B------:R-:W-:Y:S02]  /*27f20*/  IMAD.SHL.U32 R2, R28.reuse, 0x400, RZ ;  /* 0x000004001c027824 */ /* 0x040fe400078e00ff */
[----:B------:R-:W-:Y:S01]  /*27f30*/  IMAD.SHL.U32 R4, R28, 0x40, RZ ;  /* 0x000000401c047824 */ /* 0x000fe200078e00ff */
[----:B------:R-:W-:-:S02]  /*27f40*/  LOP3.LUT R6, R5, 0x70, R6, 0x78, !PT ;  /* 0x0000007005067812 */ /* 0x000fc400078e7806 */
[----:B------:R-:W-:Y:S02]  /*27f50*/  LOP3.LUT R28, R28, 0x7f, RZ, 0xc0, !PT ;  /* 0x0000007f1c1c7812 */ /* 0x000fe400078ec0ff */
[----:B------:R-:W-:Y:S02]  /*27f60*/  LOP3.LUT R7, R7, 0x6000, RZ, 0xc0, !PT ;  /* 0x0000600007077812 */ /* 0x000fe400078ec0ff */
[----:B------:R-:W-:Y:S02]  /*27f70*/  LOP3.LUT R2, R2, 0x6000, RZ, 0xc0, !PT ;  /* 0x0000600002027812 */ /* 0x000fe400078ec0ff */
[----:B------:R-:W-:Y:S01]  /*27f80*/  LOP3.LUT R5, R4, 0x1800, RZ, 0xc0, !PT ;  /* 0x0000180004057812 */ /* 0x000fe200078ec0ff */
[----:B------:R-:W-:Y:S02]  /*27f90*/  IMAD R72, R28, 0x10, R7 ;  /* 0x000000101c487824 */ /* 0x000fe400078e0207 */
[----:B------:R-:W-:Y:S01]  /*27fa0*/  IMAD.MOV.U32 R4, RZ, RZ, R76 ;  /* 0x000000ffff047224 */ /* 0x000fe200078e004c */
[----:B------:R-:W-:Y:S01]  /*27fb0*/  IADD3 R12, R6, R2, R5 ;  /* 0x00000002060c7210 */ /* 0x000fe20007ffe005 */
[----:B------:R-:W-:-:S02]  /*27fc0*/  IMAD.MOV.U32 R5, RZ, RZ, R60 ;  /* 0x000000ffff057224 */ /* 0x000fc400078e003c */
[----:B------:R-:W-:Y:S02]  /*27fd0*/  IMAD.MOV.U32 R6, RZ, RZ, R80 ;  /* 0x000000ffff067224 */ /* 0x000fe400078e0050 */
[----:B------:R-:W-:Y:S01]  /*27fe0*/  IMAD.MOV.U32 R7, RZ, RZ, R120 ;  /* 0x000000ffff077224 */ /* 0x000fe200078e0078 */
[----:B------:R-:W-:Y:S01]  /*27ff0*/  BAR.SYNC.DEFER_BLOCKING 0x0 ;  /* 0x0000000000007b1d */ /* 0x000fe20000010000 */
        /* <DEDUP_REMOVED lines=12> */
[----:B------:R1:W-:Y:S01]  /*280c0*/  STS.128 [R12], R4 ;  /* 0x000000040c007388 */ /* 0x0003e20000000c00 */
[----:B------:R-:W-:Y:S02]  /*280d0*/  IMAD.MOV.U32 R25, RZ, RZ, R50 ;  /* 0x000000ffff197224 */ /* 0x000fe400078e0032 */
[----:B------:R-:W-:Y:S02]  /*280e0*/  IMAD.MOV.U32 R26, RZ, RZ, R118 ;  /* 0x000000ffff1a7224 */ /* 0x000fe400078e0076 */
[----:B------:R-:W-:Y:S01]  /*280f0*/  IMAD.MOV.U32 R27, RZ, RZ, R110 ;  /* 0x000000ffff1b7224 */ /* 0x000fe200078e006e */
[----:B------:R3:W-:Y:S01]  /*28100*/  STS.128 [R12+0x400], R8 ;  /* 0x000400080c007388 */ /* 0x0007e20000000c00 */
[----:B------:R-:W-:-:S03]  /*28110*/  IMAD.MOV.U32 R31, RZ, RZ, R38 ;  /* 0x000000ffff1f7224 */ /* 0x000fc600078e0026 */
[----:B------:R4:W-:Y:S01]  /*28120*/  STS.128 [R12+0x80], R16 ;  /* 0x000080100c007388 */ /* 0x0009e20000000c00 */
[----:B-1----:R-:W-:Y:S02]  /*28130*/  IMAD.MOV.U32 R4, RZ, RZ, R64 ;  /* 0x000000ffff047224 */ /* 0x002fe400078e0040 */
[----:B------:R-:W-:Y:S02]  /*28140*/  IMAD.MOV.U32 R5, RZ, RZ, R48 ;  /* 0x000000ffff057224 */ /* 0x000fe400078e0030 */
[----:B------:R-:W-:Y:S02]  /*28150*/  IMAD.MOV.U32 R6, RZ, RZ, R116 ;  /* 0x000000ffff067224 */ /* 0x000fe400078e0074 */
[----:B------:R-:W-:Y:S01]  /*28160*/  IMAD.MOV.U32 R7, RZ, RZ, R108 ;  /* 0x000000ffff077224 */ /* 0x000fe200078e006c */
[----:B------:R1:W-:Y:S01]  /*28170*/  STS.128 [R12+0x500], R20 ;  /* 0x000500140c007388 */ /* 0x0003e20000000c00 */
[----:B---3--:R-:W-:Y:S02]  /*28180*/  IMAD.MOV.U32 R11, RZ, RZ, R96 ;  /* 0x000000ffff0b7224 */ /* 0x008fe400078e0060 */
[----:B----4-:R-:W-:Y:S01]  /*28190*/  IMAD.MOV.U32 R19, RZ, RZ, R98 ;  /* 0x000000ffff137224 */ /* 0x010fe200078e0062 */
[----:B------:R3:W-:Y:S01]  /*281a0*/  STS.128 [R12+0x100], R4 ;  /* 0x000100040c007388 */ /* 0x0007e20000000c00 */
[----:B------:R-:W-:-:S03]  /*281b0*/  IMAD.MOV.U32 R120, RZ, RZ, R79 ;  /* 0x000000ffff787224 */ /* 0x000fc600078e004f */
[----:B------:R4:W-:Y:S01]  /*281c0*/  STS.128 [R12+0x180], R24 ;  /* 0x000180180c007388 */ /* 0x0009e20000000c00 */
[----:B------:R-:W-:Y:S02]  /*281d0*/  IMAD.MOV.U32 R121, RZ, RZ, R63 ;  /* 0x000000ffff797224 */ /* 0x000fe400078e003f */
[----:B------:R-:W-:Y:S02]  /*281e0*/  IMAD.MOV.U32 R122, RZ, RZ, R83 ;  /* 0x000000ffff7a7224 */ /* 0x000fe400078e0053 */
[----:B------:R-:W-:Y:S02]  /*281f0*/  IMAD.MOV.U32 R108, RZ, RZ, R67 ;  /* 0x000000ffff6c7224 */ /* 0x000fe400078e0043 */
[----:B------:R-:W-:Y:S02]  /*28200*/  IMAD.MOV.U32 R109, RZ, RZ, R51 ;  /* 0x000000ffff6d7224 */ /* 0x000fe400078e0033 */
[----:B-1----:R-:W-:Y:S02]  /*28210*/  IMAD.MOV.U32 R23, RZ, RZ, R36 ;  /* 0x000000ffff177224 */ /* 0x002fe400078e0024 */
[----:B------:R-:W-:-:S02]  /*28220*/  IMAD.MOV.U32 R110, RZ, RZ, R119 ;  /* 0x000000ffff6e7224 */ /* 0x000fc400078e0077 */
[----:B---3--:R-:W-:Y:S02]  /*28230*/  IMAD.MOV.U32 R7, RZ, RZ, R97 ;  /* 0x000000ffff077224 */ /* 0x008fe400078e0061 */
[----:B------:R-:W-:Y:S02]  /*28240*/  IMAD.MOV.U32 R8, RZ, RZ, R68 ;  /* 0x000000ffff087224 */ /* 0x000fe400078e0044 */
[----:B----4-:R-:W-:Y:S02]  /*28250*/  IMAD.MOV.U32 R27, RZ, RZ, R37 ;  /* 0x000000ffff1b7224 */ /* 0x010fe400078e0025 */
        /* <DEDUP_REMOVED lines=23> */
[----:B------:R-:W-:Y:S04]  /*283d0*/  STS.128 [R12+0x480], R120 ;  /* 0x000480780c007388 */ /* 0x000fe80000000c00 */
[----:B------:R-:W-:Y:S04]  /*283e0*/  STS.128 [R12+0x580], R108 ;  /* 0x0005806c0c007388 */ /* 0x000fe80000000c00 */
[----:B------:R-:W-:Y:S04]  /*283f0*/  STS.128 [R12+0x200], R8 ;  /* 0x000200080c007388 */ /* 0x000fe80000000c00 */
[----:B------:R-:W-:Y:S04]  /*28400*/  STS.128 [R12+0x600], R4 ;  /* 0x000600040c007388 */ /* 0x000fe80000000c00 */
[----:B------:R-:W-:Y:S04]  /*28410*/  STS.128 [R12+0x280], R16 ;  /* 0x000280100c007388 */ /* 0x000fe80000000c00 */
[----:B------:R-:W-:Y:S04]  /*28420*/  STS.128 [R12+0x680], R96 ;  /* 0x000680600c007388 */ /* 0x000fe80000000c00 */
[----:B------:R-:W-:Y:S04]  /*28430*/  STS.128 [R12+0x300], R20 ;  /* 0x000300140c007388 */ /* 0x000fe80000000c00 */
[----:B------:R1:W-:Y:S04]  /*28440*/  STS.128 [R12+0x700], R24 ;  /* 0x000700180c007388 */ /* 0x0003e80000000c00 */
[----:B------:R3:W-:Y:S04]  /*28450*/  STS.128 [R12+0x380], R28 ;  /* 0x0003801c0c007388 */ /* 0x0007e80000000c00 */
[----:B------:R-:W-:Y:S04]  /*28460*/  STS.128 [R12+0x780], R36 ;  /* 0x000780240c007388 */ /* 0x000fe80000000c00 */
[----:B------:R-:W-:Y:S01]  /*28470*/  BAR.SYNC.DEFER_BLOCKING 0x0 ;  /* 0x0000000000007b1d */ /* 0x000fe20000010000 */
[----:B------:R-:W-:-:S02]  /*28480*/  LOP3.LUT R64, R72, 0x20, RZ, 0x3c, !PT ;  /* 0x0000002048407812 */ /* 0x000fc400078e3cff */
[----:B------:R-:W-:Y:S02]  /*28490*/  LOP3.LUT R2, R0, R3, RZ, 0xfc, !PT ;  /* 0x0000000300027212 */ /* 0x000fe400078efcff */
[C---:B------:R-:W-:Y:S02]  /*284a0*/  LOP3.LUT R78, R72.reuse, 0x40, RZ, 0x3c, !PT ;  /* 0x00000040484e7812 */ /* 0x040fe400078e3cff */
[----:B------:R-:W-:Y:S01]  /*284b0*/  LOP3.LUT R79, R72, 0x60, RZ, 0x3c, !PT ;  /* 0x00000060484f7812 */ /* 0x000fe200078e3cff */
[----:B------:R-:W4:Y:S04]  /*284c0*/  LDS.128 R8, [R72] ;  /* 0x0000000048087984 */ /* 0x000f280000000c00 */
[----:B------:R-:W5:Y:S01]  /*284d0*/  LDS.128 R4, [R64] ;  /* 0x0000000040047984 */ /* 0x000f620000000c00 */
[----:B-1----:R-:W-:-:S03]  /*284e0*/  IMAD R25, R2, c[0x0][0x198], RZ ;  /* 0x0000660002197a24 */ /* 0x002fc600078e02ff */
[----:B------:R-:W-:Y:S01]  /*284f0*/  LDS.128 R20, [R79] ;  /* 0x000000004f147984 */ /* 0x000fe20000000c00 */
[C-C-:B------:R-:W-:Y:S02]  /*28500*/  LOP3.LUT R24, R0.reuse, 0x2, R3.reuse, 0xfe, !PT ;  /* 0x0000000200187812 */ /* 0x140fe400078efe03 */
[--C-:B------:R-:W-:Y:S01]  /*28510*/  LOP3.LUT R32, R0, 0x4, R3.reuse, 0xfe, !PT ;  /* 0x0000000400207812 */ /* 0x100fe200078efe03 */
[----:B------:R-:W-:Y:S02]  /*28520*/  LDS.128 R36, [R79+0x800] ;  /* 0x000800004f247984 */ /* 0x000fe40000000c00 */
[----:B------:R-:W-:Y:S01]  /*28530*/  IMAD R33, R24, c[0x0][0x198], RZ ;  /* 0x0000660018217a24 */ /* 0x000fe200078e02ff */
[--C-:B---3--:R-:W-:Y:S01]  /*28540*/  LOP3.LUT R31, R0, 0x6, R3.reuse, 0xfe, !PT ;  /* 0x00000006001f7812 */ /* 0x108fe200078efe03 */
[----:B------:R-:W-:Y:S01]  /*28550*/  IMAD R35, R32, c[0x0][0x198], RZ ;  /* 0x0000660020237a24 */ /* 0x000fe200078e02ff */
[----:B------:R-:W-:Y:S01]  /*28560*/  LOP3.LUT R30, R0, 0x8, R3, 0xfe, !PT ;  /* 0x00000008001e7812 */ /* 0x000fe200078efe03 */
[----:B------:R-:W-:Y:S04]  /*28570*/  LDS.128 R52, [R64+0x1000] ;  /* 0x0010000040347984 */ /* 0x000fe80000000c00 */
[----:B------:R-:W-:Y:S01]  /*28580*/  IMAD R47, R30, c[0x0][0x198], RZ ;  /* 0x000066001e2f7a24 */ /* 0x000fe200078e02ff */
[----:B------:R-:W-:Y:S01]  /*28590*/  LDS.128 R48, [R78+0x1000] ;  /* 0x001000004e307984 */ /* 0x000fe20000000c00 */
[C---:B--2---:R-:W-:Y:S01]  /*285a0*/  IMAD R16, R13.reuse, c[0x0][0x194], RZ ;  /* 0x000065000d107a24 */ /* 0x044fe200078e02ff */
[----:B------:R-:W-:-:S02]  /*285b0*/  ISETP.GE.AND P0, PT, R13, c[0x0][0x178], PT ;  /* 0x00005e000d007a0c */ /* 0x000fc40003f06270 */
[----:B------:R-:W1:Y:S02]  /*285c0*/  LDS.128 R12, [R78] ;  /* 0x000000004e0c7984 */ /* 0x000e640000000c00 */
[----:B------:R-:W-:Y:S02]  /*285d0*/  LEA R68, P1, R16, c[0x0][0x170], 0x2 ;  /* 0x00005c0010447a11 */ /* 0x000fe400078210ff */
[----:B------:R-:W-:Y:S02]  /*285e0*/  ISETP.LT.AND P2, PT, R2, c[0x0][0x17c], !P0 ;  /* 0x00005f0002007a0c */ /* 0x000fe40004741270 */
[----:B------:R-:W-:Y:S02]  /*285f0*/  LEA.HI.X.SX32 R2, R16, c[0x0][0x174], 0x2, P1 ;  /* 0x00005d0010027a11 */ /* 0x000fe400008f16ff */
[C---:B------:R-:W-:Y:S01]  /*28600*/  LEA R28, P1, R25.reuse, R68, 0x2 ;  /* 0x00000044191c7211 */ /* 0x040fe200078210ff */
[----:B------:R-:W2:Y:S03]  /*28610*/  LDS.128 R16, [R72+0x800] ;  /* 0x0008000048107984 */ /* 0x000ea60000000c00 */
[----:B------:R-:W-:-:S02]  /*28620*/  LEA.HI.X.SX32 R29, R25, R2, 0x2, P1 ;  /* 0x00000002191d7211 */ /* 0x000fc400008f16ff */
[----:B------:R-:W-:Y:S02]  /*28630*/  ISETP.LT.AND P1, PT, R24, c[0x0][0x17c], !P0 ;  /* 0x00005f0018007a0c */ /* 0x000fe40004721270 */
[----:B------:R-:W3:Y:S01]  /*28640*/  LDS.128 R24, [R64+0x800] ;  /* 0x0008000040187984 */ /* 0x000ee20000000c00 */
[----:B------:R-:W-:-:S03]  /*28650*/  LEA R40, P4, R33, R68, 0x2 ;  /* 0x0000004421287211 */ /* 0x000fc600078810ff */
[----:B----4-:R4:W-:Y:S01]  /*28660*/  @P2 STG.E [R28.64], R8 ;  /* 0x000000081c002986 */ /* 0x0109e2000c10190c */
[C---:B------:R-:W-:Y:S01]  /*28670*/  ISETP.LT.AND P2, PT, R31.reuse, c[0x0][0x17c], !P0 ;  /* 0x00005f001f007a0c */ /* 0x040fe20004741270 */
[----:B------:R-:W-:Y:S01]  /*28680*/  IMAD R31, R31, c[0x0][0x198], RZ ;  /* 0x000066001f1f7a24 */ /* 0x000fe200078e02ff */
[----:B------:R-:W-:Y:S01]  /*28690*/  LEA.HI.X.SX32 R41, R33, R2, 0x2, P4 ;  /* 0x0000000221297211 */ /* 0x000fe200020f16ff */
[----:B------:R-:W-:Y:S01]  /*286a0*/  LDS.128 R64, [R64+0x1800] ;  /* 0x0018000040407984 */ /* 0x000fe20000000c00 */
[----:B------:R-:W-:Y:S02]  /*286b0*/  ISETP.LT.AND P3, PT, R32, c[0x0][0x17c], !P0 ;  /* 0x00005f0020007a0c */ /* 0x000fe40004761270 */
[-C--:B------:R-:W-:Y:S01]  /*286c0*/  LEA R42, P5, R35, R68.reuse, 0x2 ;  /* 0x00000044232a7211 */ /* 0x080fe200078a10ff */
[----:B-----5:R5:W-:Y:S01]  /*286d0*/  @P1 STG.E [R40.64], R4 ;  /* 0x0000000428001986 */ /* 0x020be2000c10190c */
[----:B------:R-:W-:Y:S02]  /*286e0*/  LEA R44, P1, R31, R68, 0x2 ;  /* 0x000000441f2c7211 */ /* 0x000fe400078210ff */
[----:B------:R-:W-:-:S02]  /*286f0*/  LEA.HI.X.SX32 R43, R35, R2, 0x2, P5 ;  /* 0x00000002232b7211 */ /* 0x000fc400028f16ff */
[----:B------:R-:W3:Y:S01]  /*28700*/  LDS.128 R32, [R78+0x800] ;  /* 0x000800004e207984 */ /* 0x000ee20000000c00 */
[--C-:B----4-:R-:W-:Y:S02]  /*28710*/  LOP3.LUT R8, R0, 0xa, R3.reuse, 0xfe, !PT ;  /* 0x0000000a00087812 */ /* 0x110fe400078efe03 */
[----:B------:R-:W-:Y:S02]  /*28720*/  ISETP.LT.AND P4, PT, R30, c[0x0][0x17c], !P0 ;  /* 0x00005f001e007a0c */ /* 0x000fe40004781270 */
[----:B------:R-:W-:Y:S02]  /*28730*/  LEA R46, P5, R47, R68, 0x2 ;  /* 0x000000442f2e7211 */ /* 0x000fe400078a10ff */
[-C--:B------:R-:W-:Y:S02]  /*28740*/  LEA.HI.X.SX32 R45, R31, R2.reuse, 0x2, P1 ;  /* 0x000000021f2d7211 */ /* 0x080fe400008f16ff */
[----:B------:R-:W4:Y:S01]  /*28750*/  LDS.128 R28, [R72+0x1000] ;  /* 0x00100000481c7984 */ /* 0x000f220000000c00 */
[----:B------:R-:W-:Y:S01]  /*28760*/  LEA.HI.X.SX32 R47, R47, R2, 0x2, P5 ;  /* 0x000000022f2f7211 */ /* 0x000fe200028f16ff */
[C---:B-----5:R-:W-:Y:S01]  /*28770*/  IMAD R41, R8.reuse, c[0x0][0x198], RZ ;  /* 0x0000660008297a24 */ /* 0x060fe200078e02ff */
[----:B------:R-:W-:Y:S01]  /*28780*/  ISETP.LT.AND P5, PT, R8, c[0x0][0x17c], !P0 ;  /* 0x00005f0008007a0c */ /* 0x000fe200047a1270 */
[----:B-1----:R1:W-:Y:S01]  /*28790*/  @P3 STG.E [R42.64], R12 ;  /* 0x0000000c2a003986 */ /* 0x0023e2000c10190c */
[----:B------:R-:W-:-:S02]  /*287a0*/  LOP3.LUT R40, R0, 0xc, R3, 0xfe, !PT ;  /* 0x0000000c00287812 */ /* 0x000fc400078efe03 */
[----:B------:R-:W-:Y:S01]  /*287b0*/  LOP3.LUT R8, R0, 0xe, R3, 0xfe, !PT ;  /* 0x0000000e00087812 */ /* 0x000fe200078efe03 */
[----:B------:R-:W-:Y:S01]  /*287c0*/  @P2 STG.E [R44.64], R20 ;  /* 0x000000142c002986 */ /* 0x000fe2000c10190c */
[----:B------:R-:W-:-:S04]  /*287d0*/  LEA R56, P2, R41, R68, 0x2 ;  /* 0x0000004429387211 */ /* 0x000fc800078410ff */
[----:B------:R-:W-:Y:S01]  /*287e0*/  LEA.HI.X.SX32 R57, R41, R2, 0x2, P2 ;  /* 0x0000000229397211 */ /* 0x000fe200010f16ff */
[----:B------:R-:W-:Y:S02]  /*287f0*/  IMAD R41, R8, c[0x0][0x198], RZ ;  /* 0x0000660008297a24 */ /* 0x000fe400078e02ff */
[----:B-1----:R-:W-:Y:S01]  /*28800*/  IMAD R43, R40, c[0x0][0x198], RZ ;  /* 0x00006600282b7a24 */ /* 0x002fe200078e02ff */
[----:B--2---:R1:W-:Y:S04]  /*28810*/  @P4 STG.E [R46.64], R16 ;  /* 0x000000102e004986 */ /* 0x0043e8000c10190c */
[----:B---3--:R2:W-:Y:S01]  /*28820*/  @P5 STG.E [R56.64], R24 ;  /* 0x0000001838005986 */ /* 0x0085e2000c10190c */
[-C--:B------:R-:W-:Y:S02]  /*28830*/  LEA R58, P4, R43, R68.reuse, 0x2 ;  /* 0x000000442b3a7211 */ /* 0x080fe400078810ff */
[----:B------:R-:W-:Y:S01]  /*28840*/  LEA R60, P5, R41, R68, 0x2 ;  /* 0x00000044293c7211 */ /* 0x000fe200078a10ff */
[----:B------:R-:W3:Y:S01]  /*28850*/  LDS.128 R44, [R79+0x1000] ;  /* 0x001000004f2c7984 */ /* 0x000ee20000000c00 */
[----:B------:R-:W-:-:S02]  /*28860*/  LOP3.LUT R4, R0, 0x10, R3, 0xfe, !PT ;  /* 0x0000001000047812 */ /* 0x000fc400078efe03 */
[----:B------:R-:W-:Y:S02]  /*28870*/  ISETP.LT.AND P1, PT, R40, c[0x0][0x17c], !P0 ;  /* 0x00005f0028007a0c */ /* 0x000fe40004721270 */
[-C--:B------:R-:W-:Y:S02]  /*28880*/  LEA.HI.X.SX32 R59, R43, R2.reuse, 0x2, P4 ;  /* 0x000000022b3b7211 */ /* 0x080fe400020f16ff */
[----:B------:R-:W-:Y:S02]  /*28890*/  LEA.HI.X.SX32 R61, R41, R2, 0x2, P5 ;  /* 0x00000002293d7211 */ /* 0x000fe400028f16ff */
[----:B------:R5:W3:Y:S01]  /*288a0*/  LDS.128 R40, [R72+0x1800] ;  /* 0x0018000048287984 */ /* 0x000ae20000000c00 */
[----:B------:R-:W-:Y:S01]  /*288b0*/  ISETP.LT.AND P2, PT, R8, c[0x0][0x17c], !P0 ;  /* 0x00005f0008007a0c */ /* 0x000fe20004741270 */
[C---:B------:R-:W-:Y:S01]  /*288c0*/  IMAD R63, R4.reuse, c[0x0][0x198], RZ ;  /* 0x00006600043f7a24 */ /* 0x040fe200078e02ff */
[----:B------:R-:W-:Y:S02]  /*288d0*/  ISETP.LT.AND P3, PT, R4, c[0x0][0x17c], !P0 ;  /* 0x00005f0004007a0c */ /* 0x000fe40004761270 */
[----:B-1----:R-:W-:-:S02]  /*288e0*/  LOP3.LUT R16, R0, 0x12, R3, 0xfe, !PT ;  /* 0x0000001200107812 */ /* 0x002fc400078efe03 */
[----:B------:R-:W-:-:S03]  /*288f0*/  LEA R62, P6, R63, R68, 0x2 ;  /* 0x000000443f3e7211 */ /* 0x000fc600078c10ff */
[----:B--2---:R-:W-:Y:S01]  /*28900*/  IMAD R57, R16, c[0x0][0x198], RZ ;  /* 0x0000660010397a24 */ /* 0x004fe200078e02ff */
[----:B------:R-:W-:Y:S01]  /*28910*/  LEA.HI.X.SX32 R63, R63, R2, 0x2, P6 ;  /* 0x000000023f3f7211 */ /* 0x000fe200030f16ff */
[----:B------:R-:W-:Y:S01]  /*28920*/  @P1 STG.E [R58.64], R32 ;  /* 0x000000203a001986 */ /* 0x000fe2000c10190c */
[C-C-:B------:R-:W-:Y:S02]  /*28930*/  LOP3.LUT R12, R0.reuse, 0x14, R3.reuse, 0xfe, !PT ;  /* 0x00000014000c7812 */ /* 0x140fe400078efe03 */
[C---:B------:R-:W-:Y:S01]  /*28940*/  LEA R70, P6, R57.reuse, R68, 0x2 ;  /* 0x0000004439467211 */ /* 0x040fe200078c10ff */
[----:B------:R-:W-:Y:S01]  /*28950*/  @P2 STG.E [R60.64], R36 ;  /* 0x000000243c002986 */ /* 0x000fe2000c10190c */
[C-C-:B------:R-:W-:Y:S02]  /*28960*/  LOP3.LUT R8, R0.reuse, 0x16, R3.reuse, 0xfe, !PT ;  /* 0x0000001600087812 */ /* 0x140fe400078efe03 */
[----:B------:R-:W-:Y:S01]  /*28970*/  LEA.HI.X.SX32 R71, R57, R2, 0x2, P6 ;  /* 0x0000000239477211 */ /* 0x000fe200030f16ff */
[----:B----4-:R-:W-:Y:S01]  /*28980*/  @P3 STG.E [R62.64], R28 ;  /* 0x0000001c3e003986 */ /* 0x010fe2000c10190c */
[----:B------:R-:W-:-:S03]  /*28990*/  LOP3.LUT R4, R0, 0x18, R3, 0xfe, !PT ;  /* 0x0000001800047812 */ /* 0x000fc600078efe03 */
[----:B------:R-:W1:Y:S01]  /*289a0*/  LDS.128 R60, [R78+0x1800] ;  /* 0x001800004e3c7984 */ /* 0x000e620000000c00 */
[----:B------:R-:W-:Y:S01]  /*289b0*/  ISETP.LT.AND P4, PT, R16, c[0x0][0x17c], !P0 ;  /* 0x00005f0010007a0c */ /* 0x000fe20004781270 */
[C---:B------:R-:W-:Y:S02]  /*289c0*/  IMAD R69, R12.reuse, c[0x0][0x198], RZ ;  /* 0x000066000c457a24 */ /* 0x040fe400078e02ff */
[----:B------:R2:W4:Y:S01]  /*289d0*/  LDS.128 R56, [R79+0x1800] ;  /* 0x001800004f387984 */ /* 0x0005220000000c00 */
[----:B------:R-:W-:Y:S01]  /*289e0*/  ISETP.LT.AND P3, PT, R12, c[0x0][0x17c], !P0 ;  /* 0x00005f000c007a0c */ /* 0x000fe20004761270 */
[C---:B------:R-:W-:Y:S01]  /*289f0*/  IMAD R75, R8.reuse, c[0x0][0x198], RZ ;  /* 0x00006600084b7a24 */ /* 0x040fe200078e02ff */
[----:B------:R-:W-:Y:S01]  /*28a00*/  ISETP.LT.AND P2, PT, R8, c[0x0][0x17c], !P0 ;  /* 0x00005f0008007a0c */ /* 0x000fe20004741270 */
[C---:B------:R-:W-:Y:S01]  /*28a10*/  IMAD R77, R4.reuse, c[0x0][0x198], RZ ;  /* 0x00006600044d7a24 */ /* 0x040fe200078e02ff */
[----:B-----5:R-:W-:Y:S02]  /*28a20*/  LEA R72, P5, R69, R68, 0x2 ;  /* 0x0000004445487211 */ /* 0x020fe400078a10ff */
[----:B------:R-:W-:-:S02]  /*28a30*/  ISETP.LT.AND P1, PT, R4, c[0x0][0x17c], !P0 ;  /* 0x00005f0004007a0c */ /* 0x000fc40004721270 */
[----:B------:R-:W-:Y:S02]  /*28a40*/  LEA R74, P6, R75, R68, 0x2 ;  /* 0x000000444b4a7211 */ /* 0x000fe400078c10ff */
[----:B------:R-:W-:Y:S02]  /*28a50*/  LEA.HI.X.SX32 R73, R69, R2, 0x2, P5 ;  /* 0x0000000245497211 */ /* 0x000fe400028f16ff */
[----:B------:R-:W-:Y:S02]  /*28a60*/  LEA R76, P5, R77, R68, 0x2 ;  /* 0x000000444d4c7211 */ /* 0x000fe400078a10ff */
[-C--:B------:R-:W-:Y:S02]  /*28a70*/  LEA.HI.X.SX32 R75, R75, R2.reuse, 0x2, P6 ;  /* 0x000000024b4b7211 */ /* 0x080fe400030f16ff */
[----:B------:R-:W-:Y:S01]  /*28a80*/  LOP3.LUT R8, R0, 0x1a, R3, 0xfe, !PT ;  /* 0x0000001a00087812 */ /* 0x000fe200078efe03 */
[----:B------:R5:W-:Y:S01]  /*28a90*/  @P4 STG.E [R70.64], R52 ;  /* 0x0000003446004986 */ /* 0x000be2000c10190c */
[----:B------:R-:W-:-:S02]  /*28aa0*/  LEA.HI.X.SX32 R77, R77, R2, 0x2, P5 ;  /* 0x000000024d4d7211 */ /* 0x000fc400028f16ff */
[----:B------:R-:W-:Y:S01]  /*28ab0*/  LOP3.LUT R4, R0, 0x1c, R3, 0xfe, !PT ;  /* 0x0000001c00047812 */ /* 0x000fe200078efe03 */
[----:B------:R-:W-:Y:S01]  /*28ac0*/  @P3 STG.E [R72.64], R48 ;  /* 0x0000003048003986 */ /* 0x000fe2000c10190c */
[----:B------:R-:W-:-:S03]  /*28ad0*/  IMAD R69, R8, c[0x0][0x198], RZ ;  /* 0x0000660008457a24 */ /* 0x000fc600078e02ff */
[----:B---3--:R3:W-:Y:S01]  /*28ae0*/  @P2 STG.E [R74.64], R44 ;  /* 0x0000002c4a002986 */ /* 0x0087e2000c10190c */
[----:B------:R-:W-:Y:S01]  /*28af0*/  ISETP.LT.AND P2, PT, R8, c[0x0][0x17c], !P0 ;  /* 0x00005f0008007a0c */ /* 0x000fe20004741270 */
[----:B--2---:R-:W-:Y:S01]  /*28b00*/  IMAD R79, R4, c[0x0][0x198], RZ ;  /* 0x00006600044f7a24 */ /* 0x004fe200078e02ff */
[--C-:B------:R-:W-:Y:S01]  /*28b10*/  LOP3.LUT R8, R0, 0x1e, R3.reuse, 0xfe, !PT ;  /* 0x0000001e00087812 */ /* 0x100fe200078efe03 */
[----:B------:R2:W-:Y:S01]  /*28b20*/  @P1 STG.E [R76.64], R40 ;  /* 0x000000284c001986 */ /* 0x0005e2000c10190c */
[----:B------:R-:W-:Y:S02]  /*28b30*/  ISETP.LT.AND P3, PT, R4, c[0x0][0x17c], !P0 ;  /* 0x00005f0004007a0c */ /* 0x000fe40004761270 */
[----:B------:R-:W-:Y:S02]  /*28b40*/  LOP3.LUT R4, R0, 0x20, R3, 0xfe, !PT ;  /* 0x0000002000047812 */ /* 0x000fe400078efe03 */
[C---:B-----5:R-:W-:Y:S02]  /*28b50*/  LEA R70, P1, R69.reuse, R68, 0x2 ;  /* 0x0000004445467211 */ /* 0x060fe400078210ff */
[C---:B------:R-:W-:Y:S01]  /*28b60*/  ISETP.LT.AND P4, PT, R8.reuse, c[0x0][0x17c], !P0 ;  /* 0x00005f0008007a0c */ /* 0x040fe20004781270 */
[----:B---3--:R-:W-:Y:S01]  /*28b70*/  IMAD R75, R8, c[0x0][0x198], RZ ;  /* 0x00006600084b7a24 */ /* 0x008fe200078e02ff */
[----:B------:R-:W-:Y:S01]  /*28b80*/  LEA.HI.X.SX32 R71, R69, R2, 0x2, P1 ;  /* 0x0000000245477211 */ /* 0x000fe200008f16ff */
[C---:B------:R-:W-:Y:S01]  /*28b90*/  IMAD R69, R4.reuse, c[0x0][0x198], RZ ;  /* 0x0000660004457a24 */ /* 0x040fe200078e02ff */
[----:B------:R-:W-:-:S02]  /*28ba0*/  ISETP.LT.AND P1, PT, R4, c[0x0][0x17c], !P0 ;  /* 0x00005f0004007a0c */ /* 0x000fc40004721270 */
[-C--:B------:R-:W-:Y:S01]  /*28bb0*/  LEA R72, P5, R79, R68.reuse, 0x2 ;  /* 0x000000444f487211 */ /* 0x080fe200078a10ff */
[----:B------:R3:W-:Y:S01]  /*28bc0*/  @P2 STG.E [R70.64], R64 ;  /* 0x0000004046002986 */ /* 0x0007e2000c10190c */
[-C--:B------:R-:W-:Y:S02]  /*28bd0*/  LEA R74, P6, R75, R68.reuse, 0x2 ;  /* 0x000000444b4a7211 */ /* 0x080fe400078c10ff */
[----:B--2---:R-:W-:Y:S02]  /*28be0*/  LEA R76, P2, R69, R68, 0x2 ;  /* 0x00000044454c7211 */ /* 0x004fe400078410ff */
[----:B------:R-:W-:Y:S02]  /*28bf0*/  LOP3.LUT R8, R0, 0x22, R3, 0xfe, !PT ;  /* 0x0000002200087812 */ /* 0x000fe400078efe03 */
[-C--:B------:R-:W-:Y:S02]  /*28c00*/  LEA.HI.X.SX32 R73, R79, R2.reuse, 0x2, P5 ;  /* 0x000000024f497211 */ /* 0x080fe400028f16ff */
[----:B------:R-:W-:-:S02]  /*28c10*/  LEA.HI.X.SX32 R75, R75, R2, 0x2, P6 ;  /* 0x000000024b4b7211 */ /* 0x000fc400030f16ff */
[----:B------:R-:W-:Y:S01]  /*28c20*/  LEA.HI.X.SX32 R77, R69, R2, 0x2, P2 ;  /* 0x00000002454d7211 */ /* 0x000fe200010f16ff */
[----:B------:R-:W-:Y:S01]  /*28c30*/  IMAD R69, R8, c[0x0][0x198], RZ ;  /* 0x0000660008457a24 */ /* 0x000fe200078e02ff */
[--C-:B------:R-:W-:Y:S01]  /*28c40*/  LOP3.LUT R4, R0, 0x24, R3.reuse, 0xfe, !PT ;  /* 0x0000002400047812 */ /* 0x100fe200078efe03 */
[----:B-1----:R-:W-:Y:S01]  /*28c50*/  @P3 STG.E [R72.64], R60 ;  /* 0x0000003c48003986 */ /* 0x002fe2000c10190c */
[----:B------:R-:W-:Y:S02]  /*28c60*/  ISETP.LT.AND P2, PT, R8, c[0x0][0x17c], !P0 ;  /* 0x00005f0008007a0c */ /* 0x000fe40004741270 */
[--C-:B------:R-:W-:Y:S01]  /*28c70*/  LOP3.LUT R8, R0, 0x26, R3.reuse, 0xfe, !PT ;  /* 0x0000002600087812 */ /* 0x100fe200078efe03 */
[----:B----4-:R1:W-:Y:S01]  /*28c80*/  @P4 STG.E [R74.64], R56 ;  /* 0x000000384a004986 */ /* 0x0103e2000c10190c */
[C---:B------:R-:W-:Y:S01]  /*28c90*/  ISETP.LT.AND P3, PT, R4.reuse, c[0x0][0x17c], !P0 ;  /* 0x00005f0004007a0c */ /* 0x040fe20004761270 */
[----:B------:R-:W-:Y:S01]  /*28ca0*/  IMAD R79, R4, c[0x0][0x198], RZ ;  /* 0x00006600044f7a24 */ /* 0x000fe200078e02ff */
[----:B------:R-:W-:Y:S01]  /*28cb0*/  LOP3.LUT R4, R0, 0x28, R3, 0xfe, !PT ;  /* 0x0000002800047812 */ /* 0x000fe200078efe03 */
[----:B------:R2:W-:Y:S01]  /*28cc0*/  @P1 STG.E [R76.64], R9 ;  /* 0x000000094c001986 */ /* 0x0005e2000c10190c */
[----:B---3--:R-:W-:-:S02]  /*28cd0*/  LEA R70, P1, R69, R68, 0x2 ;  /* 0x0000004445467211 */ /* 0x008fc400078210ff */
[----:B------:R-:W-:Y:S02]  /*28ce0*/  ISETP.LT.AND P4, PT, R8, c[0x0][0x17c], !P0 ;  /* 0x00005f0008007a0c */ /* 0x000fe40004781270 */
[----:B------:R-:W-:Y:S01]  /*28cf0*/  LEA.HI.X.SX32 R71, R69, R2, 0x2, P1 ;  /* 0x0000000245477211 */ /* 0x000fe200008f16ff */
[----:B------:R-:W-:Y:S02]  /*28d00*/  IMAD R69, R4, c[0x0][0x198], RZ ;  /* 0x0000660004457a24 */ /* 0x000fe400078e02ff */
[----:B-1----:R-:W-:Y:S01]  /*28d10*/  IMAD R75, R8, c[0x0][0x198], RZ ;  /* 0x00006600084b7a24 */ /* 0x002fe200078e02ff */
[----:B------:R-:W-:Y:S01]  /*28d20*/  ISETP.LT.AND P1, PT, R4, c[0x0][0x17c], !P0 ;  /* 0x00005f0004007a0c */ /* 0x000fe20004721270 */
[----:B------:R1:W-:Y:S01]  /*28d30*/  @P2 STG.E [R70.64], R5 ;  /* 0x0000000546002986 */ /* 0x0003e2000c10190c */
[-C--:B------:R-:W-:Y:S02]  /*28d40*/  LEA R72, P5, R79, R68.reuse, 0x2 ;  /* 0x000000444f487211 */ /* 0x080fe400078a10ff */
[----:B------:R-:W-:-:S02]  /*28d50*/  LEA R8, P6, R75, R68, 0x2 ;  /* 0x000000444b087211 */ /* 0x000fc400078c10ff */
[----:B------:R-:W-:Y:S02]  /*28d60*/  LEA R74, P2, R69, R68, 0x2 ;  /* 0x00000044454a7211 */ /* 0x000fe400078410ff */
[--C-:B------:R-:W-:Y:S02]  /*28d70*/  LOP3.LUT R12, R0, 0x2a, R3.reuse, 0xfe, !PT ;  /* 0x0000002a000c7812 */ /* 0x100fe400078efe03 */
[-C--:B------:R-:W-:Y:S02]  /*28d80*/  LEA.HI.X.SX32 R73, R79, R2.reuse, 0x2, P5 ;  /* 0x000000024f497211 */ /* 0x080fe400028f16ff */
[-C--:B--2---:R-:W-:Y:S02]  /*28d90*/  LEA.HI.X.SX32 R9, R75, R2.reuse, 0x2, P6 ;  /* 0x000000024b097211 */ /* 0x084fe400030f16ff */
[----:B------:R-:W-:Y:S01]  /*28da0*/  LEA.HI.X.SX32 R75, R69, R2, 0x2, P2 ;  /* 0x00000002454b7211 */ /* 0x000fe200010f16ff */
[----:B------:R-:W-:Y:S01]  /*28db0*/  IMAD R69, R12, c[0x0][0x198], RZ ;  /* 0x000066000c457a24 */ /* 0x000fe200078e02ff */
[----:B------:R-:W-:Y:S01]  /*28dc0*/  LOP3.LUT R4, R0, 0x2c, R3, 0xfe, !PT ;  /* 0x0000002c00047812 */ /* 0x000fe200078efe03 */
[----:B------:R2:W-:Y:S01]  /*28dd0*/  @P3 STG.E [R72.64], R13 ;  /* 0x0000000d48003986 */ /* 0x0005e2000c10190c */
[----:B------:R-:W-:-:S02]  /*28de0*/  ISETP.LT.AND P2, PT, R12, c[0x0][0x17c], !P0 ;  /* 0x00005f000c007a0c */ /* 0x000fc40004741270 */
[--C-:B-1----:R-:W-:Y:S01]  /*28df0*/  LOP3.LUT R5, R0, 0x2e, R3.reuse, 0xfe, !PT ;  /* 0x0000002e00057812 */ /* 0x102fe200078efe03 */
[----:B------:R-:W-:Y:S01]  /*28e00*/  @P4 STG.E [R8.64], R21 ;  /* 0x0000001508004986 */ /* 0x000fe2000c10190c */
[C---:B------:R-:W-:Y:S01]  /*28e10*/  ISETP.LT.AND P3, PT, R4.reuse, c[0x0][0x17c], !P0 ;  /* 0x00005f0004007a0c */ /* 0x040fe20004761270 */
[----:B------:R-:W-:Y:S01]  /*28e20*/  IMAD R71, R4, c[0x0][0x198], RZ ;  /* 0x0000660004477a24 */ /* 0x000fe200078e02ff */
[----:B------:R-:W-:Y:S01]  /*28e30*/  LOP3.LUT R12, R0, 0x30, R3, 0xfe, !PT ;  /* 0x00000030000c7812 */ /* 0x000fe200078efe03 */
[----:B------:R1:W-:Y:S01]  /*28e40*/  @P1 STG.E [R74.64], R17 ;  /* 0x000000114a001986 */ /* 0x0003e2000c10190c */
[----:B------:R-:W-:Y:S02]  /*28e50*/  LEA R4, P1, R69, R68, 0x2 ;  /* 0x0000004445047211 */ /* 0x000fe400078210ff */
[C---:B------:R-:W-:Y:S01]  /*28e60*/  ISETP.LT.AND P4, PT, R5.reuse, c[0x0][0x17c], !P0 ;  /* 0x00005f0005007a0c */ /* 0x040fe20004781270 */
[----:B--2---:R-:W-:Y:S01]  /*28e70*/  IMAD R13, R5, c[0x0][0x198], RZ ;  /* 0x00006600050d7a24 */ /* 0x004fe200078e02ff */
[----:B------:R-:W-:-:S02]  /*28e80*/  LEA.HI.X.SX32 R5, R69, R2, 0x2, P1 ;  /* 0x0000000245057211 */ /* 0x000fc400008f16ff */
[C---:B------:R-:W-:Y:S01]  /*28e90*/  ISETP.LT.AND P1, PT, R12.reuse, c[0x0][0x17c], !P0 ;  /* 0x00005f000c007a0c */ /* 0x040fe20004721270 */
[----:B-1----:R-:W-:Y:S01]  /*28ea0*/  IMAD R17, R12, c[0x0][0x198], RZ ;  /* 0x000066000c117a24 */ /* 0x002fe200078e02ff */
[-C--:B------:R-:W-:Y:S01]  /*28eb0*/  LEA R8, P5, R71, R68.reuse, 0x2 ;  /* 0x0000004447087211 */ /* 0x080fe200078a10ff */
[----:B------:R1:W-:Y:S01]  /*28ec0*/  @P2 STG.E [R4.64], R25 ;  /* 0x0000001904002986 */ /* 0x0003e2000c10190c */
[-C--:B------:R-:W-:Y:S02]  /*28ed0*/  LEA R12, P6, R13, R68.reuse, 0x2 ;  /* 0x000000440d0c7211 */ /* 0x080fe400078c10ff */
[----:B------:R-:W-:Y:S02]  /*28ee0*/  LEA R16, P2, R17, R68, 0x2 ;  /* 0x0000004411107211 */ /* 0x000fe400078410ff */
[----:B------:R-:W-:Y:S02]  /*28ef0*/  LOP3.LUT R21, R0, 0x32, R3, 0xfe, !PT ;  /* 0x0000003200157812 */ /* 0x000fe400078efe03 */
[----:B------:R-:W-:-:S02]  /*28f00*/  LEA.HI.X.SX32 R9, R71, R2, 0x2, P5 ;  /* 0x0000000247097211 */ /* 0x000fc400028f16ff */
[-C--:B------:R-:W-:Y:S02]  /*28f10*/  LEA.HI.X.SX32 R13, R13, R2.reuse, 0x2, P6 ;  /* 0x000000020d0d7211 */ /* 0x080fe400030f16ff */
[----:B------:R-:W-:Y:S02]  /*28f20*/  LEA.HI.X.SX32 R17, R17, R2, 0x2, P2 ;  /* 0x0000000211117211 */ /* 0x000fe400010f16ff */
[C---:B------:R-:W-:Y:S01]  /*28f30*/  ISETP.LT.AND P2, PT, R21.reuse, c[0x0][0x17c], !P0 ;  /* 0x00005f0015007a0c */ /* 0x040fe20004741270 */
[----:B------:R-:W-:Y:S01]  /*28f40*/  IMAD R21, R21, c[0x0][0x198], RZ ;  /* 0x0000660015157a24 */ /* 0x000fe200078e02ff */
[----:B------:R2:W-:Y:S01]  /*28f50*/  @P3 STG.E [R8.64], R33 ;  /* 0x0000002108003986 */ /* 0x0005e2000c10190c */
[C-C-:B-1----:R-:W-:Y:S02]  /*28f60*/  LOP3.LUT R5, R0.reuse, 0x36, R3.reuse, 0xfe, !PT ;  /* 0x0000003600057812 */ /* 0x142fe400078efe03 */
[----:B------:R-:W-:Y:S01]  /*28f70*/  LOP3.LUT R20, R0, 0x34, R3, 0xfe, !PT ;  /* 0x0000003400147812 */ /* 0x000fe200078efe03 */
[----:B------:R1:W-:Y:S04]  /*28f80*/  @P4 STG.E [R12.64], R37 ;  /* 0x000000250c004986 */ /* 0x0003e8000c10190c */
[----:B------:R3:W-:Y:S01]  /*28f90*/  @P1 STG.E [R16.64], R29 ;  /* 0x0000001d10001986 */ /* 0x0007e2000c10190c */
[----:B------:R-:W-:-:S02]  /*28fa0*/  LEA R4, P1, R21, R68, 0x2 ;  /* 0x0000004415047211 */ /* 0x000fc400078210ff */
[----:B--2---:R-:W-:Y:S01]  /*28fb0*/  LOP3.LUT R9, R0, 0x38, R3, 0xfe, !PT ;  /* 0x0000003800097812 */ /* 0x004fe200078efe03 */
[C---:B------:R-:W-:Y:S01]  /*28fc0*/  IMAD R25, R20.reuse, c[0x0][0x198], RZ ;  /* 0x0000660014197a24 */ /* 0x040fe200078e02ff */
[C---:B------:R-:W-:Y:S01]  /*28fd0*/  ISETP.LT.AND P4, PT, R5.reuse, c[0x0][0x17c], !P0 ;  /* 0x00005f0005007a0c */ /* 0x040fe20004781270 */
[----:B-1----:R-:W-:Y:S01]  /*28fe0*/  IMAD R13, R5, c[0x0][0x198], RZ ;  /* 0x00006600050d7a24 */ /* 0x002fe200078e02ff */
[----:B------:R-:W-:Y:S02]  /*28ff0*/  LEA.HI.X.SX32 R5, R21, R2, 0x2, P1 ;  /* 0x0000000215057211 */ /* 0x000fe400008f16ff */
[----:B------:R-:W-:Y:S01]  /*29000*/  ISETP.LT.AND P3, PT, R20, c[0x0][0x17c], !P0 ;  /* 0x00005f0014007a0c */ /* 0x000fe20004761270 */
[C---:B---3--:R-:W-:Y:S01]  /*29010*/  IMAD R17, R9.reuse, c[0x0][0x198], RZ ;  /* 0x0000660009117a24 */ /* 0x048fe200078e02ff */
[----:B------:R-:W-:Y:S01]  /*29020*/  ISETP.LT.AND P1, PT, R9, c[0x0][0x17c], !P0 ;  /* 0x00005f0009007a0c */ /* 0x000fe20004721270 */
[----:B------:R1:W-:Y:S01]  /*29030*/  @P2 STG.E [R4.64], R53 ;  /* 0x0000003504002986 */ /* 0x0003e2000c10190c */
[----:B------:R-:W-:-:S02]  /*29040*/  LEA R8, P5, R25, R68, 0x2 ;  /* 0x0000004419087211 */ /* 0x000fc400078a10ff */
[-C--:B------:R-:W-:Y:S02]  /*29050*/  LEA R12, P6, R13, R68.reuse, 0x2 ;  /* 0x000000440d0c7211 */ /* 0x080fe400078c10ff */
[----:B------:R-:W-:Y:S02]  /*29060*/  LEA R16, P2, R17, R68, 0x2 ;  /* 0x0000004411107211 */ /* 0x000fe400078410ff */
[----:B------:R-:W-:Y:S02]  /*29070*/  LOP3.LUT R21, R0, 0x3a, R3, 0xfe, !PT ;  /* 0x0000003a00157812 */ /* 0x000fe400078efe03 */
[-C--:B------:R-:W-:Y:S02]  /*29080*/  LEA.HI.X.SX32 R9, R25, R2.reuse, 0x2, P5 ;  /* 0x0000000219097211 */ /* 0x080fe400028f16ff */
[-C--:B------:R-:W-:Y:S02]  /*29090*/  LEA.HI.X.SX32 R13, R13, R2.reuse, 0x2, P6 ;  /* 0x000000020d0d7211 */ /* 0x080fe400030f16ff */
[----:B------:R-:W-:-:S02]  /*290a0*/  LEA.HI.X.SX32 R17, R17, R2, 0x2, P2 ;  /* 0x0000000211117211 */ /* 0x000fc400010f16ff */
        /* <DEDUP_REMOVED lines=27> */
[C-C-:B------:R-:W-:Y:S02]  /*29260*/  LOP3.LUT R20, R0.reuse, 0x44, R3.reuse, 0xfe, !PT ;  /* 0x0000004400147812 */ /* 0x140fe400078efe03 */
[----:B-1----:R-:W-:Y:S01]  /*29270*/  LOP3.LUT R5, R0, 0x46, R3, 0xfe, !PT ;  /* 0x0000004600057812 */ /* 0x002fe200078efe03 */
[----:B------:R1:W-:Y:S04]  /*29280*/  @P4 STG.E [R12.64], R57 ;  /* 0x000000390c004986 */ /* 0x0003e8000c10190c */
[----:B------:R3:W-:Y:S01]  /*29290*/  @P1 STG.E [R16.64], R10 ;  /* 0x0000000a10001986 */ /* 0x0007e2000c10190c */
[----:B------:R-:W-:-:S02]  /*292a0*/  LEA R4, P1, R21, R68, 0x2 ;  /* 0x0000004415047211 */ /* 0x000fc400078210ff */
[----:B--2---:R-:W-:Y:S01]  /*292b0*/  LOP3.LUT R9, R0, 0x48, R3, 0xfe, !PT ;  /* 0x0000004800097812 */ /* 0x004fe200078efe03 */
[C---:B------:R-:W-:Y:S01]  /*292c0*/  IMAD R25, R20.reuse, c[0x0][0x198], RZ ;  /* 0x0000660014197a24 */ /* 0x040fe200078e02ff */
[C---:B------:R-:W-:Y:S01]  /*292d0*/  ISETP.LT.AND P4, PT, R5.reuse, c[0x0][0x17c], !P0 ;  /* 0x00005f0005007a0c */ /* 0x040fe20004781270 */
[----:B-1----:R-:W-:Y:S01]  /*292e0*/  IMAD R13, R5, c[0x0][0x198], RZ ;  /* 0x00006600050d7a24 */ /* 0x002fe200078e02ff */
[----:B------:R-:W-:Y:S02]  /*292f0*/  ISETP.LT.AND P3, PT, R20, c[0x0][0x17c], !P0 ;  /* 0x00005f0014007a0c */ /* 0x000fe40004761270 */
[----:B------:R-:W-:Y:S01]  /*29300*/  LEA.HI.X.SX32 R5, R21, R2, 0x2, P1 ;  /* 0x0000000215057211 */ /* 0x000fe200008f16ff */
[C---:B---3--:R-:W-:Y:S01]  /*29310*/  IMAD R17, R9.reuse, c[0x0][0x198], RZ ;  /* 0x0000660009117a24 */ /* 0x048fe200078e02ff */
[----:B------:R-:W-:Y:S02]  /*29320*/  ISETP.LT.AND P1, PT, R9, c[0x0][0x17c], !P0 ;  /* 0x00005f0009007a0c */ /* 0x000fe40004721270 */
[-C--:B------:R-:W-:Y:S01]  /*29330*/  LEA R8, P5, R25, R68.reuse, 0x2 ;  /* 0x0000004419087211 */ /* 0x080fe200078a10ff */
[----:B------:R1:W-:Y:S01]  /*29340*/  @P2 STG.E [R4.64], R6 ;  /* 0x0000000604002986 */ /* 0x0003e2000c10190c */
[----:B------:R-:W-:-:S02]  /*29350*/  LEA R12, P6, R13, R68, 0x2 ;  /* 0x000000440d0c7211 */ /* 0x000fc400078c10ff */
[----:B------:R-:W-:Y:S02]  /*29360*/  LEA R16, P2, R17, R68, 0x2 ;  /* 0x0000004411107211 */ /* 0x000fe400078410ff */
[----:B------:R-:W-:Y:S02]  /*29370*/  LOP3.LUT R20, R0, 0x4a, R3, 0xfe, !PT ;  /* 0x0000004a00147812 */ /* 0x000fe400078efe03 */
[-C--:B------:R-:W-:Y:S02]  /*29380*/  LEA.HI.X.SX32 R9, R25, R2.reuse, 0x2, P5 ;  /* 0x0000000219097211 */ /* 0x080fe400028f16ff */
[-C--:B------:R-:W-:Y:S01]  /*29390*/  LEA.HI.X.SX32 R13, R13, R2.reuse, 0x2, P6 ;  /* 0x000000020d0d7211 */ /* 0x080fe200030f16ff */
[C---:B------:R-:W-:Y:S01]  /*293a0*/  IMAD R21, R20.reuse, c[0x0][0x198], RZ ;  /* 0x0000660014157a24 */ /* 0x040fe200078e02ff */
[----:B------:R-:W-:Y:S01]  /*293b0*/  LEA.HI.X.SX32 R17, R17, R2, 0x2, P2 ;  /* 0x0000000211117211 */ /* 0x000fe200010f16ff */
[----:B------:R-:W-:Y:S01]  /*293c0*/  @P3 STG.E [R8.64], R14 ;  /* 0x0000000e08003986 */ /* 0x000fe2000c10190c */
[----:B------:R-:W-:-:S02]  /*293d0*/  ISETP.LT.AND P2, PT, R20, c[0x0][0x17c], !P0 ;  /* 0x00005f0014007a0c */ /* 0x000fc40004741270 */
[C-C-:B------:R-:W-:Y:S01]  /*293e0*/  LOP3.LUT R10, R0.reuse, 0x4c, R3.reuse, 0xfe, !PT ;  /* 0x0000004c000a7812 */ /* 0x140fe200078efe03 */
[----:B------:R2:W-:Y:S01]  /*293f0*/  @P4 STG.E [R12.64], R22 ;  /* 0x000000160c004986 */ /* 0x0005e2000c10190c */
[C-C-:B-1----:R-:W-:Y:S02]  /*29400*/  LOP3.LUT R5, R0.reuse, 0x4e, R3.reuse, 0xfe, !PT ;  /* 0x0000004e00057812 */ /* 0x142fe400078efe03 */
[----:B------:R-:W-:Y:S01]  /*29410*/  LOP3.LUT R6, R0, 0x50, R3, 0xfe, !PT ;  /* 0x0000005000067812 */ /* 0x000fe200078efe03 */
[----:B------:R1:W-:Y:S01]  /*29420*/  @P1 STG.E [R16.64], R18 ;  /* 0x0000001210001986 */ /* 0x0003e2000c10190c */
[----:B------:R-:W-:Y:S01]  /*29430*/  LEA R4, P1, R21, R68, 0x2 ;  /* 0x0000004415047211 */ /* 0x000fe200078210ff */
[C---:B------:R-:W-:Y:S01]  /*29440*/  IMAD R25, R10.reuse, c[0x0][0x198], RZ ;  /* 0x000066000a197a24 */ /* 0x040fe200078e02ff */
[C---:B------:R-:W-:Y:S02]  /*29450*/  ISETP.LT.AND P4, PT, R5.reuse, c[0x0][0x17c], !P0 ;  /* 0x00005f0005007a0c */ /* 0x040fe40004781270 */
[----:B------:R-:W-:Y:S01]  /*29460*/  ISETP.LT.AND P3, PT, R10, c[0x0][0x17c], !P0 ;  /* 0x00005f000a007a0c */ /* 0x000fe20004761270 */
        /* <DEDUP_REMOVED lines=10> */
[-C--:B------:R-:W-:Y:S01]  /*29510*/  LEA.HI.X.SX32 R13, R13, R2.reuse, 0x2, P6 ;  /* 0x000000020d0d7211 */ /* 0x080fe200030f16ff */
[----:B------:R-:W-:Y:S01]  /*29520*/  IMAD R21, R10, c[0x0][0x198], RZ ;  /* 0x000066000a157a24 */ /* 0x000fe200078e02ff */
[----:B------:R-:W-:Y:S02]  /*29530*/  LEA.HI.X.SX32 R17, R17, R2, 0x2, P2 ;  /* 0x0000000211117211 */ /* 0x000fe400010f16ff */
[--C-:B------:R-:W-:Y:S01]  /*29540*/  LOP3.LUT R6, R0, 0x54, R3.reuse, 0xfe, !PT ;  /* 0x0000005400067812 */ /* 0x100fe200078efe03 */
[----:B------:R-:W-:Y:S01]  /*29550*/  @P3 STG.E [R8.64], R34 ;  /* 0x0000002208003986 */ /* 0x000fe2000c10190c */
[----:B------:R-:W-:Y:S02]  /*29560*/  ISETP.LT.AND P2, PT, R10, c[0x0][0x17c], !P0 ;  /* 0x00005f000a007a0c */ /* 0x000fe40004741270 */
[--C-:B-1----:R-:W-:Y:S01]  /*29570*/  LOP3.LUT R5, R0, 0x56, R3.reuse, 0xfe, !PT ;  /* 0x0000005600057812 */ /* 0x102fe200078efe03 */
[----:B------:R1:W-:Y:S01]  /*29580*/  @P4 STG.E [R12.64], R38 ;  /* 0x000000260c004986 */ /* 0x0003e2000c10190c */
[C---:B------:R-:W-:Y:S01]  /*29590*/  ISETP.LT.AND P3, PT, R6.reuse, c[0x0][0x17c], !P0 ;  /* 0x00005f0006007a0c */ /* 0x040fe20004761270 */
[----:B------:R-:W-:Y:S01]  /*295a0*/  IMAD R25, R6, c[0x0][0x198], RZ ;  /* 0x0000660006197a24 */ /* 0x000fe200078e02ff */
[----:B------:R-:W-:Y:S01]  /*295b0*/  LOP3.LUT R6, R0, 0x58, R3, 0xfe, !PT ;  /* 0x0000005800067812 */ /* 0x000fe200078efe03 */
[----:B------:R2:W-:Y:S01]  /*295c0*/  @P1 STG.E [R16.64], R30 ;  /* 0x0000001e10001986 */ /* 0x0005e2000c10190c */
[----:B------:R-:W-:-:S02]  /*295d0*/  LEA R4, P1, R21, R68, 0x2 ;  /* 0x0000004415047211 */ /* 0x000fc400078210ff */
[C---:B------:R-:W-:Y:S01]  /*295e0*/  ISETP.LT.AND P4, PT, R5.reuse, c[0x0][0x17c], !P0 ;  /* 0x00005f0005007a0c */ /* 0x040fe20004781270 */
[----:B-1----:R-:W-:Y:S01]  /*295f0*/  IMAD R13, R5, c[0x0][0x198], RZ ;  /* 0x00006600050d7a24 */ /* 0x002fe200078e02ff */
[----:B------:R-:W-:Y:S02]  /*29600*/  LEA.HI.X.SX32 R5, R21, R2, 0x2, P1 ;  /* 0x0000000215057211 */ /* 0x000fe400008f16ff */
[C---:B------:R-:W-:Y:S01]  /*29610*/  ISETP.LT.AND P1, PT, R6.reuse, c[0x0][0x17c], !P0 ;  /* 0x00005f0006007a0c */ /* 0x040fe20004721270 */
[----:B--2---:R-:W-:Y:S01]  /*29620*/  IMAD R17, R6, c[0x0][0x198], RZ ;  /* 0x0000660006117a24 */ /* 0x004fe200078e02ff */
[-C--:B------:R-:W-:Y:S01]  /*29630*/  LEA R8, P5, R25, R68.reuse, 0x2 ;  /* 0x0000004419087211 */ /* 0x080fe200078a10ff */
[----:B------:R1:W-:Y:S01]  /*29640*/  @P2 STG.E [R4.64], R54 ;  /* 0x0000003604002986 */ /* 0x0003e2000c10190c */
[-C--:B------:R-:W-:Y:S02]  /*29650*/  LEA R12, P6, R13, R68.reuse, 0x2 ;  /* 0x000000440d0c7211 */ /* 0x080fe400078c10ff */
[----:B------:R-:W-:-:S02]  /*29660*/  LEA R16, P2, R17, R68, 0x2 ;  /* 0x0000004411107211 */ /* 0x000fc400078410ff */
[--C-:B------:R-:W-:Y:S02]  /*29670*/  LOP3.LUT R10, R0, 0x5a, R3.reuse, 0xfe, !PT ;  /* 0x0000005a000a7812 */ /* 0x100fe400078efe03 */
[-C--:B------:R-:W-:Y:S02]  /*29680*/  LEA.HI.X.SX32 R9, R25, R2.reuse, 0x2, P5 ;  /* 0x0000000219097211 */ /* 0x080fe400028f16ff */
[-C--:B------:R-:W-:Y:S02]  /*29690*/  LEA.HI.X.SX32 R13, R13, R2.reuse, 0x2, P6 ;  /* 0x000000020d0d7211 */ /* 0x080fe400030f16ff */
[----:B------:R-:W-:Y:S01]  /*296a0*/  LEA.HI.X.SX32 R17, R17, R2, 0x2, P2 ;  /* 0x0000000211117211 */ /* 0x000fe200010f16ff */
[----:B------:R-:W-:Y:S01]  /*296b0*/  IMAD R21, R10, c[0x0][0x198], RZ ;  /* 0x000066000a157a24 */ /* 0x000fe200078e02ff */
[----:B------:R-:W-:Y:S01]  /*296c0*/  LOP3.LUT R6, R0, 0x5c, R3, 0xfe, !PT ;  /* 0x0000005c00067812 */ /* 0x000fe200078efe03 */
[----:B------:R-:W-:Y:S01]  /*296d0*/  @P3 STG.E [R8.64], R50 ;  /* 0x0000003208003986 */ /* 0x000fe2000c10190c */
[----:B------:R-:W-:-:S02]  /*296e0*/  ISETP.LT.AND P2, PT, R10, c[0x0][0x17c], !P0 ;  /* 0x00005f000a007a0c */ /* 0x000fc40004741270 */
[--C-:B-1----:R-:W-:Y:S01]  /*296f0*/  LOP3.LUT R5, R0, 0x5e, R3.reuse, 0xfe, !PT ;  /* 0x0000005e00057812 */ /* 0x102fe200078efe03 */
[----:B------:R1:W-:Y:S01]  /*29700*/  @P4 STG.E [R12.64], R46 ;  /* 0x0000002e0c004986 */ /* 0x0003e2000c10190c */
[C---:B------:R-:W-:Y:S01]  /*29710*/  IMAD R25, R6.reuse, c[0x0][0x198], RZ ;  /* 0x0000660006197a24 */ /* 0x040fe200078e02ff */
[----:B------:R-:W-:Y:S02]  /*29720*/  LEA R4, P5, R21, R68, 0x2 ;  /* 0x0000004415047211 */ /* 0x000fe400078a10ff */
[----:B------:R2:W-:Y:S01]  /*29730*/  @P1 STG.E [R16.64], R42 ;  /* 0x0000002a10001986 */ /* 0x0005e2000c10190c */
[----:B------:R-:W-:Y:S02]  /*29740*/  ISETP.LT.AND P1, PT, R6, c[0x0][0x17c], !P0 ;  /* 0x00005f0006007a0c */ /* 0x000fe40004721270 */
[----:B------:R-:W-:Y:S02]  /*29750*/  LOP3.LUT R6, R0, 0x60, R3, 0xfe, !PT ;  /* 0x0000006000067812 */ /* 0x000fe400078efe03 */
[C---:B------:R-:W-:Y:S01]  /*29760*/  ISETP.LT.AND P3, PT, R5.reuse, c[0x0][0x17c], !P0 ;  /* 0x00005f0005007a0c */ /* 0x040fe20004761270 */
[----:B-1----:R-:W-:Y:S01]  /*29770*/  IMAD R13, R5, c[0x0][0x198], RZ ;  /* 0x00006600050d7a24 */ /* 0x002fe200078e02ff */
[----:B------:R-:W-:-:S02]  /*29780*/  LEA.HI.X.SX32 R5, R21, R2, 0x2, P5 ;  /* 0x0000000215057211 */ /* 0x000fc400028f16ff */
[C---:B------:R-:W-:Y:S01]  /*29790*/  ISETP.LT.AND P5, PT, R6.reuse, c[0x0][0x17c], !P0 ;  /* 0x00005f0006007a0c */ /* 0x040fe200047a1270 */
[----:B--2---:R-:W-:Y:S01]  /*297a0*/  IMAD R17, R6, c[0x0][0x198], RZ ;  /* 0x0000660006117a24 */ /* 0x004fe200078e02ff */
[----:B------:R-:W-:Y:S02]  /*297b0*/  LOP3.LUT R6, R0, 0x62, R3, 0xfe, !PT ;  /* 0x0000006200067812 */ /* 0x000fe400078efe03 */
[-C--:B------:R-:W-:Y:S01]  /*297c0*/  LEA R8, P4, R25, R68.reuse, 0x2 ;  /* 0x0000004419087211 */ /* 0x080fe200078810ff */
[----:B------:R1:W-:Y:S01]  /*297d0*/  @P2 STG.E [R4.64], R66 ;  /* 0x0000004204002986 */ /* 0x0003e2000c10190c */
[----:B------:R-:W-:Y:S01]  /*297e0*/  LEA R12, P6, R13, R68, 0x2 ;  /* 0x000000440d0c7211 */ /* 0x000fe200078c10ff */
[----:B------:R-:W-:Y:S01]  /*297f0*/  IMAD R21, R6, c[0x0][0x198], RZ ;  /* 0x0000660006157a24 */ /* 0x000fe200078e02ff */
[----:B------:R-:W-:Y:S02]  /*29800*/  LEA.HI.X.SX32 R9, R25, R2, 0x2, P4 ;  /* 0x0000000219097211 */ /* 0x000fe400020f16ff */
[----:B------:R-:W-:-:S02]  /*29810*/  LEA R16, P2, R17, R68, 0x2 ;  /* 0x0000004411107211 */ /* 0x000fc400078410ff */
[----:B------:R-:W-:Y:S02]  /*29820*/  ISETP.LT.AND P4, PT, R6, c[0x0][0x17c], !P0 ;  /* 0x00005f0006007a0c */ /* 0x000fe40004781270 */
[C-C-:B------:R-:W-:Y:S01]  /*29830*/  LOP3.LUT R18, R0.reuse, 0x64, R3.reuse, 0xfe, !PT ;  /* 0x0000006400127812 */ /* 0x140fe200078efe03 */
[----:B------:R2:W-:Y:S01]  /*29840*/  @P1 STG.E [R8.64], R62 ;  /* 0x0000003e08001986 */ /* 0x0005e2000c10190c */
[-C--:B------:R-:W-:Y:S02]  /*29850*/  LEA.HI.X.SX32 R13, R13, R2.reuse, 0x2, P6 ;  /* 0x000000020d0d7211 */ /* 0x080fe400030f16ff */
[----:B------:R-:W-:Y:S02]  /*29860*/  LEA.HI.X.SX32 R17, R17, R2, 0x2, P2 ;  /* 0x0000000211117211 */ /* 0x000fe400010f16ff */
[C-C-:B------:R-:W-:Y:S02]  /*29870*/  LOP3.LUT R14, R0.reuse, 0x66, R3.reuse, 0xfe, !PT ;  /* 0x00000066000e7812 */ /* 0x140fe400078efe03 */
[C---:B-1----:R-:W-:Y:S01]  /*29880*/  LEA R4, P2, R21.reuse, R68, 0x2 ;  /* 0x0000004415047211 */ /* 0x042fe200078410ff */
[----:B------:R1:W-:Y:S01]  /*29890*/  @P3 STG.E [R12.64], R58 ;  /* 0x0000003a0c003986 */ /* 0x0003e2000c10190c */
[----:B------:R-:W-:Y:S01]  /*298a0*/  LOP3.LUT R10, R0, 0x68, R3, 0xfe, !PT ;  /* 0x00000068000a7812 */ /* 0x000fe200078efe03 */
[----:B--2---:R-:W-:Y:S01]  /*298b0*/  IMAD R9, R18, c[0x0][0x198], RZ ;  /* 0x0000660012097a24 */ /* 0x004fe200078e02ff */
[----:B------:R-:W-:-:S02]  /*298c0*/  LEA.HI.X.SX32 R5, R21, R2, 0x2, P2 ;  /* 0x0000000215057211 */ /* 0x000fc400010f16ff */
[----:B------:R-:W-:Y:S02]  /*298d0*/  LOP3.LUT R6, R0, 0x6a, R3, 0xfe, !PT ;  /* 0x0000006a00067812 */ /* 0x000fe400078efe03 */
[----:B------:R-:W-:Y:S02]  /*298e0*/  ISETP.LT.AND P1, PT, R18, c[0x0][0x17c], !P0 ;  /* 0x00005f0012007a0c */ /* 0x000fe40004721270 */
[C---:B------:R-:W-:Y:S01]  /*298f0*/  LEA R8, P6, R9.reuse, R68, 0x2 ;  /* 0x0000004409087211 */ /* 0x040fe200078c10ff */
[C---:B-1----:R-:W-:Y:S01]  /*29900*/  IMAD R13, R14.reuse, c[0x0][0x198], RZ ;  /* 0x000066000e0d7a24 */ /* 0x042fe200078e02ff */
[----:B------:R1:W-:Y:S01]  /*29910*/  @P5 STG.E [R16.64], R11 ;  /* 0x0000000b10005986 */ /* 0x0003e2000c10190c */
[----:B------:R-:W-:Y:S01]  /*29920*/  ISETP.LT.AND P3, PT, R14, c[0x0][0x17c], !P0 ;  /* 0x00005f000e007a0c */ /* 0x000fe20004761270 */
[----:B------:R-:W-:Y:S01]  /*29930*/  IMAD R21, R6, c[0x0][0x198], RZ ;  /* 0x0000660006157a24 */ /* 0x000fe200078e02ff */
[----:B------:R-:W-:Y:S01]  /*29940*/  ISETP.LT.AND P2, PT, R10, c[0x0][0x17c], !P0 ;  /* 0x00005f000a007a0c */ /* 0x000fe20004741270 */
[----:B------:R2:W-:Y:S01]  /*29950*/  @P4 STG.E [R4.64], R7 ;  /* 0x0000000704004986 */ /* 0x0005e2000c10190c */
[----:B------:R-:W-:-:S02]  /*29960*/  LEA.HI.X.SX32 R9, R9, R2, 0x2, P6 ;  /* 0x0000000209097211 */ /* 0x000fc400030f16ff */
[----:B------:R-:W-:Y:S01]  /*29970*/  ISETP.LT.AND P6, PT, R6, c[0x0][0x17c], !P0 ;  /* 0x00005f0006007a0c */ /* 0x000fe200047c1270 */
[----:B-1----:R-:W-:Y:S01]  /*29980*/  IMAD R17, R10, c[0x0][0x198], RZ ;  /* 0x000066000a117a24 */ /* 0x002fe200078e02ff */
[-C--:B------:R-:W-:Y:S02]  /*29990*/  LEA R10, P4, R13, R68.reuse, 0x2 ;  /* 0x000000440d0a7211 */ /* 0x080fe400078810ff */
[----:B------:R-:W-:Y:S02]  /*299a0*/  LOP3.LUT R6, R0, 0x6e, R3, 0xfe, !PT ;  /* 0x0000006e00067812 */ /* 0x000fe400078efe03 */
[----:B------:R-:W-:Y:S02]  /*299b0*/  LEA R12, P5, R17, R68, 0x2 ;  /* 0x00000044110c7211 */ /* 0x000fe400078a10ff */
[----:B------:R-:W-:Y:S02]  /*299c0*/  LEA.HI.X.SX32 R11, R13, R2, 0x2, P4 ;  /* 0x000000020d0b7211 */ /* 0x000fe400020f16ff */
[----:B------:R-:W-:-:S02]  /*299d0*/  LEA R16, P4, R21, R68, 0x2 ;  /* 0x0000004415107211 */ /* 0x000fc400078810ff */
[C-C-:B--2---:R-:W-:Y:S01]  /*299e0*/  LOP3.LUT R7, R0.reuse, 0x6c, R3.reuse, 0xfe, !PT ;  /* 0x0000006c00077812 */ /* 0x144fe200078efe03 */
[----:B------:R1:W-:Y:S01]  /*299f0*/  @P1 STG.E [R8.64], R15 ;  /* 0x0000000f08001986 */ /* 0x0003e2000c10190c */
[-C--:B------:R-:W-:Y:S02]  /*29a00*/  LEA.HI.X.SX32 R13, R17, R2.reuse, 0x2, P5 ;  /* 0x00000002110d7211 */ /* 0x080fe400028f16ff */
[----:B------:R-:W-:Y:S02]  /*29a10*/  LEA.HI.X.SX32 R17, R21, R2, 0x2, P4 ;  /* 0x0000000215117211 */ /* 0x000fe400020f16ff */
[C-C-:B------:R-:W-:Y:S02]  /*29a20*/  LOP3.LUT R4, R0.reuse, 0x70, R3.reuse, 0xfe, !PT ;  /* 0x0000007000047812 */ /* 0x140fe400078efe03 */
[C---:B------:R-:W-:Y:S01]  /*29a30*/  ISETP.LT.AND P1, PT, R7.reuse, c[0x0][0x17c], !P0 ;  /* 0x00005f0007007a0c */ /* 0x040fe20004721270 */
[----:B------:R-:W-:Y:S01]  /*29a40*/  IMAD R7, R7, c[0x0][0x198], RZ ;  /* 0x0000660007077a24 */ /* 0x000fe200078e02ff */
[----:B------:R-:W-:Y:S01]  /*29a50*/  LOP3.LUT R5, R0, 0x72, R3, 0xfe, !PT ;  /* 0x0000007200057812 */ /* 0x000fe200078efe03 */
[----:B------:R2:W-:Y:S01]  /*29a60*/  @P3 STG.E [R10.64], R23 ;  /* 0x000000170a003986 */ /* 0x0005e2000c10190c */
[----:B-1----:R-:W-:-:S03]  /*29a70*/  IMAD R9, R6, c[0x0][0x198], RZ ;  /* 0x0000660006097a24 */ /* 0x002fc600078e02ff */
[----:B------:R1:W-:Y:S01]  /*29a80*/  @P2 STG.E [R12.64], R19 ;  /* 0x000000130c002986 */ /* 0x0003e2000c10190c */
[----:B------:R-:W-:Y:S02]  /*29a90*/  ISETP.LT.AND P2, PT, R4, c[0x0][0x17c], !P0 ;  /* 0x00005f0004007a0c */ /* 0x000fe40004741270 */
[----:B------:R-:W-:Y:S01]  /*29aa0*/  ISETP.LT.AND P3, PT, R6, c[0x0][0x17c], !P0 ;  /* 0x00005f0006007a0c */ /* 0x000fe20004761270 */
[----:B------:R3:W-:Y:S01]  /*29ab0*/  @P6 STG.E [R16.64], R27 ;  /* 0x0000001b10006986 */ /* 0x0007e2000c10190c */
[-C--:B------:R-:W-:Y:S01]  /*29ac0*/  LEA R6, P5, R9, R68.reuse, 0x2 ;  /* 0x0000004409067211 */ /* 0x080fe200078a10ff */
[----:B--2---:R-:W-:Y:S01]  /*29ad0*/  IMAD R11, R4, c[0x0][0x198], RZ ;  /* 0x00006600040b7a24 */ /* 0x004fe200078e02ff */
[----:B------:R-:W-:Y:S01]  /*29ae0*/  LEA R4, P6, R7, R68, 0x2 ;  /* 0x0000004407047211 */ /* 0x000fe200078c10ff */
[C---:B-1----:R-:W-:Y:S01]  /*29af0*/  IMAD R13, R5.reuse, c[0x0][0x198], RZ ;  /* 0x00006600050d7a24 */ /* 0x042fe200078e02ff */
[----:B------:R-:W-:Y:S02]  /*29b00*/  ISETP.LT.AND P4, PT, R5, c[0x0][0x17c], !P0 ;  /* 0x00005f0005007a0c */ /* 0x000fe40004781270 */
[----:B------:R-:W-:-:S02]  /*29b10*/  LEA.HI.X.SX32 R5, R7, R2, 0x2, P6 ;  /* 0x0000000207057211 */ /* 0x000fc400030f16ff */
[----:B------:R-:W-:Y:S02]  /*29b20*/  LEA R8, P6, R11, R68, 0x2 ;  /* 0x000000440b087211 */ /* 0x000fe400078c10ff */
[----:B------:R-:W-:Y:S02]  /*29b30*/  LEA.HI.X.SX32 R7, R9, R2, 0x2, P5 ;  /* 0x0000000209077211 */ /* 0x000fe400028f16ff */
[----:B------:R-:W-:Y:S02]  /*29b40*/  LEA R10, P5, R13, R68, 0x2 ;  /* 0x000000440d0a7211 */ /* 0x000fe400078a10ff */
[----:B------:R-:W-:Y:S02]  /*29b50*/  LOP3.LUT R21, R0, 0x74, R3, 0xfe, !PT ;  /* 0x0000007400157812 */ /* 0x000fe400078efe03 */
[-C--:B------:R-:W-:Y:S02]  /*29b60*/  LEA.HI.X.SX32 R9, R11, R2.reuse, 0x2, P6 ;  /* 0x000000020b097211 */ /* 0x080fe400030f16ff */
[----:B------:R-:W-:-:S02]  /*29b70*/  LEA.HI.X.SX32 R11, R13, R2, 0x2, P5 ;  /* 0x000000020d0b7211 */ /* 0x000fc400028f16ff */
[C-C-:B------:R-:W-:Y:S02]  /*29b80*/  LOP3.LUT R18, R0.reuse, 0x78, R3.reuse, 0xfe, !PT ;  /* 0x0000007800127812 */ /* 0x140fe400078efe03 */
[C---:B------:R-:W-:Y:S01]  /*29b90*/  ISETP.LT.AND P5, PT, R21.reuse, c[0x0][0x17c], !P0 ;  /* 0x00005f0015007a0c */ /* 0x040fe200047a1270 */
[----:B------:R-:W-:Y:S01]  /*29ba0*/  IMAD R21, R21, c[0x0][0x198], RZ ;  /* 0x0000660015157a24 */ /* 0x000fe200078e02ff */
[C-C-:B------:R-:W-:Y:S01]  /*29bb0*/  LOP3.LUT R15, R0.reuse, 0x7a, R3.reuse, 0xfe, !PT ;  /* 0x0000007a000f7812 */ /* 0x140fe200078efe03 */
[----:B------:R1:W-:Y:S01]  /*29bc0*/  @P1 STG.E [R4.64], R35 ;  /* 0x0000002304001986 */ /* 0x0003e2000c10190c */
[--C-:B------:R-:W-:Y:S01]  /*29bd0*/  LOP3.LUT R20, R0, 0x76, R3.reuse, 0xfe, !PT ;  /* 0x0000007600147812 */ /* 0x100fe200078efe03 */
[----:B------:R-:W-:Y:S02]  /*29be0*/  IMAD R13, R18, c[0x0][0x198], RZ ;  /* 0x00006600120d7a24 */ /* 0x000fe400078e02ff */
[----:B---3--:R-:W-:Y:S01]  /*29bf0*/  IMAD R17, R15, c[0x0][0x198], RZ ;  /* 0x000066000f117a24 */ /* 0x008fe200078e02ff */
[C-C-:B------:R-:W-:Y:S01]  /*29c00*/  LOP3.LUT R14, R0.reuse, 0x7c, R3.reuse, 0xfe, !PT ;  /* 0x0000007c000e7812 */ /* 0x140fe200078efe03 */
[----:B------:R-:W-:Y:S01]  /*29c10*/  @P3 STG.E [R6.64], R39 ;  /* 0x0000002706003986 */ /* 0x000fe2000c10190c */
[----:B------:R-:W-:Y:S01]  /*29c20*/  LOP3.LUT R0, R0, 0x7e, R3, 0xfe, !PT ;  /* 0x0000007e00007812 */ /* 0x000fe200078efe03 */
[C---:B------:R-:W-:Y:S01]  /*29c30*/  IMAD R3, R20.reuse, c[0x0][0x198], RZ ;  /* 0x0000660014037a24 */ /* 0x040fe200078e02ff */
[C---:B-1----:R-:W-:Y:S01]  /*29c40*/  LEA R4, P1, R21.reuse, R68, 0x2 ;  /* 0x0000004415047211 */ /* 0x042fe200078210ff */
[----:B------:R1:W-:Y:S03]  /*29c50*/  @P2 STG.E [R8.64], R31 ;  /* 0x0000001f08002986 */ /* 0x0003e6000c10190c */
[----:B------:R-:W-:Y:S01]  /*29c60*/  LEA.HI.X.SX32 R5, R21, R2, 0x2, P1 ;  /* 0x0000000215057211 */ /* 0x000fe200008f16ff */
[----:B------:R2:W-:Y:S01]  /*29c70*/  @P4 STG.E [R10.64], R55 ;  /* 0x000000370a004986 */ /* 0x0005e2000c10190c */
[----:B------:R-:W-:Y:S01]  /*29c80*/  ISETP.LT.AND P4, PT, R20, c[0x0][0x17c], !P0 ;  /* 0x00005f0014007a0c */ /* 0x000fe20004781270 */
[----:B------:R-:W-:Y:S01]  /*29c90*/  IMAD R19, R14, c[0x0][0x198], RZ ;  /* 0x000066000e137a24 */ /* 0x000fe200078e02ff */
[----:B------:R-:W-:-:S02]  /*29ca0*/  ISETP.LT.AND P3, PT, R18, c[0x0][0x17c], !P0 ;  /* 0x00005f0012007a0c */ /* 0x000fc40004761270 */
[-C--:B-1----:R-:W-:Y:S02]  /*29cb0*/  LEA R8, P2, R13, R68.reuse, 0x2 ;  /* 0x000000440d087211 */ /* 0x082fe400078410ff */
[----:B--2---:R-:W-:Y:S02]  /*29cc0*/  LEA R10, P1, R17, R68, 0x2 ;  /* 0x00000044110a7211 */ /* 0x004fe400078210ff */
[----:B------:R-:W-:Y:S02]  /*29cd0*/  LEA.HI.X.SX32 R9, R13, R2, 0x2, P2 ;  /* 0x000000020d097211 */ /* 0x000fe400010f16ff */
[----:B------:R-:W-:Y:S02]  /*29ce0*/  LEA R6, P6, R3, R68, 0x2 ;  /* 0x0000004403067211 */ /* 0x000fe400078c10ff */
[----:B------:R-:W-:Y:S02]  /*29cf0*/  ISETP.LT.AND P2, PT, R15, c[0x0][0x17c], !P0 ;  /* 0x00005f000f007a0c */ /* 0x000fe40004741270 */
[----:B------:R-:W-:-:S02]  /*29d00*/  LEA.HI.X.SX32 R11, R17, R2, 0x2, P1 ;  /* 0x00000002110b7211 */ /* 0x000fc400008f16ff */
[----:B------:R-:W-:Y:S02]  /*29d10*/  ISETP.LT.AND P1, PT, R14, c[0x0][0x17c], !P0 ;  /* 0x00005f000e007a0c */ /* 0x000fe40004721270 */
[C---:B------:R-:W-:Y:S02]  /*29d20*/  ISETP.LT.AND P0, PT, R0.reuse, c[0x0][0x17c], !P0 ;  /* 0x00005f0000007a0c */ /* 0x040fe40004701270 */
[----:B------:R-:W-:Y:S02]  /*29d30*/  LEA.HI.X.SX32 R7, R3, R2, 0x2, P6 ;  /* 0x0000000203077211 */ /* 0x000fe400030f16ff */
[C---:B------:R-:W-:Y:S01]  /*29d40*/  LEA R12, P6, R19.reuse, R68, 0x2 ;  /* 0x00000044130c7211 */ /* 0x040fe200078c10ff */
[----:B------:R-:W-:Y:S01]  /*29d50*/  IMAD R23, R0, c[0x0][0x198], RZ ;  /* 0x0000660000177a24 */ /* 0x000fe200078e02ff */
[----:B------:R1:W-:Y:S02]  /*29d60*/  @P5 STG.E [R4.64], R51 ;  /* 0x0000003304005986 */ /* 0x0003e4000c10190c */
[----:B------:R-:W-:-:S02]  /*29d70*/  LEA.HI.X.SX32 R13, R19, R2, 0x2, P6 ;  /* 0x00000002130d7211 */ /* 0x000fc400030f16ff */
[----:B------:R1:W-:Y:S01]  /*29d80*/  @P4 STG.E [R6.64], R47 ;  /* 0x0000002f06004986 */ /* 0x0003e2000c10190c */
[----:B------:R-:W-:-:S03]  /*29d90*/  LEA R68, P6, R23, R68, 0x2 ;  /* 0x0000004417447211 */ /* 0x000fc600078c10ff */
[----:B------:R1:W-:Y:S04]  /*29da0*/  @P3 STG.E [R8.64], R43 ;  /* 0x0000002b08003986 */ /* 0x0003e8000c10190c */
[----:B------:R1:W-:Y:S01]  /*29db0*/  @P2 STG.E [R10.64], R67 ;  /* 0x000000430a002986 */ /* 0x0003e2000c10190c */
[----:B------:R-:W-:-:S03]  /*29dc0*/  LEA.HI.X.SX32 R69, R23, R2, 0x2, P6 ;  /* 0x0000000217457211 */ /* 0x000fc600030f16ff */
[----:B------:R1:W-:Y:S01]  /*29dd0*/  @P1 STG.E [R12.64], R63 ;  /* 0x0000003f0c001986 */ /* 0x0003e2000c10190c */
[----:B------:R-:W-:Y:S05]  /*29de0*/  @!P0 EXIT ;  /* 0x000000000000894d */ /* 0x000fea0003800000 */
[----:B------:R-:W-:Y:S01]  /*29df0*/  STG.E [R68.64], R59 ;  /* 0x0000003b44007986 */ /* 0x000fe2000c10190c */
[----:B------:R-:W-:Y:S05]  /*29e00*/  EXIT ;  /* 0x000000000000794d */ /* 0x000fea0003800000 */
.L_x_2:
[----:B------:R-:W-:-:S00]  /*29e10*/  BRA `(.L_x_2) ;  /* 0xfffffff000007947 */ /* 0x000fc0000383ffff */
[----:B------:R-:W-:-:S00]  /*29e20*/  NOP ;  /* 0x0000000000007918 */ /* 0x000fc00000000000 */
        /* <DEDUP_REMOVED lines=13> */
.L_x_3:


//--------------------- .nv.shared.matmul_kernel  --------------------------
	.section	.nv.shared.matmul_kernel,"aw",@nobits
	.sectionflags	@""
	.align	16
